//
// Generated by NVIDIA NVVM Compiler
//
// Compiler Build ID: CL-36424714
// Cuda compilation tools, release 13.0, V13.0.88
// Based on NVVM 20.0.0
//

.version 9.0
.target sm_100
.address_size 64

	// .globl	_ZN3cub18CUB_300001_SM_10006detail11EmptyKernelIvEEvv
// _ZZN3cub18CUB_300001_SM_10006detail6reduce28DeviceReduceSingleTileKernelINS2_10policy_hubIfjN4cuda3std3__44plusIfEEE10Policy1000EN6thrust24THRUST_300001_SM_1000_NS18transform_iteratorINSD_12zip_functionINS7_10multipliesIfEEEENSD_12zip_iteratorINS7_5tupleIJNSD_6detail15normal_iteratorINSD_10device_ptrIfEEEESP_EEEEENSD_11use_defaultESS_EEPfjS9_ffNS7_10__identityEEEvT0_T1_T2_T3_T4_T6_E12temp_storage has been demoted
// _ZZN3cub18CUB_300001_SM_10006detail6reduce18DeviceReduceKernelINS2_10policy_hubIfjN4cuda3std3__44plusIfEEE10Policy1000EN6thrust24THRUST_300001_SM_1000_NS18transform_iteratorINSD_12zip_functionINS7_10multipliesIfEEEENSD_12zip_iteratorINS7_5tupleIJNSD_6detail15normal_iteratorINSD_10device_ptrIfEEEESP_EEEEENSD_11use_defaultESS_EEjS9_fNS7_10__identityEEEvT0_PT3_T1_NS0_13GridEvenShareISY_EET2_T4_E12temp_storage has been demoted
// _ZZN3cub18CUB_300001_SM_10006detail6reduce28DeviceReduceSingleTileKernelINS2_10policy_hubIfjN4cuda3std3__44plusIfEEE10Policy1000EPfSC_iS9_ffNS7_10__identityEEEvT0_T1_T2_T3_T4_T6_E12temp_storage has been demoted
// _ZZN3cub18CUB_300001_SM_10006detail6reduce28DeviceReduceSingleTileKernelINS2_10policy_hubIfyN4cuda3std3__44plusIfEEE10Policy1000EN6thrust24THRUST_300001_SM_1000_NS18transform_iteratorINSD_12zip_functionINS7_10multipliesIfEEEENSD_12zip_iteratorINS7_5tupleIJNSD_6detail15normal_iteratorINSD_10device_ptrIfEEEESP_EEEEENSD_11use_defaultESS_EEPfyS9_ffNS7_10__identityEEEvT0_T1_T2_T3_T4_T6_E12temp_storage has been demoted
// _ZZN3cub18CUB_300001_SM_10006detail6reduce18DeviceReduceKernelINS2_10policy_hubIfyN4cuda3std3__44plusIfEEE10Policy1000EN6thrust24THRUST_300001_SM_1000_NS18transform_iteratorINSD_12zip_functionINS7_10multipliesIfEEEENSD_12zip_iteratorINS7_5tupleIJNSD_6detail15normal_iteratorINSD_10device_ptrIfEEEESP_EEEEENSD_11use_defaultESS_EEyS9_fNS7_10__identityEEEvT0_PT3_T1_NS0_13GridEvenShareISY_EET2_T4_E12temp_storage has been demoted
// _ZZN3cub18CUB_300001_SM_10006detail6reduce28DeviceReduceSingleTileKernelINS2_10policy_hubIfyN4cuda3std3__44plusIfEEE10Policy1000EPfSC_iS9_ffNS7_10__identityEEEvT0_T1_T2_T3_T4_T6_E12temp_storage has been demoted
// _ZZN3cub18CUB_300001_SM_10006detail9transform23transform_kernel_ublkcpINS2_19async_copy_policy_tILi128EEEiN4cuda3std3__45minusIfEEN6thrust24THRUST_300001_SM_1000_NS6detail15normal_iteratorINSC_10device_ptrIfEEEEJffEEEvT0_iT1_T2_DpNS2_16aligned_base_ptrIT3_EEE3bar has been demoted
// _ZZN3cub18CUB_300001_SM_10006detail9transform23transform_kernel_ublkcpINS2_19async_copy_policy_tILi128EEElN4cuda3std3__45minusIfEEN6thrust24THRUST_300001_SM_1000_NS6detail15normal_iteratorINSC_10device_ptrIfEEEEJffEEEvT0_iT1_T2_DpNS2_16aligned_base_ptrIT3_EEE3bar has been demoted
.global .align 1 .b8 _ZN34_INTERNAL_f91615a5_4_k_cu_6a2798424cuda3std3__45__cpo5beginE[1];
.global .align 1 .b8 _ZN34_INTERNAL_f91615a5_4_k_cu_6a2798424cuda3std3__45__cpo3endE[1];
.global .align 1 .b8 _ZN34_INTERNAL_f91615a5_4_k_cu_6a2798424cuda3std3__45__cpo6cbeginE[1];
.global .align 1 .b8 _ZN34_INTERNAL_f91615a5_4_k_cu_6a2798424cuda3std3__45__cpo4cendE[1];
.global .align 1 .b8 _ZN34_INTERNAL_f91615a5_4_k_cu_6a2798424cuda3std3__45__cpo6rbeginE[1];
.global .align 1 .b8 _ZN34_INTERNAL_f91615a5_4_k_cu_6a2798424cuda3std3__45__cpo4rendE[1];
.global .align 1 .b8 _ZN34_INTERNAL_f91615a5_4_k_cu_6a2798424cuda3std3__45__cpo7crbeginE[1];
.global .align 1 .b8 _ZN34_INTERNAL_f91615a5_4_k_cu_6a2798424cuda3std3__45__cpo5crendE[1];
.global .align 1 .b8 _ZN34_INTERNAL_f91615a5_4_k_cu_6a2798424cuda3std3__436_GLOBAL__N__f91615a5_4_k_cu_6a2798426ignoreE[1];
.global .align 1 .b8 _ZN34_INTERNAL_f91615a5_4_k_cu_6a2798424cuda3std3__419piecewise_constructE[1];
.global .align 1 .b8 _ZN34_INTERNAL_f91615a5_4_k_cu_6a2798424cuda3std3__48in_placeE[1];
.global .align 1 .b8 _ZN34_INTERNAL_f91615a5_4_k_cu_6a2798424cuda3std3__420unreachable_sentinelE[1];
.global .align 1 .b8 _ZN34_INTERNAL_f91615a5_4_k_cu_6a2798424cuda3std3__47nulloptE[1];
.global .align 1 .b8 _ZN34_INTERNAL_f91615a5_4_k_cu_6a2798424cuda3std3__48unexpectE[1];
.global .align 1 .b8 _ZN34_INTERNAL_f91615a5_4_k_cu_6a2798424cuda3std6ranges3__45__cpo4swapE[1];
.global .align 1 .b8 _ZN34_INTERNAL_f91615a5_4_k_cu_6a2798424cuda3std6ranges3__45__cpo9iter_moveE[1];
.global .align 1 .b8 _ZN34_INTERNAL_f91615a5_4_k_cu_6a2798424cuda3std6ranges3__45__cpo5beginE[1];
.global .align 1 .b8 _ZN34_INTERNAL_f91615a5_4_k_cu_6a2798424cuda3std6ranges3__45__cpo3endE[1];
.global .align 1 .b8 _ZN34_INTERNAL_f91615a5_4_k_cu_6a2798424cuda3std6ranges3__45__cpo6cbeginE[1];
.global .align 1 .b8 _ZN34_INTERNAL_f91615a5_4_k_cu_6a2798424cuda3std6ranges3__45__cpo4cendE[1];
.global .align 1 .b8 _ZN34_INTERNAL_f91615a5_4_k_cu_6a2798424cuda3std6ranges3__45__cpo7advanceE[1];
.global .align 1 .b8 _ZN34_INTERNAL_f91615a5_4_k_cu_6a2798424cuda3std6ranges3__45__cpo9iter_swapE[1];
.global .align 1 .b8 _ZN34_INTERNAL_f91615a5_4_k_cu_6a2798424cuda3std6ranges3__45__cpo4nextE[1];
.global .align 1 .b8 _ZN34_INTERNAL_f91615a5_4_k_cu_6a2798424cuda3std6ranges3__45__cpo4prevE[1];
.global .align 1 .b8 _ZN34_INTERNAL_f91615a5_4_k_cu_6a2798424cuda3std6ranges3__45__cpo4dataE[1];
.global .align 1 .b8 _ZN34_INTERNAL_f91615a5_4_k_cu_6a2798424cuda3std6ranges3__45__cpo5cdataE[1];
.global .align 1 .b8 _ZN34_INTERNAL_f91615a5_4_k_cu_6a2798424cuda3std6ranges3__45__cpo4sizeE[1];
.global .align 1 .b8 _ZN34_INTERNAL_f91615a5_4_k_cu_6a2798424cuda3std6ranges3__45__cpo5ssizeE[1];
.global .align 1 .b8 _ZN34_INTERNAL_f91615a5_4_k_cu_6a2798424cuda3std6ranges3__45__cpo8distanceE[1];
.global .align 1 .b8 _ZN34_INTERNAL_f91615a5_4_k_cu_6a2798426thrust24THRUST_300001_SM_1000_NS8cuda_cub3parE[1];
.global .align 1 .b8 _ZN34_INTERNAL_f91615a5_4_k_cu_6a2798426thrust24THRUST_300001_SM_1000_NS8cuda_cub10par_nosyncE[1];
.global .align 1 .b8 _ZN34_INTERNAL_f91615a5_4_k_cu_6a2798426thrust24THRUST_300001_SM_1000_NS6system6detail10sequential3seqE[1];
.global .align 1 .b8 _ZN34_INTERNAL_f91615a5_4_k_cu_6a2798426thrust24THRUST_300001_SM_1000_NS12placeholders2_1E[1];
.global .align 1 .b8 _ZN34_INTERNAL_f91615a5_4_k_cu_6a2798426thrust24THRUST_300001_SM_1000_NS12placeholders2_2E[1];
.global .align 1 .b8 _ZN34_INTERNAL_f91615a5_4_k_cu_6a2798426thrust24THRUST_300001_SM_1000_NS12placeholders2_3E[1];
.global .align 1 .b8 _ZN34_INTERNAL_f91615a5_4_k_cu_6a2798426thrust24THRUST_300001_SM_1000_NS12placeholders2_4E[1];
.global .align 1 .b8 _ZN34_INTERNAL_f91615a5_4_k_cu_6a2798426thrust24THRUST_300001_SM_1000_NS12placeholders2_5E[1];
.global .align 1 .b8 _ZN34_INTERNAL_f91615a5_4_k_cu_6a2798426thrust24THRUST_300001_SM_1000_NS12placeholders2_6E[1];
.global .align 1 .b8 _ZN34_INTERNAL_f91615a5_4_k_cu_6a2798426thrust24THRUST_300001_SM_1000_NS12placeholders2_7E[1];
.global .align 1 .b8 _ZN34_INTERNAL_f91615a5_4_k_cu_6a2798426thrust24THRUST_300001_SM_1000_NS12placeholders2_8E[1];
.global .align 1 .b8 _ZN34_INTERNAL_f91615a5_4_k_cu_6a2798426thrust24THRUST_300001_SM_1000_NS12placeholders2_9E[1];
.global .align 1 .b8 _ZN34_INTERNAL_f91615a5_4_k_cu_6a2798426thrust24THRUST_300001_SM_1000_NS12placeholders3_10E[1];
.global .align 1 .b8 _ZN34_INTERNAL_f91615a5_4_k_cu_6a2798426thrust24THRUST_300001_SM_1000_NS3seqE[1];
.extern .shared .align 128 .b8 _ZN3cub18CUB_300001_SM_10006detail9transform4smemE[];

.visible .entry _ZN3cub18CUB_300001_SM_10006detail11EmptyKernelIvEEvv()
{


	ret;

}
	// .globl	_ZN3cub18CUB_300001_SM_10006detail8for_each13static_kernelINS2_12policy_hub_t12policy_500_tEmN6thrust24THRUST_300001_SM_1000_NS8cuda_cub20__uninitialized_fill7functorINS7_10device_ptrIfEEfEEEEvT0_T1_
.visible .entry _ZN3cub18CUB_300001_SM_10006detail8for_each13static_kernelINS2_12policy_hub_t12policy_500_tEmN6thrust24THRUST_300001_SM_1000_NS8cuda_cub20__uninitialized_fill7functorINS7_10device_ptrIfEEfEEEEvT0_T1_(
	.param .u64 _ZN3cub18CUB_300001_SM_10006detail8for_each13static_kernelINS2_12policy_hub_t12policy_500_tEmN6thrust24THRUST_300001_SM_1000_NS8cuda_cub20__uninitialized_fill7functorINS7_10device_ptrIfEEfEEEEvT0_T1__param_0,
	.param .align 8 .b8 _ZN3cub18CUB_300001_SM_10006detail8for_each13static_kernelINS2_12policy_hub_t12policy_500_tEmN6thrust24THRUST_300001_SM_1000_NS8cuda_cub20__uninitialized_fill7functorINS7_10device_ptrIfEEfEEEEvT0_T1__param_1[16]
)
.maxntid 256
{
	.reg .pred 	%p<4>;
	.reg .b16 	%rs<5>;
	.reg .b32 	%r<10>;
	.reg .b32 	%f<3>;
	.reg .b64 	%rd<16>;

	ld.param.f32 	%f2, [_ZN3cub18CUB_300001_SM_10006detail8for_each13static_kernelINS2_12policy_hub_t12policy_500_tEmN6thrust24THRUST_300001_SM_1000_NS8cuda_cub20__uninitialized_fill7functorINS7_10device_ptrIfEEfEEEEvT0_T1__param_1+8];
	ld.param.u64 	%rd4, [_ZN3cub18CUB_300001_SM_10006detail8for_each13static_kernelINS2_12policy_hub_t12policy_500_tEmN6thrust24THRUST_300001_SM_1000_NS8cuda_cub20__uninitialized_fill7functorINS7_10device_ptrIfEEfEEEEvT0_T1__param_1];
	ld.param.u64 	%rd5, [_ZN3cub18CUB_300001_SM_10006detail8for_each13static_kernelINS2_12policy_hub_t12policy_500_tEmN6thrust24THRUST_300001_SM_1000_NS8cuda_cub20__uninitialized_fill7functorINS7_10device_ptrIfEEfEEEEvT0_T1__param_0];
	mov.u32 	%r7, %ctaid.x;
	mul.wide.u32 	%rd1, %r7, 512;
	sub.s64 	%rd2, %rd5, %rd1;
	setp.lt.u64 	%p1, %rd2, 512;
	@%p1 bra 	$L__BB1_2;
	mov.u32 	%r9, %tid.x;
	cvta.to.global.u64 	%rd11, %rd4;
	cvt.u64.u32 	%rd12, %r9;
	add.s64 	%rd13, %rd1, %rd12;
	shl.b64 	%rd14, %rd13, 2;
	add.s64 	%rd15, %rd11, %rd14;
	st.global.f32 	[%rd15], %f2;
	st.global.f32 	[%rd15+1024], %f2;
	bra.uni 	$L__BB1_6;
$L__BB1_2:
	cvta.to.global.u64 	%rd6, %rd4;
	mov.u32 	%r1, %tid.x;
	cvt.u64.u32 	%rd7, %r1;
	setp.le.u64 	%p2, %rd2, %rd7;
	add.s64 	%rd8, %rd1, %rd7;
	shl.b64 	%rd9, %rd8, 2;
	add.s64 	%rd3, %rd6, %rd9;
	@%p2 bra 	$L__BB1_4;
	st.global.f32 	[%rd3], %f2;
$L__BB1_4:
	add.s32 	%r8, %r1, 256;
	cvt.u64.u32 	%rd10, %r8;
	setp.le.u64 	%p3, %rd2, %rd10;
	@%p3 bra 	$L__BB1_6;
	st.global.f32 	[%rd3+1024], %f2;
$L__BB1_6:
	ret;

}
	// .globl	_ZN3cub18CUB_300001_SM_10006detail8for_each13static_kernelINS2_12policy_hub_t12policy_500_tElN6thrust24THRUST_300001_SM_1000_NS8cuda_cub20__uninitialized_copy7functorINS7_6detail15normal_iteratorINS7_10device_ptrIfEEEENS7_7pointerIfNS8_3tagENS7_11use_defaultESI_EEEEEEvT0_T1_
.visible .entry _ZN3cub18CUB_300001_SM_10006detail8for_each13static_kernelINS2_12policy_hub_t12policy_500_tElN6thrust24THRUST_300001_SM_1000_NS8cuda_cub20__uninitialized_copy7functorINS7_6detail15normal_iteratorINS7_10device_ptrIfEEEENS7_7pointerIfNS8_3tagENS7_11use_defaultESI_EEEEEEvT0_T1_(
	.param .u64 _ZN3cub18CUB_300001_SM_10006detail8for_each13static_kernelINS2_12policy_hub_t12policy_500_tElN6thrust24THRUST_300001_SM_1000_NS8cuda_cub20__uninitialized_copy7functorINS7_6detail15normal_iteratorINS7_10device_ptrIfEEEENS7_7pointerIfNS8_3tagENS7_11use_defaultESI_EEEEEEvT0_T1__param_0,
	.param .align 8 .b8 _ZN3cub18CUB_300001_SM_10006detail8for_each13static_kernelINS2_12policy_hub_t12policy_500_tElN6thrust24THRUST_300001_SM_1000_NS8cuda_cub20__uninitialized_copy7functorINS7_6detail15normal_iteratorINS7_10device_ptrIfEEEENS7_7pointerIfNS8_3tagENS7_11use_defaultESI_EEEEEEvT0_T1__param_1[16]
)
.maxntid 256
{
	.reg .pred 	%p<4>;
	.reg .b32 	%r<6>;
	.reg .b32 	%f<5>;
	.reg .b64 	%rd<26>;

	ld.param.u64 	%rd8, [_ZN3cub18CUB_300001_SM_10006detail8for_each13static_kernelINS2_12policy_hub_t12policy_500_tElN6thrust24THRUST_300001_SM_1000_NS8cuda_cub20__uninitialized_copy7functorINS7_6detail15normal_iteratorINS7_10device_ptrIfEEEENS7_7pointerIfNS8_3tagENS7_11use_defaultESI_EEEEEEvT0_T1__param_1+8];
	ld.param.u64 	%rd7, [_ZN3cub18CUB_300001_SM_10006detail8for_each13static_kernelINS2_12policy_hub_t12policy_500_tElN6thrust24THRUST_300001_SM_1000_NS8cuda_cub20__uninitialized_copy7functorINS7_6detail15normal_iteratorINS7_10device_ptrIfEEEENS7_7pointerIfNS8_3tagENS7_11use_defaultESI_EEEEEEvT0_T1__param_1];
	ld.param.u64 	%rd9, [_ZN3cub18CUB_300001_SM_10006detail8for_each13static_kernelINS2_12policy_hub_t12policy_500_tElN6thrust24THRUST_300001_SM_1000_NS8cuda_cub20__uninitialized_copy7functorINS7_6detail15normal_iteratorINS7_10device_ptrIfEEEENS7_7pointerIfNS8_3tagENS7_11use_defaultESI_EEEEEEvT0_T1__param_0];
	mov.u32 	%r1, %ctaid.x;
	mul.wide.u32 	%rd1, %r1, 512;
	sub.s64 	%rd2, %rd9, %rd1;
	setp.lt.s64 	%p1, %rd2, 512;
	@%p1 bra 	$L__BB2_2;
	mov.u32 	%r5, %tid.x;
	cvta.to.global.u64 	%rd19, %rd8;
	cvta.to.global.u64 	%rd20, %rd7;
	cvt.u64.u32 	%rd21, %r5;
	add.s64 	%rd22, %rd1, %rd21;
	shl.b64 	%rd23, %rd22, 2;
	add.s64 	%rd24, %rd20, %rd23;
	add.s64 	%rd25, %rd19, %rd23;
	ld.global.f32 	%f3, [%rd24];
	st.global.f32 	[%rd25], %f3;
	ld.global.f32 	%f4, [%rd24+1024];
	st.global.f32 	[%rd25+1024], %f4;
	bra.uni 	$L__BB2_6;
$L__BB2_2:
	cvta.to.global.u64 	%rd3, %rd7;
	cvta.to.global.u64 	%rd4, %rd8;
	mov.u32 	%r2, %tid.x;
	cvt.s64.s32 	%rd5, %rd2;
	cvt.u64.u32 	%rd6, %r2;
	setp.le.s64 	%p2, %rd5, %rd6;
	@%p2 bra 	$L__BB2_4;
	add.s64 	%rd10, %rd1, %rd6;
	shl.b64 	%rd11, %rd10, 2;
	add.s64 	%rd12, %rd3, %rd11;
	add.s64 	%rd13, %rd4, %rd11;
	ld.global.f32 	%f1, [%rd12];
	st.global.f32 	[%rd13], %f1;
$L__BB2_4:
	cvt.u32.u64 	%r3, %rd6;
	add.s32 	%r4, %r3, 256;
	cvt.u64.u32 	%rd14, %r4;
	setp.le.s64 	%p3, %rd5, %rd14;
	@%p3 bra 	$L__BB2_6;
	add.s64 	%rd15, %rd1, %rd6;
	shl.b64 	%rd16, %rd15, 2;
	add.s64 	%rd17, %rd3, %rd16;
	add.s64 	%rd18, %rd4, %rd16;
	ld.global.f32 	%f2, [%rd17+1024];
	st.global.f32 	[%rd18+1024], %f2;
$L__BB2_6:
	ret;

}
	// .globl	_ZN3cub18CUB_300001_SM_10006detail9transform16transform_kernelINS2_10policy_hubILb0EN4cuda3std3__45tupleIJN6thrust24THRUST_300001_SM_1000_NS6detail15normal_iteratorINSA_10device_ptrIfEEEESF_EEEE10policy1000EiNS7_5minusIfEESF_JPfSL_EEEvT0_iT1_T2_DpNS2_10kernel_argIT3_EE
.visible .entry _ZN3cub18CUB_300001_SM_10006detail9transform16transform_kernelINS2_10policy_hubILb0EN4cuda3std3__45tupleIJN6thrust24THRUST_300001_SM_1000_NS6detail15normal_iteratorINSA_10device_ptrIfEEEESF_EEEE10policy1000EiNS7_5minusIfEESF_JPfSL_EEEvT0_iT1_T2_DpNS2_10kernel_argIT3_EE(
	.param .u32 _ZN3cub18CUB_300001_SM_10006detail9transform16transform_kernelINS2_10policy_hubILb0EN4cuda3std3__45tupleIJN6thrust24THRUST_300001_SM_1000_NS6detail15normal_iteratorINSA_10device_ptrIfEEEESF_EEEE10policy1000EiNS7_5minusIfEESF_JPfSL_EEEvT0_iT1_T2_DpNS2_10kernel_argIT3_EE_param_0,
	.param .u32 _ZN3cub18CUB_300001_SM_10006detail9transform16transform_kernelINS2_10policy_hubILb0EN4cuda3std3__45tupleIJN6thrust24THRUST_300001_SM_1000_NS6detail15normal_iteratorINSA_10device_ptrIfEEEESF_EEEE10policy1000EiNS7_5minusIfEESF_JPfSL_EEEvT0_iT1_T2_DpNS2_10kernel_argIT3_EE_param_1,
	.param .align 1 .b8 _ZN3cub18CUB_300001_SM_10006detail9transform16transform_kernelINS2_10policy_hubILb0EN4cuda3std3__45tupleIJN6thrust24THRUST_300001_SM_1000_NS6detail15normal_iteratorINSA_10device_ptrIfEEEESF_EEEE10policy1000EiNS7_5minusIfEESF_JPfSL_EEEvT0_iT1_T2_DpNS2_10kernel_argIT3_EE_param_2[1],
	.param .align 8 .b8 _ZN3cub18CUB_300001_SM_10006detail9transform16transform_kernelINS2_10policy_hubILb0EN4cuda3std3__45tupleIJN6thrust24THRUST_300001_SM_1000_NS6detail15normal_iteratorINSA_10device_ptrIfEEEESF_EEEE10policy1000EiNS7_5minusIfEESF_JPfSL_EEEvT0_iT1_T2_DpNS2_10kernel_argIT3_EE_param_3[8],
	.param .align 8 .b8 _ZN3cub18CUB_300001_SM_10006detail9transform16transform_kernelINS2_10policy_hubILb0EN4cuda3std3__45tupleIJN6thrust24THRUST_300001_SM_1000_NS6detail15normal_iteratorINSA_10device_ptrIfEEEESF_EEEE10policy1000EiNS7_5minusIfEESF_JPfSL_EEEvT0_iT1_T2_DpNS2_10kernel_argIT3_EE_param_4[16],
	.param .align 8 .b8 _ZN3cub18CUB_300001_SM_10006detail9transform16transform_kernelINS2_10policy_hubILb0EN4cuda3std3__45tupleIJN6thrust24THRUST_300001_SM_1000_NS6detail15normal_iteratorINSA_10device_ptrIfEEEESF_EEEE10policy1000EiNS7_5minusIfEESF_JPfSL_EEEvT0_iT1_T2_DpNS2_10kernel_argIT3_EE_param_5[16]
)
.maxntid 128
{
	.reg .pred 	%p<28>;
	.reg .b32 	%r<188>;
	.reg .b32 	%f<7>;
	.reg .b64 	%rd<143>;
	// demoted variable
	.shared .align 8 .u64 _ZZN3cub18CUB_300001_SM_10006detail9transform23transform_kernel_ublkcpINS2_19async_copy_policy_tILi128EEEiN4cuda3std3__45minusIfEEN6thrust24THRUST_300001_SM_1000_NS6detail15normal_iteratorINSC_10device_ptrIfEEEEJffEEEvT0_iT1_T2_DpNS2_16aligned_base_ptrIT3_EEE3bar;
	ld.param.u64 	%rd66, [_ZN3cub18CUB_300001_SM_10006detail9transform16transform_kernelINS2_10policy_hubILb0EN4cuda3std3__45tupleIJN6thrust24THRUST_300001_SM_1000_NS6detail15normal_iteratorINSA_10device_ptrIfEEEESF_EEEE10policy1000EiNS7_5minusIfEESF_JPfSL_EEEvT0_iT1_T2_DpNS2_10kernel_argIT3_EE_param_5];
	ld.param.u64 	%rd64, [_ZN3cub18CUB_300001_SM_10006detail9transform16transform_kernelINS2_10policy_hubILb0EN4cuda3std3__45tupleIJN6thrust24THRUST_300001_SM_1000_NS6detail15normal_iteratorINSA_10device_ptrIfEEEESF_EEEE10policy1000EiNS7_5minusIfEESF_JPfSL_EEEvT0_iT1_T2_DpNS2_10kernel_argIT3_EE_param_4];
	ld.param.u32 	%r71, [_ZN3cub18CUB_300001_SM_10006detail9transform16transform_kernelINS2_10policy_hubILb0EN4cuda3std3__45tupleIJN6thrust24THRUST_300001_SM_1000_NS6detail15normal_iteratorINSA_10device_ptrIfEEEESF_EEEE10policy1000EiNS7_5minusIfEESF_JPfSL_EEEvT0_iT1_T2_DpNS2_10kernel_argIT3_EE_param_0];
	ld.param.u64 	%rd67, [_ZN3cub18CUB_300001_SM_10006detail9transform16transform_kernelINS2_10policy_hubILb0EN4cuda3std3__45tupleIJN6thrust24THRUST_300001_SM_1000_NS6detail15normal_iteratorINSA_10device_ptrIfEEEESF_EEEE10policy1000EiNS7_5minusIfEESF_JPfSL_EEEvT0_iT1_T2_DpNS2_10kernel_argIT3_EE_param_5+8];
	ld.param.u64 	%rd65, [_ZN3cub18CUB_300001_SM_10006detail9transform16transform_kernelINS2_10policy_hubILb0EN4cuda3std3__45tupleIJN6thrust24THRUST_300001_SM_1000_NS6detail15normal_iteratorINSA_10device_ptrIfEEEESF_EEEE10policy1000EiNS7_5minusIfEESF_JPfSL_EEEvT0_iT1_T2_DpNS2_10kernel_argIT3_EE_param_4+8];
	ld.param.u64 	%rd68, [_ZN3cub18CUB_300001_SM_10006detail9transform16transform_kernelINS2_10policy_hubILb0EN4cuda3std3__45tupleIJN6thrust24THRUST_300001_SM_1000_NS6detail15normal_iteratorINSA_10device_ptrIfEEEESF_EEEE10policy1000EiNS7_5minusIfEESF_JPfSL_EEEvT0_iT1_T2_DpNS2_10kernel_argIT3_EE_param_3];
	ld.param.u32 	%r70, [_ZN3cub18CUB_300001_SM_10006detail9transform16transform_kernelINS2_10policy_hubILb0EN4cuda3std3__45tupleIJN6thrust24THRUST_300001_SM_1000_NS6detail15normal_iteratorINSA_10device_ptrIfEEEESF_EEEE10policy1000EiNS7_5minusIfEESF_JPfSL_EEEvT0_iT1_T2_DpNS2_10kernel_argIT3_EE_param_1];
	cvta.to.global.u64 	%rd1, %rd68;
	cvt.u32.u64 	%r1, %rd65;
	cvt.u32.u64 	%r2, %rd67;
	shl.b32 	%r3, %r70, 7;
	mov.u32 	%r72, %ctaid.x;
	mul.lo.s32 	%r4, %r3, %r72;
	sub.s32 	%r5, %r71, %r4;
	min.s32 	%r6, %r3, %r5;
	setp.eq.s32 	%p1, %r72, 0;
	add.s32 	%r74, %r72, 2;
	mov.u32 	%r75, %nctaid.x;
	setp.ge.u32 	%p2, %r74, %r75;
	shl.b32 	%r7, %r70, 9;
	or.pred  	%p3, %p1, %p2;
	@%p3 bra 	$L__BB3_5;
	mov.b32 	%r139, -1;
	// begin inline asm
	{
	 .reg .pred P_OUT; 
	elect.sync _|P_OUT, %r139;
	selp.b32 %r138, 1, 0, P_OUT; 
}
	// end inline asm
	mov.u32 	%r140, %tid.x;
	setp.gt.u32 	%p18, %r140, 31;
	setp.eq.s32 	%p19, %r138, 0;
	or.pred  	%p20, %p18, %p19;
	@%p20 bra 	$L__BB3_3;
	mov.u32 	%r141, _ZZN3cub18CUB_300001_SM_10006detail9transform23transform_kernel_ublkcpINS2_19async_copy_policy_tILi128EEEiN4cuda3std3__45minusIfEEN6thrust24THRUST_300001_SM_1000_NS6detail15normal_iteratorINSC_10device_ptrIfEEEEJffEEEvT0_iT1_T2_DpNS2_16aligned_base_ptrIT3_EEE3bar;
	mov.b32 	%r142, 1;
	// begin inline asm
	mbarrier.init.shared.b64 [%r141], %r142;
	// end inline asm
	// begin inline asm
	fence.proxy.async.shared::cta; // 6.
	// end inline asm
	mul.wide.s32 	%rd120, %r4, 4;
	add.s32 	%r151, %r7, 15;
	add.s32 	%r152, %r151, %r1;
	and.b32  	%r144, %r152, -16;
	cvta.to.global.u64 	%rd121, %rd64;
	add.s64 	%rd117, %rd121, %rd120;
	mov.u32 	%r143, _ZN3cub18CUB_300001_SM_10006detail9transform4smemE;
	// begin inline asm
	cp.async.bulk.shared::cluster.global.mbarrier::complete_tx::bytes [%r143], [%rd117], %r144, [%r141];
	// end inline asm
	add.s32 	%r153, %r151, %r2;
	and.b32  	%r147, %r153, -16;
	add.s32 	%r154, %r143, %r7;
	add.s32 	%r146, %r154, 128;
	cvta.to.global.u64 	%rd122, %rd66;
	add.s64 	%rd118, %rd122, %rd120;
	// begin inline asm
	cp.async.bulk.shared::cluster.global.mbarrier::complete_tx::bytes [%r146], [%rd118], %r147, [%r141];
	// end inline asm
	add.s32 	%r150, %r147, %r144;
	// begin inline asm
	mbarrier.arrive.expect_tx.release.cta.shared::cta.b64 %rd119, [%r141], %r150; // 8. 
	// end inline asm
$L__BB3_3:
	bar.sync 	0;
	mov.u32 	%r156, _ZZN3cub18CUB_300001_SM_10006detail9transform23transform_kernel_ublkcpINS2_19async_copy_policy_tILi128EEEiN4cuda3std3__45minusIfEEN6thrust24THRUST_300001_SM_1000_NS6detail15normal_iteratorINSC_10device_ptrIfEEEEJffEEEvT0_iT1_T2_DpNS2_16aligned_base_ptrIT3_EEE3bar;
$L__BB3_4:
	mov.b32 	%r157, 0;
	// begin inline asm
	{
	 .reg .pred P_OUT; 
	mbarrier.try_wait.parity.shared::cta.b64  P_OUT, [%r156], %r157;                                // 7a. 
	selp.b32 %r155, 1, 0, P_OUT; 
}
	// end inline asm
	setp.eq.s32 	%p21, %r155, 0;
	@%p21 bra 	$L__BB3_4;
	bra.uni 	$L__BB3_26;
$L__BB3_5:
	cvt.s64.s32 	%rd4, %r1;
	cvt.s64.s32 	%rd5, %r4;
	shl.b32 	%r77, %r6, 2;
	cvt.s64.s32 	%rd69, %r77;
	shr.u64 	%rd6, %rd69, 2;
	mov.u32 	%r8, %ntid.x;
	mov.u32 	%r9, %ntid.y;
	mul.lo.s32 	%r78, %r8, %r9;
	mov.u32 	%r10, %ntid.z;
	mul.lo.s32 	%r11, %r78, %r10;
	mov.u32 	%r79, %tid.x;
	mov.u32 	%r80, %tid.y;
	mov.u32 	%r81, %tid.z;
	mad.lo.s32 	%r82, %r81, %r9, %r80;
	mad.lo.s32 	%r83, %r82, %r8, %r79;
	cvt.u64.u32 	%rd140, %r83;
	setp.le.u64 	%p4, %rd6, %rd140;
	@%p4 bra 	$L__BB3_15;
	cvt.u32.u64 	%r84, %rd140;
	cvt.u64.u32 	%rd8, %r11;
	add.s32 	%r85, %r84, %r11;
	cvt.u64.u32 	%rd70, %r85;
	max.u64 	%rd71, %rd6, %rd70;
	setp.gt.u64 	%p5, %rd6, %rd70;
	selp.u64 	%rd9, 1, 0, %p5;
	add.s64 	%rd72, %rd9, %rd70;
	sub.s64 	%rd10, %rd71, %rd72;
	and.b64  	%rd73, %rd10, -4294967296;
	setp.ne.s64 	%p6, %rd73, 0;
	@%p6 bra 	$L__BB3_8;
	cvt.u32.u64 	%r86, %rd8;
	cvt.u32.u64 	%r87, %rd10;
	div.u32 	%r88, %r87, %r86;
	cvt.u64.u32 	%rd129, %r88;
	bra.uni 	$L__BB3_9;
$L__BB3_8:
	div.u64 	%rd129, %rd10, %rd8;
$L__BB3_9:
	add.s64 	%rd14, %rd129, %rd9;
	and.b64  	%rd74, %rd14, 3;
	setp.eq.s64 	%p7, %rd74, 3;
	mov.u64 	%rd133, %rd140;
	@%p7 bra 	$L__BB3_12;
	shl.b64 	%rd75, %rd140, 2;
	shl.b64 	%rd76, %rd5, 2;
	add.s64 	%rd77, %rd75, %rd76;
	add.s64 	%rd78, %rd77, %rd4;
	add.s64 	%rd131, %rd64, %rd78;
	mov.u32 	%r90, _ZN3cub18CUB_300001_SM_10006detail9transform4smemE;
	add.s32 	%r91, %r1, %r90;
	shl.b32 	%r92, %r84, 2;
	add.s32 	%r170, %r91, %r92;
	mul.lo.s32 	%r93, %r10, %r9;
	mul.lo.s32 	%r94, %r93, %r8;
	shl.b32 	%r13, %r94, 2;
	add.s64 	%rd79, %rd14, 1;
	and.b64  	%rd80, %rd79, 3;
	neg.s64 	%rd130, %rd80;
	mov.u64 	%rd133, %rd140;
$L__BB3_11:
	.pragma "nounroll";
	// begin inline asm
	cp.async.ca.shared.global [%r170], [%rd131], 4, 4;
	// end inline asm
	add.s64 	%rd133, %rd133, %rd8;
	shl.b64 	%rd82, %rd8, 2;
	add.s64 	%rd131, %rd131, %rd82;
	add.s32 	%r170, %r170, %r13;
	add.s64 	%rd130, %rd130, 1;
	setp.ne.s64 	%p8, %rd130, 0;
	@%p8 bra 	$L__BB3_11;
$L__BB3_12:
	setp.lt.u64 	%p9, %rd14, 3;
	@%p9 bra 	$L__BB3_15;
	shl.b64 	%rd24, %rd8, 2;
	shl.b64 	%rd83, %rd133, 2;
	shl.b64 	%rd84, %rd5, 2;
	add.s64 	%rd25, %rd83, %rd84;
	shl.b64 	%rd85, %rd8, 3;
	add.s64 	%rd26, %rd25, %rd85;
	add.s64 	%rd86, %rd133, %rd5;
	shl.b64 	%rd87, %rd86, 2;
	mad.lo.s64 	%rd27, %rd8, 12, %rd87;
	cvt.u32.u64 	%r96, %rd65;
	mov.u32 	%r97, _ZN3cub18CUB_300001_SM_10006detail9transform4smemE;
	add.s32 	%r98, %r96, %r97;
	mul.lo.s32 	%r99, %r10, %r9;
	mul.lo.s32 	%r100, %r99, %r8;
	shl.b32 	%r101, %r100, 2;
	cvt.u32.u64 	%r102, %rd133;
	shl.b32 	%r103, %r102, 2;
	add.s32 	%r171, %r98, %r103;
	add.s32 	%r174, %r171, %r101;
	shl.b32 	%r104, %r100, 3;
	add.s32 	%r173, %r171, %r104;
	mad.lo.s32 	%r172, %r100, 12, %r171;
	cvt.s64.s32 	%rd88, %rd65;
	add.s64 	%rd134, %rd64, %rd88;
$L__BB3_14:
	add.s64 	%rd89, %rd134, %rd25;
	// begin inline asm
	cp.async.ca.shared.global [%r171], [%rd89], 4, 4;
	// end inline asm
	add.s64 	%rd93, %rd25, %rd24;
	add.s64 	%rd90, %rd134, %rd93;
	// begin inline asm
	cp.async.ca.shared.global [%r174], [%rd90], 4, 4;
	// end inline asm
	add.s64 	%rd91, %rd134, %rd26;
	// begin inline asm
	cp.async.ca.shared.global [%r173], [%rd91], 4, 4;
	// end inline asm
	add.s64 	%rd92, %rd134, %rd27;
	// begin inline asm
	cp.async.ca.shared.global [%r172], [%rd92], 4, 4;
	// end inline asm
	add.s64 	%rd133, %rd133, %rd24;
	mul.wide.u32 	%rd94, %r11, 16;
	add.s64 	%rd134, %rd134, %rd94;
	mul.lo.s32 	%r109, %r10, %r9;
	mul.lo.s32 	%r110, %r109, %r8;
	shl.b32 	%r111, %r110, 4;
	add.s32 	%r174, %r174, %r111;
	add.s32 	%r173, %r173, %r111;
	add.s32 	%r172, %r172, %r111;
	add.s32 	%r171, %r171, %r111;
	setp.lt.u64 	%p10, %rd133, %rd6;
	@%p10 bra 	$L__BB3_14;
$L__BB3_15:
	setp.le.u64 	%p11, %rd6, %rd140;
	// begin inline asm
	cp.async.commit_group;
	// end inline asm
	cvt.s64.s32 	%rd33, %r2;
	@%p11 bra 	$L__BB3_25;
	cvt.u32.u64 	%r112, %rd140;
	cvt.u64.u32 	%rd34, %r11;
	add.s32 	%r113, %r112, %r11;
	cvt.u64.u32 	%rd95, %r113;
	max.u64 	%rd96, %rd6, %rd95;
	setp.gt.u64 	%p12, %rd6, %rd95;
	selp.u64 	%rd35, 1, 0, %p12;
	add.s64 	%rd97, %rd35, %rd95;
	sub.s64 	%rd36, %rd96, %rd97;
	and.b64  	%rd98, %rd36, -4294967296;
	setp.ne.s64 	%p13, %rd98, 0;
	@%p13 bra 	$L__BB3_18;
	cvt.u32.u64 	%r114, %rd34;
	cvt.u32.u64 	%r115, %rd36;
	div.u32 	%r116, %r115, %r114;
	cvt.u64.u32 	%rd136, %r116;
	bra.uni 	$L__BB3_19;
$L__BB3_18:
	div.u64 	%rd136, %rd36, %rd34;
$L__BB3_19:
	add.s64 	%rd40, %rd136, %rd35;
	and.b64  	%rd99, %rd40, 3;
	setp.eq.s64 	%p14, %rd99, 3;
	@%p14 bra 	$L__BB3_22;
	shl.b64 	%rd100, %rd140, 2;
	shl.b64 	%rd101, %rd5, 2;
	add.s64 	%rd102, %rd100, %rd101;
	add.s64 	%rd103, %rd102, %rd33;
	add.s64 	%rd138, %rd66, %rd103;
	shl.b64 	%rd42, %rd34, 2;
	mov.u32 	%r118, _ZN3cub18CUB_300001_SM_10006detail9transform4smemE;
	add.s32 	%r119, %r2, %r118;
	add.s32 	%r120, %r119, %r7;
	shl.b32 	%r121, %r112, 2;
	add.s32 	%r175, %r120, %r121;
	mul.lo.s32 	%r122, %r10, %r9;
	mul.lo.s32 	%r123, %r122, %r8;
	shl.b32 	%r29, %r123, 2;
	add.s64 	%rd104, %rd40, 1;
	and.b64  	%rd105, %rd104, 3;
	neg.s64 	%rd137, %rd105;
$L__BB3_21:
	.pragma "nounroll";
	add.s32 	%r124, %r175, 128;
	// begin inline asm
	cp.async.ca.shared.global [%r124], [%rd138], 4, 4;
	// end inline asm
	add.s64 	%rd140, %rd140, %rd34;
	add.s64 	%rd138, %rd138, %rd42;
	add.s32 	%r175, %r175, %r29;
	add.s64 	%rd137, %rd137, 1;
	setp.ne.s64 	%p15, %rd137, 0;
	@%p15 bra 	$L__BB3_21;
$L__BB3_22:
	setp.lt.u64 	%p16, %rd40, 3;
	@%p16 bra 	$L__BB3_25;
	shl.b64 	%rd51, %rd34, 2;
	shl.b64 	%rd107, %rd140, 2;
	shl.b64 	%rd108, %rd5, 2;
	add.s64 	%rd52, %rd107, %rd108;
	add.s64 	%rd53, %rd52, %rd51;
	shl.b64 	%rd54, %rd34, 4;
	shl.b64 	%rd109, %rd34, 3;
	add.s64 	%rd55, %rd52, %rd109;
	add.s64 	%rd110, %rd140, %rd5;
	shl.b64 	%rd111, %rd110, 2;
	mad.lo.s64 	%rd56, %rd34, 12, %rd111;
	mov.u32 	%r125, _ZN3cub18CUB_300001_SM_10006detail9transform4smemE;
	add.s32 	%r126, %r2, %r125;
	mul.lo.s32 	%r127, %r10, %r9;
	mul.lo.s32 	%r128, %r127, %r8;
	shl.b32 	%r129, %r128, 2;
	cvt.u32.u64 	%r130, %rd140;
	shl.b32 	%r131, %r130, 2;
	add.s32 	%r132, %r126, %r7;
	add.s32 	%r176, %r132, %r131;
	add.s32 	%r179, %r176, %r129;
	shl.b32 	%r33, %r128, 4;
	shl.b32 	%r133, %r128, 3;
	add.s32 	%r178, %r176, %r133;
	mad.lo.s32 	%r177, %r128, 12, %r176;
	add.s64 	%rd141, %rd66, %rd33;
$L__BB3_24:
	add.s64 	%rd113, %rd141, %rd52;
	add.s32 	%r134, %r176, 128;
	// begin inline asm
	cp.async.ca.shared.global [%r134], [%rd113], 4, 4;
	// end inline asm
	add.s64 	%rd114, %rd141, %rd53;
	add.s32 	%r135, %r179, 128;
	// begin inline asm
	cp.async.ca.shared.global [%r135], [%rd114], 4, 4;
	// end inline asm
	add.s64 	%rd115, %rd141, %rd55;
	add.s32 	%r136, %r178, 128;
	// begin inline asm
	cp.async.ca.shared.global [%r136], [%rd115], 4, 4;
	// end inline asm
	add.s64 	%rd116, %rd141, %rd56;
	add.s32 	%r137, %r177, 128;
	// begin inline asm
	cp.async.ca.shared.global [%r137], [%rd116], 4, 4;
	// end inline asm
	add.s64 	%rd140, %rd140, %rd51;
	add.s64 	%rd141, %rd141, %rd54;
	add.s32 	%r179, %r179, %r33;
	add.s32 	%r178, %r178, %r33;
	add.s32 	%r177, %r177, %r33;
	add.s32 	%r176, %r176, %r33;
	setp.lt.u64 	%p17, %rd140, %rd6;
	@%p17 bra 	$L__BB3_24;
$L__BB3_25:
	// begin inline asm
	cp.async.commit_group;
	// end inline asm
	// begin inline asm
	cp.async.wait_group 0;
	// end inline asm
	barrier.sync 	0;
$L__BB3_26:
	cvt.u32.u64 	%r45, %rd65;
	setp.gt.s32 	%p22, %r3, %r5;
	@%p22 bra 	$L__BB3_30;
	setp.lt.s32 	%p23, %r70, 1;
	@%p23 bra 	$L__BB3_35;
	mov.u32 	%r180, %tid.x;
	neg.s32 	%r183, %r70;
	add.s32 	%r158, %r2, %r7;
	shl.b32 	%r159, %r180, 2;
	add.s32 	%r160, %r158, %r159;
	mov.u32 	%r161, _ZN3cub18CUB_300001_SM_10006detail9transform4smemE;
	add.s32 	%r162, %r160, %r161;
	add.s32 	%r182, %r162, 128;
	add.s32 	%r163, %r45, %r159;
	add.s32 	%r181, %r161, %r163;
	mul.wide.s32 	%rd123, %r4, 4;
	add.s64 	%rd62, %rd1, %rd123;
$L__BB3_29:
	.pragma "nounroll";
	mul.wide.s32 	%rd124, %r180, 4;
	add.s64 	%rd125, %rd62, %rd124;
	ld.shared.f32 	%f1, [%r181];
	ld.shared.f32 	%f2, [%r182];
	sub.f32 	%f3, %f1, %f2;
	st.global.f32 	[%rd125], %f3;
	add.s32 	%r183, %r183, 1;
	setp.eq.s32 	%p24, %r183, 0;
	add.s32 	%r182, %r182, 512;
	add.s32 	%r181, %r181, 512;
	add.s32 	%r180, %r180, 128;
	@%p24 bra 	$L__BB3_35;
	bra.uni 	$L__BB3_29;
$L__BB3_30:
	setp.lt.s32 	%p25, %r70, 1;
	@%p25 bra 	$L__BB3_35;
	mov.u32 	%r184, %tid.x;
	neg.s32 	%r187, %r70;
	add.s32 	%r164, %r2, %r7;
	shl.b32 	%r165, %r184, 2;
	add.s32 	%r166, %r164, %r165;
	mov.u32 	%r167, _ZN3cub18CUB_300001_SM_10006detail9transform4smemE;
	add.s32 	%r168, %r166, %r167;
	add.s32 	%r186, %r168, 128;
	add.s32 	%r169, %r45, %r165;
	add.s32 	%r185, %r167, %r169;
	mul.wide.s32 	%rd126, %r4, 4;
	add.s64 	%rd63, %rd1, %rd126;
$L__BB3_32:
	.pragma "nounroll";
	setp.ge.s32 	%p26, %r184, %r6;
	@%p26 bra 	$L__BB3_34;
	ld.shared.f32 	%f4, [%r185];
	ld.shared.f32 	%f5, [%r186];
	sub.f32 	%f6, %f4, %f5;
	mul.wide.s32 	%rd127, %r184, 4;
	add.s64 	%rd128, %rd63, %rd127;
	st.global.f32 	[%rd128], %f6;
$L__BB3_34:
	add.s32 	%r187, %r187, 1;
	setp.ne.s32 	%p27, %r187, 0;
	add.s32 	%r186, %r186, 512;
	add.s32 	%r185, %r185, 512;
	add.s32 	%r184, %r184, 128;
	@%p27 bra 	$L__BB3_32;
$L__BB3_35:
	ret;

}
	// .globl	_ZN3cub18CUB_300001_SM_10006detail9transform16transform_kernelINS2_10policy_hubILb0EN4cuda3std3__45tupleIJN6thrust24THRUST_300001_SM_1000_NS6detail15normal_iteratorINSA_10device_ptrIfEEEESF_EEEE10policy1000ElNS7_5minusIfEESF_JPfSL_EEEvT0_iT1_T2_DpNS2_10kernel_argIT3_EE
.visible .entry _ZN3cub18CUB_300001_SM_10006detail9transform16transform_kernelINS2_10policy_hubILb0EN4cuda3std3__45tupleIJN6thrust24THRUST_300001_SM_1000_NS6detail15normal_iteratorINSA_10device_ptrIfEEEESF_EEEE10policy1000ElNS7_5minusIfEESF_JPfSL_EEEvT0_iT1_T2_DpNS2_10kernel_argIT3_EE(
	.param .u64 _ZN3cub18CUB_300001_SM_10006detail9transform16transform_kernelINS2_10policy_hubILb0EN4cuda3std3__45tupleIJN6thrust24THRUST_300001_SM_1000_NS6detail15normal_iteratorINSA_10device_ptrIfEEEESF_EEEE10policy1000ElNS7_5minusIfEESF_JPfSL_EEEvT0_iT1_T2_DpNS2_10kernel_argIT3_EE_param_0,
	.param .u32 _ZN3cub18CUB_300001_SM_10006detail9transform16transform_kernelINS2_10policy_hubILb0EN4cuda3std3__45tupleIJN6thrust24THRUST_300001_SM_1000_NS6detail15normal_iteratorINSA_10device_ptrIfEEEESF_EEEE10policy1000ElNS7_5minusIfEESF_JPfSL_EEEvT0_iT1_T2_DpNS2_10kernel_argIT3_EE_param_1,
	.param .align 1 .b8 _ZN3cub18CUB_300001_SM_10006detail9transform16transform_kernelINS2_10policy_hubILb0EN4cuda3std3__45tupleIJN6thrust24THRUST_300001_SM_1000_NS6detail15normal_iteratorINSA_10device_ptrIfEEEESF_EEEE10policy1000ElNS7_5minusIfEESF_JPfSL_EEEvT0_iT1_T2_DpNS2_10kernel_argIT3_EE_param_2[1],
	.param .align 8 .b8 _ZN3cub18CUB_300001_SM_10006detail9transform16transform_kernelINS2_10policy_hubILb0EN4cuda3std3__45tupleIJN6thrust24THRUST_300001_SM_1000_NS6detail15normal_iteratorINSA_10device_ptrIfEEEESF_EEEE10policy1000ElNS7_5minusIfEESF_JPfSL_EEEvT0_iT1_T2_DpNS2_10kernel_argIT3_EE_param_3[8],
	.param .align 8 .b8 _ZN3cub18CUB_300001_SM_10006detail9transform16transform_kernelINS2_10policy_hubILb0EN4cuda3std3__45tupleIJN6thrust24THRUST_300001_SM_1000_NS6detail15normal_iteratorINSA_10device_ptrIfEEEESF_EEEE10policy1000ElNS7_5minusIfEESF_JPfSL_EEEvT0_iT1_T2_DpNS2_10kernel_argIT3_EE_param_4[16],
	.param .align 8 .b8 _ZN3cub18CUB_300001_SM_10006detail9transform16transform_kernelINS2_10policy_hubILb0EN4cuda3std3__45tupleIJN6thrust24THRUST_300001_SM_1000_NS6detail15normal_iteratorINSA_10device_ptrIfEEEESF_EEEE10policy1000ElNS7_5minusIfEESF_JPfSL_EEEvT0_iT1_T2_DpNS2_10kernel_argIT3_EE_param_5[16]
)
.maxntid 128
{
	.reg .pred 	%p<28>;
	.reg .b32 	%r<181>;
	.reg .b32 	%f<7>;
	.reg .b64 	%rd<147>;
	// demoted variable
	.shared .align 8 .u64 _ZZN3cub18CUB_300001_SM_10006detail9transform23transform_kernel_ublkcpINS2_19async_copy_policy_tILi128EEElN4cuda3std3__45minusIfEEN6thrust24THRUST_300001_SM_1000_NS6detail15normal_iteratorINSC_10device_ptrIfEEEEJffEEEvT0_iT1_T2_DpNS2_16aligned_base_ptrIT3_EEE3bar;
	ld.param.u64 	%rd68, [_ZN3cub18CUB_300001_SM_10006detail9transform16transform_kernelINS2_10policy_hubILb0EN4cuda3std3__45tupleIJN6thrust24THRUST_300001_SM_1000_NS6detail15normal_iteratorINSA_10device_ptrIfEEEESF_EEEE10policy1000ElNS7_5minusIfEESF_JPfSL_EEEvT0_iT1_T2_DpNS2_10kernel_argIT3_EE_param_5];
	ld.param.u64 	%rd66, [_ZN3cub18CUB_300001_SM_10006detail9transform16transform_kernelINS2_10policy_hubILb0EN4cuda3std3__45tupleIJN6thrust24THRUST_300001_SM_1000_NS6detail15normal_iteratorINSA_10device_ptrIfEEEESF_EEEE10policy1000ElNS7_5minusIfEESF_JPfSL_EEEvT0_iT1_T2_DpNS2_10kernel_argIT3_EE_param_4];
	ld.param.u64 	%rd70, [_ZN3cub18CUB_300001_SM_10006detail9transform16transform_kernelINS2_10policy_hubILb0EN4cuda3std3__45tupleIJN6thrust24THRUST_300001_SM_1000_NS6detail15normal_iteratorINSA_10device_ptrIfEEEESF_EEEE10policy1000ElNS7_5minusIfEESF_JPfSL_EEEvT0_iT1_T2_DpNS2_10kernel_argIT3_EE_param_0];
	ld.param.u64 	%rd69, [_ZN3cub18CUB_300001_SM_10006detail9transform16transform_kernelINS2_10policy_hubILb0EN4cuda3std3__45tupleIJN6thrust24THRUST_300001_SM_1000_NS6detail15normal_iteratorINSA_10device_ptrIfEEEESF_EEEE10policy1000ElNS7_5minusIfEESF_JPfSL_EEEvT0_iT1_T2_DpNS2_10kernel_argIT3_EE_param_5+8];
	ld.param.u64 	%rd67, [_ZN3cub18CUB_300001_SM_10006detail9transform16transform_kernelINS2_10policy_hubILb0EN4cuda3std3__45tupleIJN6thrust24THRUST_300001_SM_1000_NS6detail15normal_iteratorINSA_10device_ptrIfEEEESF_EEEE10policy1000ElNS7_5minusIfEESF_JPfSL_EEEvT0_iT1_T2_DpNS2_10kernel_argIT3_EE_param_4+8];
	ld.param.u64 	%rd71, [_ZN3cub18CUB_300001_SM_10006detail9transform16transform_kernelINS2_10policy_hubILb0EN4cuda3std3__45tupleIJN6thrust24THRUST_300001_SM_1000_NS6detail15normal_iteratorINSA_10device_ptrIfEEEESF_EEEE10policy1000ElNS7_5minusIfEESF_JPfSL_EEEvT0_iT1_T2_DpNS2_10kernel_argIT3_EE_param_3];
	ld.param.u32 	%r68, [_ZN3cub18CUB_300001_SM_10006detail9transform16transform_kernelINS2_10policy_hubILb0EN4cuda3std3__45tupleIJN6thrust24THRUST_300001_SM_1000_NS6detail15normal_iteratorINSA_10device_ptrIfEEEESF_EEEE10policy1000ElNS7_5minusIfEESF_JPfSL_EEEvT0_iT1_T2_DpNS2_10kernel_argIT3_EE_param_1];
	cvta.to.global.u64 	%rd1, %rd71;
	cvt.u32.u64 	%r1, %rd67;
	cvt.u32.u64 	%r2, %rd69;
	shl.b32 	%r3, %r68, 7;
	mov.u32 	%r69, %ctaid.x;
	cvt.u64.u32 	%rd72, %r69;
	cvt.s64.s32 	%rd73, %r3;
	mul.lo.s64 	%rd4, %rd73, %rd72;
	sub.s64 	%rd74, %rd70, %rd4;
	min.s64 	%rd75, %rd74, %rd73;
	cvt.u32.u64 	%r4, %rd75;
	setp.eq.s32 	%p1, %r69, 0;
	add.s32 	%r71, %r69, 2;
	mov.u32 	%r72, %nctaid.x;
	setp.ge.u32 	%p2, %r71, %r72;
	shl.b32 	%r5, %r68, 9;
	or.pred  	%p3, %p1, %p2;
	@%p3 bra 	$L__BB4_5;
	mov.b32 	%r132, -1;
	// begin inline asm
	{
	 .reg .pred P_OUT; 
	elect.sync _|P_OUT, %r132;
	selp.b32 %r131, 1, 0, P_OUT; 
}
	// end inline asm
	mov.u32 	%r133, %tid.x;
	setp.gt.u32 	%p18, %r133, 31;
	setp.eq.s32 	%p19, %r131, 0;
	or.pred  	%p20, %p18, %p19;
	@%p20 bra 	$L__BB4_3;
	mov.u32 	%r134, _ZZN3cub18CUB_300001_SM_10006detail9transform23transform_kernel_ublkcpINS2_19async_copy_policy_tILi128EEElN4cuda3std3__45minusIfEEN6thrust24THRUST_300001_SM_1000_NS6detail15normal_iteratorINSC_10device_ptrIfEEEEJffEEEvT0_iT1_T2_DpNS2_16aligned_base_ptrIT3_EEE3bar;
	mov.b32 	%r135, 1;
	// begin inline asm
	mbarrier.init.shared.b64 [%r134], %r135;
	// end inline asm
	// begin inline asm
	fence.proxy.async.shared::cta; // 6.
	// end inline asm
	shl.b64 	%rd124, %rd4, 2;
	add.s32 	%r144, %r5, 15;
	add.s32 	%r145, %r144, %r1;
	and.b32  	%r137, %r145, -16;
	cvta.to.global.u64 	%rd125, %rd66;
	add.s64 	%rd121, %rd125, %rd124;
	mov.u32 	%r136, _ZN3cub18CUB_300001_SM_10006detail9transform4smemE;
	// begin inline asm
	cp.async.bulk.shared::cluster.global.mbarrier::complete_tx::bytes [%r136], [%rd121], %r137, [%r134];
	// end inline asm
	add.s32 	%r146, %r144, %r2;
	and.b32  	%r140, %r146, -16;
	add.s32 	%r147, %r136, %r5;
	add.s32 	%r139, %r147, 128;
	cvta.to.global.u64 	%rd126, %rd68;
	add.s64 	%rd122, %rd126, %rd124;
	// begin inline asm
	cp.async.bulk.shared::cluster.global.mbarrier::complete_tx::bytes [%r139], [%rd122], %r140, [%r134];
	// end inline asm
	add.s32 	%r143, %r140, %r137;
	// begin inline asm
	mbarrier.arrive.expect_tx.release.cta.shared::cta.b64 %rd123, [%r134], %r143; // 8. 
	// end inline asm
$L__BB4_3:
	bar.sync 	0;
	mov.u32 	%r149, _ZZN3cub18CUB_300001_SM_10006detail9transform23transform_kernel_ublkcpINS2_19async_copy_policy_tILi128EEElN4cuda3std3__45minusIfEEN6thrust24THRUST_300001_SM_1000_NS6detail15normal_iteratorINSC_10device_ptrIfEEEEJffEEEvT0_iT1_T2_DpNS2_16aligned_base_ptrIT3_EEE3bar;
$L__BB4_4:
	mov.b32 	%r150, 0;
	// begin inline asm
	{
	 .reg .pred P_OUT; 
	mbarrier.try_wait.parity.shared::cta.b64  P_OUT, [%r149], %r150;                                // 7a. 
	selp.b32 %r148, 1, 0, P_OUT; 
}
	// end inline asm
	setp.eq.s32 	%p21, %r148, 0;
	@%p21 bra 	$L__BB4_4;
	bra.uni 	$L__BB4_26;
$L__BB4_5:
	cvt.s64.s32 	%rd5, %r1;
	shl.b32 	%r74, %r4, 2;
	cvt.s64.s32 	%rd76, %r74;
	shr.u64 	%rd6, %rd76, 2;
	mov.u32 	%r6, %ntid.x;
	mov.u32 	%r7, %ntid.y;
	mul.lo.s32 	%r75, %r6, %r7;
	mov.u32 	%r8, %ntid.z;
	mul.lo.s32 	%r9, %r75, %r8;
	mov.u32 	%r76, %tid.x;
	mov.u32 	%r77, %tid.y;
	mov.u32 	%r78, %tid.z;
	mad.lo.s32 	%r79, %r78, %r7, %r77;
	mad.lo.s32 	%r80, %r79, %r6, %r76;
	cvt.u64.u32 	%rd144, %r80;
	setp.le.u64 	%p4, %rd6, %rd144;
	@%p4 bra 	$L__BB4_15;
	cvt.u32.u64 	%r81, %rd144;
	cvt.u64.u32 	%rd8, %r9;
	add.s32 	%r82, %r81, %r9;
	cvt.u64.u32 	%rd77, %r82;
	max.u64 	%rd78, %rd6, %rd77;
	setp.gt.u64 	%p5, %rd6, %rd77;
	selp.u64 	%rd9, 1, 0, %p5;
	add.s64 	%rd79, %rd9, %rd77;
	sub.s64 	%rd10, %rd78, %rd79;
	and.b64  	%rd80, %rd10, -4294967296;
	setp.ne.s64 	%p6, %rd80, 0;
	@%p6 bra 	$L__BB4_8;
	cvt.u32.u64 	%r83, %rd8;
	cvt.u32.u64 	%r84, %rd10;
	div.u32 	%r85, %r84, %r83;
	cvt.u64.u32 	%rd133, %r85;
	bra.uni 	$L__BB4_9;
$L__BB4_8:
	div.u64 	%rd133, %rd10, %rd8;
$L__BB4_9:
	add.s64 	%rd14, %rd133, %rd9;
	and.b64  	%rd81, %rd14, 3;
	setp.eq.s64 	%p7, %rd81, 3;
	mov.u64 	%rd137, %rd144;
	@%p7 bra 	$L__BB4_12;
	shl.b64 	%rd82, %rd4, 2;
	shl.b64 	%rd83, %rd144, 2;
	add.s64 	%rd84, %rd82, %rd83;
	add.s64 	%rd85, %rd84, %rd5;
	add.s64 	%rd135, %rd66, %rd85;
	shl.b64 	%rd16, %rd8, 2;
	mov.u32 	%r87, _ZN3cub18CUB_300001_SM_10006detail9transform4smemE;
	add.s32 	%r88, %r1, %r87;
	shl.b32 	%r89, %r81, 2;
	add.s32 	%r163, %r88, %r89;
	mul.lo.s32 	%r90, %r8, %r7;
	mul.lo.s32 	%r91, %r90, %r6;
	shl.b32 	%r11, %r91, 2;
	add.s64 	%rd86, %rd14, 1;
	and.b64  	%rd87, %rd86, 3;
	neg.s64 	%rd134, %rd87;
	mov.u64 	%rd137, %rd144;
$L__BB4_11:
	.pragma "nounroll";
	// begin inline asm
	cp.async.ca.shared.global [%r163], [%rd135], 4, 4;
	// end inline asm
	add.s64 	%rd137, %rd137, %rd8;
	add.s64 	%rd135, %rd135, %rd16;
	add.s32 	%r163, %r163, %r11;
	add.s64 	%rd134, %rd134, 1;
	setp.ne.s64 	%p8, %rd134, 0;
	@%p8 bra 	$L__BB4_11;
$L__BB4_12:
	setp.lt.u64 	%p9, %rd14, 3;
	@%p9 bra 	$L__BB4_15;
	shl.b64 	%rd25, %rd8, 2;
	shl.b64 	%rd89, %rd4, 2;
	shl.b64 	%rd90, %rd137, 2;
	add.s64 	%rd26, %rd89, %rd90;
	shl.b64 	%rd27, %rd8, 4;
	shl.b64 	%rd91, %rd8, 3;
	add.s64 	%rd28, %rd26, %rd91;
	add.s64 	%rd92, %rd137, %rd4;
	shl.b64 	%rd93, %rd92, 2;
	mad.lo.s64 	%rd29, %rd8, 12, %rd93;
	mov.u32 	%r93, _ZN3cub18CUB_300001_SM_10006detail9transform4smemE;
	add.s32 	%r94, %r1, %r93;
	mul.lo.s32 	%r95, %r8, %r7;
	mul.lo.s32 	%r96, %r95, %r6;
	shl.b32 	%r97, %r96, 2;
	cvt.u32.u64 	%r98, %rd137;
	shl.b32 	%r99, %r98, 2;
	add.s32 	%r164, %r94, %r99;
	add.s32 	%r167, %r164, %r97;
	shl.b32 	%r15, %r96, 4;
	shl.b32 	%r100, %r96, 3;
	add.s32 	%r166, %r164, %r100;
	mad.lo.s32 	%r165, %r96, 12, %r164;
	cvt.s64.s32 	%rd94, %r1;
	add.s64 	%rd138, %rd66, %rd94;
$L__BB4_14:
	add.s64 	%rd95, %rd138, %rd26;
	// begin inline asm
	cp.async.ca.shared.global [%r164], [%rd95], 4, 4;
	// end inline asm
	add.s64 	%rd99, %rd26, %rd25;
	add.s64 	%rd96, %rd138, %rd99;
	// begin inline asm
	cp.async.ca.shared.global [%r167], [%rd96], 4, 4;
	// end inline asm
	add.s64 	%rd97, %rd138, %rd28;
	// begin inline asm
	cp.async.ca.shared.global [%r166], [%rd97], 4, 4;
	// end inline asm
	add.s64 	%rd98, %rd138, %rd29;
	// begin inline asm
	cp.async.ca.shared.global [%r165], [%rd98], 4, 4;
	// end inline asm
	add.s64 	%rd137, %rd137, %rd25;
	add.s64 	%rd138, %rd138, %rd27;
	add.s32 	%r167, %r167, %r15;
	add.s32 	%r166, %r166, %r15;
	add.s32 	%r165, %r165, %r15;
	add.s32 	%r164, %r164, %r15;
	setp.lt.u64 	%p10, %rd137, %rd6;
	@%p10 bra 	$L__BB4_14;
$L__BB4_15:
	setp.le.u64 	%p11, %rd6, %rd144;
	// begin inline asm
	cp.async.commit_group;
	// end inline asm
	cvt.s64.s32 	%rd35, %r2;
	@%p11 bra 	$L__BB4_25;
	cvt.u32.u64 	%r105, %rd144;
	cvt.u64.u32 	%rd36, %r9;
	add.s32 	%r106, %r105, %r9;
	cvt.u64.u32 	%rd100, %r106;
	max.u64 	%rd101, %rd6, %rd100;
	setp.gt.u64 	%p12, %rd6, %rd100;
	selp.u64 	%rd37, 1, 0, %p12;
	add.s64 	%rd102, %rd37, %rd100;
	sub.s64 	%rd38, %rd101, %rd102;
	and.b64  	%rd103, %rd38, -4294967296;
	setp.ne.s64 	%p13, %rd103, 0;
	@%p13 bra 	$L__BB4_18;
	cvt.u32.u64 	%r107, %rd36;
	cvt.u32.u64 	%r108, %rd38;
	div.u32 	%r109, %r108, %r107;
	cvt.u64.u32 	%rd140, %r109;
	bra.uni 	$L__BB4_19;
$L__BB4_18:
	div.u64 	%rd140, %rd38, %rd36;
$L__BB4_19:
	add.s64 	%rd42, %rd140, %rd37;
	and.b64  	%rd104, %rd42, 3;
	setp.eq.s64 	%p14, %rd104, 3;
	@%p14 bra 	$L__BB4_22;
	shl.b64 	%rd105, %rd4, 2;
	shl.b64 	%rd106, %rd144, 2;
	add.s64 	%rd107, %rd105, %rd106;
	add.s64 	%rd108, %rd107, %rd35;
	add.s64 	%rd142, %rd68, %rd108;
	shl.b64 	%rd44, %rd36, 2;
	mov.u32 	%r111, _ZN3cub18CUB_300001_SM_10006detail9transform4smemE;
	add.s32 	%r112, %r2, %r111;
	add.s32 	%r113, %r112, %r5;
	shl.b32 	%r114, %r105, 2;
	add.s32 	%r168, %r113, %r114;
	mul.lo.s32 	%r115, %r8, %r7;
	mul.lo.s32 	%r116, %r115, %r6;
	shl.b32 	%r28, %r116, 2;
	add.s64 	%rd109, %rd42, 1;
	and.b64  	%rd110, %rd109, 3;
	neg.s64 	%rd141, %rd110;
$L__BB4_21:
	.pragma "nounroll";
	add.s32 	%r117, %r168, 128;
	// begin inline asm
	cp.async.ca.shared.global [%r117], [%rd142], 4, 4;
	// end inline asm
	add.s64 	%rd144, %rd144, %rd36;
	add.s64 	%rd142, %rd142, %rd44;
	add.s32 	%r168, %r168, %r28;
	add.s64 	%rd141, %rd141, 1;
	setp.ne.s64 	%p15, %rd141, 0;
	@%p15 bra 	$L__BB4_21;
$L__BB4_22:
	setp.lt.u64 	%p16, %rd42, 3;
	@%p16 bra 	$L__BB4_25;
	shl.b64 	%rd53, %rd36, 2;
	shl.b64 	%rd112, %rd4, 2;
	shl.b64 	%rd113, %rd144, 2;
	add.s64 	%rd54, %rd112, %rd113;
	add.s64 	%rd55, %rd54, %rd53;
	shl.b64 	%rd56, %rd36, 4;
	shl.b64 	%rd114, %rd36, 3;
	add.s64 	%rd57, %rd54, %rd114;
	add.s64 	%rd115, %rd144, %rd4;
	shl.b64 	%rd116, %rd115, 2;
	mad.lo.s64 	%rd58, %rd36, 12, %rd116;
	mov.u32 	%r118, _ZN3cub18CUB_300001_SM_10006detail9transform4smemE;
	add.s32 	%r119, %r2, %r118;
	mul.lo.s32 	%r120, %r8, %r7;
	mul.lo.s32 	%r121, %r120, %r6;
	shl.b32 	%r122, %r121, 2;
	cvt.u32.u64 	%r123, %rd144;
	shl.b32 	%r124, %r123, 2;
	add.s32 	%r125, %r119, %r5;
	add.s32 	%r169, %r125, %r124;
	add.s32 	%r172, %r169, %r122;
	shl.b32 	%r32, %r121, 4;
	shl.b32 	%r126, %r121, 3;
	add.s32 	%r171, %r169, %r126;
	mad.lo.s32 	%r170, %r121, 12, %r169;
	add.s64 	%rd145, %rd68, %rd35;
$L__BB4_24:
	add.s64 	%rd117, %rd145, %rd54;
	add.s32 	%r127, %r169, 128;
	// begin inline asm
	cp.async.ca.shared.global [%r127], [%rd117], 4, 4;
	// end inline asm
	add.s64 	%rd118, %rd145, %rd55;
	add.s32 	%r128, %r172, 128;
	// begin inline asm
	cp.async.ca.shared.global [%r128], [%rd118], 4, 4;
	// end inline asm
	add.s64 	%rd119, %rd145, %rd57;
	add.s32 	%r129, %r171, 128;
	// begin inline asm
	cp.async.ca.shared.global [%r129], [%rd119], 4, 4;
	// end inline asm
	add.s64 	%rd120, %rd145, %rd58;
	add.s32 	%r130, %r170, 128;
	// begin inline asm
	cp.async.ca.shared.global [%r130], [%rd120], 4, 4;
	// end inline asm
	add.s64 	%rd144, %rd144, %rd53;
	add.s64 	%rd145, %rd145, %rd56;
	add.s32 	%r172, %r172, %r32;
	add.s32 	%r171, %r171, %r32;
	add.s32 	%r170, %r170, %r32;
	add.s32 	%r169, %r169, %r32;
	setp.lt.u64 	%p17, %rd144, %rd6;
	@%p17 bra 	$L__BB4_24;
$L__BB4_25:
	// begin inline asm
	cp.async.commit_group;
	// end inline asm
	// begin inline asm
	cp.async.wait_group 0;
	// end inline asm
	barrier.sync 	0;
$L__BB4_26:
	setp.eq.s32 	%p22, %r3, %r4;
	@%p22 bra 	$L__BB4_32;
	setp.lt.s32 	%p23, %r68, 1;
	@%p23 bra 	$L__BB4_35;
	mov.u32 	%r177, %tid.x;
	neg.s32 	%r180, %r68;
	add.s32 	%r151, %r2, %r5;
	shl.b32 	%r152, %r177, 2;
	add.s32 	%r153, %r151, %r152;
	mov.u32 	%r154, _ZN3cub18CUB_300001_SM_10006detail9transform4smemE;
	add.s32 	%r155, %r153, %r154;
	add.s32 	%r179, %r155, 128;
	add.s32 	%r156, %r1, %r152;
	add.s32 	%r178, %r154, %r156;
	shl.b64 	%rd127, %rd4, 2;
	add.s64 	%rd64, %rd1, %rd127;
$L__BB4_29:
	.pragma "nounroll";
	setp.ge.s32 	%p24, %r177, %r4;
	@%p24 bra 	$L__BB4_31;
	ld.shared.f32 	%f1, [%r178];
	ld.shared.f32 	%f2, [%r179];
	sub.f32 	%f3, %f1, %f2;
	mul.wide.s32 	%rd128, %r177, 4;
	add.s64 	%rd129, %rd64, %rd128;
	st.global.f32 	[%rd129], %f3;
$L__BB4_31:
	add.s32 	%r180, %r180, 1;
	setp.ne.s32 	%p25, %r180, 0;
	add.s32 	%r179, %r179, 512;
	add.s32 	%r178, %r178, 512;
	add.s32 	%r177, %r177, 128;
	@%p25 bra 	$L__BB4_29;
	bra.uni 	$L__BB4_35;
$L__BB4_32:
	setp.lt.s32 	%p26, %r68, 1;
	@%p26 bra 	$L__BB4_35;
	mov.u32 	%r173, %tid.x;
	neg.s32 	%r176, %r68;
	add.s32 	%r157, %r2, %r5;
	shl.b32 	%r158, %r173, 2;
	add.s32 	%r159, %r157, %r158;
	mov.u32 	%r160, _ZN3cub18CUB_300001_SM_10006detail9transform4smemE;
	add.s32 	%r161, %r159, %r160;
	add.s32 	%r175, %r161, 128;
	add.s32 	%r162, %r1, %r158;
	add.s32 	%r174, %r160, %r162;
	shl.b64 	%rd130, %rd4, 2;
	add.s64 	%rd65, %rd1, %rd130;
$L__BB4_34:
	.pragma "nounroll";
	mul.wide.s32 	%rd131, %r173, 4;
	add.s64 	%rd132, %rd65, %rd131;
	ld.shared.f32 	%f4, [%r174];
	ld.shared.f32 	%f5, [%r175];
	sub.f32 	%f6, %f4, %f5;
	st.global.f32 	[%rd132], %f6;
	add.s32 	%r176, %r176, 1;
	setp.eq.s32 	%p27, %r176, 0;
	add.s32 	%r175, %r175, 512;
	add.s32 	%r174, %r174, 512;
	add.s32 	%r173, %r173, 128;
	@%p27 bra 	$L__BB4_35;
	bra.uni 	$L__BB4_34;
$L__BB4_35:
	ret;

}
	// .globl	_ZN3cub18CUB_300001_SM_10006detail9transform16transform_kernelINS2_10policy_hubILb1EN4cuda3std3__45tupleIJN6thrust24THRUST_300001_SM_1000_NS6detail15normal_iteratorINSA_10device_ptrIfEEEESF_EEEE10policy1000Ei8multiplySF_JPfSK_EEEvT0_iT1_T2_DpNS2_10kernel_argIT3_EE
.visible .entry _ZN3cub18CUB_300001_SM_10006detail9transform16transform_kernelINS2_10policy_hubILb1EN4cuda3std3__45tupleIJN6thrust24THRUST_300001_SM_1000_NS6detail15normal_iteratorINSA_10device_ptrIfEEEESF_EEEE10policy1000Ei8multiplySF_JPfSK_EEEvT0_iT1_T2_DpNS2_10kernel_argIT3_EE(
	.param .u32 _ZN3cub18CUB_300001_SM_10006detail9transform16transform_kernelINS2_10policy_hubILb1EN4cuda3std3__45tupleIJN6thrust24THRUST_300001_SM_1000_NS6detail15normal_iteratorINSA_10device_ptrIfEEEESF_EEEE10policy1000Ei8multiplySF_JPfSK_EEEvT0_iT1_T2_DpNS2_10kernel_argIT3_EE_param_0,
	.param .u32 _ZN3cub18CUB_300001_SM_10006detail9transform16transform_kernelINS2_10policy_hubILb1EN4cuda3std3__45tupleIJN6thrust24THRUST_300001_SM_1000_NS6detail15normal_iteratorINSA_10device_ptrIfEEEESF_EEEE10policy1000Ei8multiplySF_JPfSK_EEEvT0_iT1_T2_DpNS2_10kernel_argIT3_EE_param_1,
	.param .align 1 .b8 _ZN3cub18CUB_300001_SM_10006detail9transform16transform_kernelINS2_10policy_hubILb1EN4cuda3std3__45tupleIJN6thrust24THRUST_300001_SM_1000_NS6detail15normal_iteratorINSA_10device_ptrIfEEEESF_EEEE10policy1000Ei8multiplySF_JPfSK_EEEvT0_iT1_T2_DpNS2_10kernel_argIT3_EE_param_2[1],
	.param .align 8 .b8 _ZN3cub18CUB_300001_SM_10006detail9transform16transform_kernelINS2_10policy_hubILb1EN4cuda3std3__45tupleIJN6thrust24THRUST_300001_SM_1000_NS6detail15normal_iteratorINSA_10device_ptrIfEEEESF_EEEE10policy1000Ei8multiplySF_JPfSK_EEEvT0_iT1_T2_DpNS2_10kernel_argIT3_EE_param_3[8],
	.param .align 8 .b8 _ZN3cub18CUB_300001_SM_10006detail9transform16transform_kernelINS2_10policy_hubILb1EN4cuda3std3__45tupleIJN6thrust24THRUST_300001_SM_1000_NS6detail15normal_iteratorINSA_10device_ptrIfEEEESF_EEEE10policy1000Ei8multiplySF_JPfSK_EEEvT0_iT1_T2_DpNS2_10kernel_argIT3_EE_param_4[16],
	.param .align 8 .b8 _ZN3cub18CUB_300001_SM_10006detail9transform16transform_kernelINS2_10policy_hubILb1EN4cuda3std3__45tupleIJN6thrust24THRUST_300001_SM_1000_NS6detail15normal_iteratorINSA_10device_ptrIfEEEESF_EEEE10policy1000Ei8multiplySF_JPfSK_EEEvT0_iT1_T2_DpNS2_10kernel_argIT3_EE_param_5[16]
)
.maxntid 128
{
	.reg .pred 	%p<38>;
	.reg .b32 	%r<87>;
	.reg .b32 	%f<133>;
	.reg .b64 	%rd<99>;

	ld.param.u32 	%r52, [_ZN3cub18CUB_300001_SM_10006detail9transform16transform_kernelINS2_10policy_hubILb1EN4cuda3std3__45tupleIJN6thrust24THRUST_300001_SM_1000_NS6detail15normal_iteratorINSA_10device_ptrIfEEEESF_EEEE10policy1000Ei8multiplySF_JPfSK_EEEvT0_iT1_T2_DpNS2_10kernel_argIT3_EE_param_0];
	ld.param.u64 	%rd25, [_ZN3cub18CUB_300001_SM_10006detail9transform16transform_kernelINS2_10policy_hubILb1EN4cuda3std3__45tupleIJN6thrust24THRUST_300001_SM_1000_NS6detail15normal_iteratorINSA_10device_ptrIfEEEESF_EEEE10policy1000Ei8multiplySF_JPfSK_EEEvT0_iT1_T2_DpNS2_10kernel_argIT3_EE_param_5];
	ld.param.u64 	%rd26, [_ZN3cub18CUB_300001_SM_10006detail9transform16transform_kernelINS2_10policy_hubILb1EN4cuda3std3__45tupleIJN6thrust24THRUST_300001_SM_1000_NS6detail15normal_iteratorINSA_10device_ptrIfEEEESF_EEEE10policy1000Ei8multiplySF_JPfSK_EEEvT0_iT1_T2_DpNS2_10kernel_argIT3_EE_param_4];
	ld.param.u64 	%rd27, [_ZN3cub18CUB_300001_SM_10006detail9transform16transform_kernelINS2_10policy_hubILb1EN4cuda3std3__45tupleIJN6thrust24THRUST_300001_SM_1000_NS6detail15normal_iteratorINSA_10device_ptrIfEEEESF_EEEE10policy1000Ei8multiplySF_JPfSK_EEEvT0_iT1_T2_DpNS2_10kernel_argIT3_EE_param_3];
	ld.param.u32 	%r51, [_ZN3cub18CUB_300001_SM_10006detail9transform16transform_kernelINS2_10policy_hubILb1EN4cuda3std3__45tupleIJN6thrust24THRUST_300001_SM_1000_NS6detail15normal_iteratorINSA_10device_ptrIfEEEESF_EEEE10policy1000Ei8multiplySF_JPfSK_EEEvT0_iT1_T2_DpNS2_10kernel_argIT3_EE_param_1];
	cvta.to.global.u64 	%rd1, %rd27;
	cvta.to.global.u64 	%rd2, %rd26;
	cvta.to.global.u64 	%rd3, %rd25;
	shl.b32 	%r1, %r51, 7;
	mov.u32 	%r53, %ctaid.x;
	mul.lo.s32 	%r2, %r1, %r53;
	sub.s32 	%r3, %r52, %r2;
	min.s32 	%r4, %r1, %r3;
	shl.b32 	%r5, %r4, 2;
	mov.u32 	%r6, %tid.x;
	shl.b32 	%r75, %r6, 7;
	setp.ge.s32 	%p1, %r75, %r5;
	@%p1 bra 	$L__BB5_5;
	mul.wide.u32 	%rd4, %r6, 128;
	add.s64 	%rd28, %rd2, %rd4;
	mul.wide.s32 	%rd5, %r2, 4;
	add.s64 	%rd96, %rd28, %rd5;
	mov.u32 	%r74, %r75;
$L__BB5_2:
	.pragma "nounroll";
	// begin inline asm
	prefetch.global.L2 [%rd96];
	// end inline asm
	add.s32 	%r74, %r74, 16384;
	add.s64 	%rd96, %rd96, 16384;
	setp.lt.s32 	%p2, %r74, %r5;
	@%p2 bra 	$L__BB5_2;
	add.s64 	%rd30, %rd3, %rd4;
	add.s64 	%rd97, %rd30, %rd5;
$L__BB5_4:
	.pragma "nounroll";
	// begin inline asm
	prefetch.global.L2 [%rd97];
	// end inline asm
	add.s32 	%r75, %r75, 16384;
	add.s64 	%rd97, %rd97, 16384;
	setp.lt.s32 	%p3, %r75, %r5;
	@%p3 bra 	$L__BB5_4;
$L__BB5_5:
	mul.wide.s32 	%rd98, %r2, 4;
	add.s64 	%rd12, %rd2, %rd98;
	add.s64 	%rd13, %rd3, %rd98;
	add.s64 	%rd14, %rd1, %rd98;
	setp.gt.s32 	%p4, %r1, %r3;
	@%p4 bra 	$L__BB5_19;
	setp.lt.s32 	%p5, %r51, 1;
	@%p5 bra 	$L__BB5_60;
	and.b32  	%r12, %r51, 15;
	setp.lt.u32 	%p6, %r51, 16;
	mov.b32 	%r82, 0;
	@%p6 bra 	$L__BB5_10;
	and.b32  	%r82, %r51, 2147483632;
	neg.s32 	%r77, %r82;
	add.s64 	%rd33, %rd98, %rd1;
	add.s32 	%r76, %r6, 1152;
	add.s64 	%rd16, %rd33, 1536;
	add.s64 	%rd36, %rd98, 1536;
	add.s64 	%rd37, %rd2, %rd36;
	add.s64 	%rd39, %rd3, %rd36;
$L__BB5_9:
	.pragma "nounroll";
	mul.wide.s32 	%rd34, %r76, 4;
	add.s64 	%rd38, %rd37, %rd34;
	add.s64 	%rd40, %rd39, %rd34;
	add.s64 	%rd41, %rd16, %rd34;
	mul.wide.u32 	%rd42, %r6, 4;
	add.s64 	%rd43, %rd42, %rd2;
	add.s64 	%rd44, %rd43, %rd98;
	ld.global.f32 	%f1, [%rd44];
	add.s64 	%rd45, %rd42, 2048;
	add.s64 	%rd46, %rd3, %rd45;
	add.s64 	%rd47, %rd46, %rd98;
	ld.global.f32 	%f2, [%rd47+-2048];
	mul.f32 	%f3, %f1, %f2;
	add.s64 	%rd48, %rd1, %rd45;
	add.s64 	%rd49, %rd48, %rd98;
	st.global.f32 	[%rd49+-2048], %f3;
	ld.global.f32 	%f4, [%rd44+512];
	ld.global.f32 	%f5, [%rd47+-1536];
	mul.f32 	%f6, %f4, %f5;
	st.global.f32 	[%rd49+-1536], %f6;
	ld.global.f32 	%f7, [%rd44+1024];
	ld.global.f32 	%f8, [%rd47+-1024];
	mul.f32 	%f9, %f7, %f8;
	st.global.f32 	[%rd49+-1024], %f9;
	ld.global.f32 	%f10, [%rd44+1536];
	ld.global.f32 	%f11, [%rd47+-512];
	mul.f32 	%f12, %f10, %f11;
	st.global.f32 	[%rd49+-512], %f12;
	ld.global.f32 	%f13, [%rd44+2048];
	ld.global.f32 	%f14, [%rd47];
	mul.f32 	%f15, %f13, %f14;
	st.global.f32 	[%rd49], %f15;
	ld.global.f32 	%f16, [%rd44+2560];
	ld.global.f32 	%f17, [%rd47+512];
	mul.f32 	%f18, %f16, %f17;
	st.global.f32 	[%rd49+512], %f18;
	ld.global.f32 	%f19, [%rd44+3072];
	ld.global.f32 	%f20, [%rd47+1024];
	mul.f32 	%f21, %f19, %f20;
	st.global.f32 	[%rd49+1024], %f21;
	ld.global.f32 	%f22, [%rd44+3584];
	ld.global.f32 	%f23, [%rd47+1536];
	mul.f32 	%f24, %f22, %f23;
	st.global.f32 	[%rd49+1536], %f24;
	ld.global.f32 	%f25, [%rd44+4096];
	ld.global.f32 	%f26, [%rd47+2048];
	mul.f32 	%f27, %f25, %f26;
	st.global.f32 	[%rd49+2048], %f27;
	ld.global.f32 	%f28, [%rd38+-1536];
	ld.global.f32 	%f29, [%rd40+-1536];
	mul.f32 	%f30, %f28, %f29;
	st.global.f32 	[%rd41+-1536], %f30;
	ld.global.f32 	%f31, [%rd38+-1024];
	ld.global.f32 	%f32, [%rd40+-1024];
	mul.f32 	%f33, %f31, %f32;
	st.global.f32 	[%rd41+-1024], %f33;
	ld.global.f32 	%f34, [%rd38+-512];
	ld.global.f32 	%f35, [%rd40+-512];
	mul.f32 	%f36, %f34, %f35;
	st.global.f32 	[%rd41+-512], %f36;
	ld.global.f32 	%f37, [%rd38];
	ld.global.f32 	%f38, [%rd40];
	mul.f32 	%f39, %f37, %f38;
	st.global.f32 	[%rd41], %f39;
	ld.global.f32 	%f40, [%rd38+512];
	ld.global.f32 	%f41, [%rd40+512];
	mul.f32 	%f42, %f40, %f41;
	st.global.f32 	[%rd41+512], %f42;
	ld.global.f32 	%f43, [%rd38+1024];
	ld.global.f32 	%f44, [%rd40+1024];
	mul.f32 	%f45, %f43, %f44;
	st.global.f32 	[%rd41+1024], %f45;
	ld.global.f32 	%f46, [%rd38+1536];
	ld.global.f32 	%f47, [%rd40+1536];
	mul.f32 	%f48, %f46, %f47;
	st.global.f32 	[%rd41+1536], %f48;
	add.s32 	%r77, %r77, 16;
	add.s32 	%r76, %r76, 2048;
	add.s64 	%rd98, %rd98, 8192;
	setp.eq.s32 	%p7, %r77, 0;
	@%p7 bra 	$L__BB5_10;
	bra.uni 	$L__BB5_9;
$L__BB5_10:
	setp.eq.s32 	%p8, %r12, 0;
	@%p8 bra 	$L__BB5_60;
	and.b32  	%r39, %r51, 7;
	setp.lt.u32 	%p9, %r12, 8;
	@%p9 bra 	$L__BB5_13;
	shl.b32 	%r55, %r82, 7;
	add.s32 	%r56, %r55, %r6;
	mul.wide.s32 	%rd50, %r56, 4;
	add.s64 	%rd51, %rd12, %rd50;
	ld.global.f32 	%f49, [%rd51];
	add.s64 	%rd52, %rd13, %rd50;
	ld.global.f32 	%f50, [%rd52];
	mul.f32 	%f51, %f49, %f50;
	add.s64 	%rd53, %rd14, %rd50;
	st.global.f32 	[%rd53], %f51;
	ld.global.f32 	%f52, [%rd51+512];
	ld.global.f32 	%f53, [%rd52+512];
	mul.f32 	%f54, %f52, %f53;
	st.global.f32 	[%rd53+512], %f54;
	ld.global.f32 	%f55, [%rd51+1024];
	ld.global.f32 	%f56, [%rd52+1024];
	mul.f32 	%f57, %f55, %f56;
	st.global.f32 	[%rd53+1024], %f57;
	ld.global.f32 	%f58, [%rd51+1536];
	ld.global.f32 	%f59, [%rd52+1536];
	mul.f32 	%f60, %f58, %f59;
	st.global.f32 	[%rd53+1536], %f60;
	ld.global.f32 	%f61, [%rd51+2048];
	ld.global.f32 	%f62, [%rd52+2048];
	mul.f32 	%f63, %f61, %f62;
	st.global.f32 	[%rd53+2048], %f63;
	ld.global.f32 	%f64, [%rd51+2560];
	ld.global.f32 	%f65, [%rd52+2560];
	mul.f32 	%f66, %f64, %f65;
	st.global.f32 	[%rd53+2560], %f66;
	ld.global.f32 	%f67, [%rd51+3072];
	ld.global.f32 	%f68, [%rd52+3072];
	mul.f32 	%f69, %f67, %f68;
	st.global.f32 	[%rd53+3072], %f69;
	ld.global.f32 	%f70, [%rd51+3584];
	ld.global.f32 	%f71, [%rd52+3584];
	mul.f32 	%f72, %f70, %f71;
	st.global.f32 	[%rd53+3584], %f72;
	add.s32 	%r82, %r82, 8;
$L__BB5_13:
	setp.eq.s32 	%p10, %r39, 0;
	@%p10 bra 	$L__BB5_60;
	and.b32  	%r42, %r51, 3;
	setp.lt.u32 	%p11, %r39, 4;
	@%p11 bra 	$L__BB5_16;
	shl.b32 	%r57, %r82, 7;
	add.s32 	%r58, %r57, %r6;
	mul.wide.s32 	%rd54, %r58, 4;
	add.s64 	%rd55, %rd12, %rd54;
	ld.global.f32 	%f73, [%rd55];
	add.s64 	%rd56, %rd13, %rd54;
	ld.global.f32 	%f74, [%rd56];
	mul.f32 	%f75, %f73, %f74;
	add.s64 	%rd57, %rd14, %rd54;
	st.global.f32 	[%rd57], %f75;
	ld.global.f32 	%f76, [%rd55+512];
	ld.global.f32 	%f77, [%rd56+512];
	mul.f32 	%f78, %f76, %f77;
	st.global.f32 	[%rd57+512], %f78;
	ld.global.f32 	%f79, [%rd55+1024];
	ld.global.f32 	%f80, [%rd56+1024];
	mul.f32 	%f81, %f79, %f80;
	st.global.f32 	[%rd57+1024], %f81;
	ld.global.f32 	%f82, [%rd55+1536];
	ld.global.f32 	%f83, [%rd56+1536];
	mul.f32 	%f84, %f82, %f83;
	st.global.f32 	[%rd57+1536], %f84;
	add.s32 	%r82, %r82, 4;
$L__BB5_16:
	setp.eq.s32 	%p12, %r42, 0;
	@%p12 bra 	$L__BB5_60;
	mul.wide.s32 	%rd58, %r2, 4;
	add.s64 	%rd22, %rd1, %rd58;
	shl.b32 	%r59, %r82, 7;
	add.s32 	%r86, %r6, %r59;
	add.s64 	%rd23, %rd3, %rd58;
	add.s64 	%rd24, %rd2, %rd58;
	neg.s32 	%r85, %r42;
$L__BB5_18:
	.pragma "nounroll";
	mul.wide.s32 	%rd59, %r86, 4;
	add.s64 	%rd60, %rd22, %rd59;
	add.s64 	%rd61, %rd23, %rd59;
	add.s64 	%rd62, %rd24, %rd59;
	ld.global.f32 	%f85, [%rd62];
	ld.global.f32 	%f86, [%rd61];
	mul.f32 	%f87, %f85, %f86;
	st.global.f32 	[%rd60], %f87;
	add.s32 	%r86, %r86, 128;
	add.s32 	%r85, %r85, 1;
	setp.ne.s32 	%p13, %r85, 0;
	@%p13 bra 	$L__BB5_18;
	bra.uni 	$L__BB5_60;
$L__BB5_19:
	setp.lt.s32 	%p14, %r51, 1;
	@%p14 bra 	$L__BB5_60;
	and.b32  	%r16, %r51, 7;
	setp.lt.u32 	%p15, %r51, 8;
	mov.b32 	%r79, 0;
	@%p15 bra 	$L__BB5_39;
	and.b32  	%r79, %r51, 2147483640;
	mov.b32 	%r78, 0;
$L__BB5_22:
	.pragma "nounroll";
	shl.b32 	%r62, %r78, 7;
	add.s32 	%r23, %r62, %r6;
	setp.ge.s32 	%p16, %r23, %r4;
	@%p16 bra 	$L__BB5_24;
	mul.wide.u32 	%rd63, %r23, 4;
	add.s64 	%rd64, %rd12, %rd63;
	ld.global.f32 	%f88, [%rd64];
	add.s64 	%rd65, %rd13, %rd63;
	ld.global.f32 	%f89, [%rd65];
	mul.f32 	%f90, %f88, %f89;
	add.s64 	%rd66, %rd14, %rd63;
	st.global.f32 	[%rd66], %f90;
$L__BB5_24:
	add.s32 	%r63, %r23, 128;
	setp.ge.s32 	%p17, %r63, %r4;
	mul.wide.s32 	%rd67, %r63, 4;
	add.s64 	%rd19, %rd12, %rd67;
	add.s64 	%rd20, %rd13, %rd67;
	add.s64 	%rd21, %rd14, %rd67;
	@%p17 bra 	$L__BB5_26;
	ld.global.f32 	%f91, [%rd19];
	ld.global.f32 	%f92, [%rd20];
	mul.f32 	%f93, %f91, %f92;
	st.global.f32 	[%rd21], %f93;
$L__BB5_26:
	add.s32 	%r64, %r23, 256;
	setp.ge.s32 	%p18, %r64, %r4;
	@%p18 bra 	$L__BB5_28;
	ld.global.f32 	%f94, [%rd19+512];
	ld.global.f32 	%f95, [%rd20+512];
	mul.f32 	%f96, %f94, %f95;
	st.global.f32 	[%rd21+512], %f96;
$L__BB5_28:
	add.s32 	%r65, %r23, 384;
	setp.ge.s32 	%p19, %r65, %r4;
	@%p19 bra 	$L__BB5_30;
	ld.global.f32 	%f97, [%rd19+1024];
	ld.global.f32 	%f98, [%rd20+1024];
	mul.f32 	%f99, %f97, %f98;
	st.global.f32 	[%rd21+1024], %f99;
$L__BB5_30:
	add.s32 	%r66, %r23, 512;
	setp.ge.s32 	%p20, %r66, %r4;
	@%p20 bra 	$L__BB5_32;
	ld.global.f32 	%f100, [%rd19+1536];
	ld.global.f32 	%f101, [%rd20+1536];
	mul.f32 	%f102, %f100, %f101;
	st.global.f32 	[%rd21+1536], %f102;
$L__BB5_32:
	add.s32 	%r67, %r23, 640;
	setp.ge.s32 	%p21, %r67, %r4;
	@%p21 bra 	$L__BB5_34;
	ld.global.f32 	%f103, [%rd19+2048];
	ld.global.f32 	%f104, [%rd20+2048];
	mul.f32 	%f105, %f103, %f104;
	st.global.f32 	[%rd21+2048], %f105;
$L__BB5_34:
	add.s32 	%r68, %r23, 768;
	setp.ge.s32 	%p22, %r68, %r4;
	@%p22 bra 	$L__BB5_36;
	ld.global.f32 	%f106, [%rd19+2560];
	ld.global.f32 	%f107, [%rd20+2560];
	mul.f32 	%f108, %f106, %f107;
	st.global.f32 	[%rd21+2560], %f108;
$L__BB5_36:
	add.s32 	%r69, %r23, 896;
	setp.ge.s32 	%p23, %r69, %r4;
	@%p23 bra 	$L__BB5_38;
	ld.global.f32 	%f109, [%rd19+3072];
	ld.global.f32 	%f110, [%rd20+3072];
	mul.f32 	%f111, %f109, %f110;
	st.global.f32 	[%rd21+3072], %f111;
$L__BB5_38:
	add.s32 	%r78, %r78, 8;
	setp.ne.s32 	%p24, %r78, %r79;
	@%p24 bra 	$L__BB5_22;
$L__BB5_39:
	setp.eq.s32 	%p25, %r16, 0;
	@%p25 bra 	$L__BB5_60;
	and.b32  	%r26, %r51, 3;
	setp.lt.u32 	%p26, %r16, 4;
	@%p26 bra 	$L__BB5_50;
	shl.b32 	%r70, %r79, 7;
	add.s32 	%r27, %r70, %r6;
	setp.ge.s32 	%p27, %r27, %r4;
	@%p27 bra 	$L__BB5_43;
	mul.wide.s32 	%rd68, %r27, 4;
	add.s64 	%rd69, %rd12, %rd68;
	ld.global.f32 	%f112, [%rd69];
	add.s64 	%rd70, %rd13, %rd68;
	ld.global.f32 	%f113, [%rd70];
	mul.f32 	%f114, %f112, %f113;
	add.s64 	%rd71, %rd14, %rd68;
	st.global.f32 	[%rd71], %f114;
$L__BB5_43:
	add.s32 	%r28, %r27, 128;
	setp.ge.s32 	%p28, %r28, %r4;
	@%p28 bra 	$L__BB5_45;
	mul.wide.s32 	%rd72, %r28, 4;
	add.s64 	%rd73, %rd12, %rd72;
	ld.global.f32 	%f115, [%rd73];
	add.s64 	%rd74, %rd13, %rd72;
	ld.global.f32 	%f116, [%rd74];
	mul.f32 	%f117, %f115, %f116;
	add.s64 	%rd75, %rd14, %rd72;
	st.global.f32 	[%rd75], %f117;
$L__BB5_45:
	add.s32 	%r29, %r27, 256;
	setp.ge.s32 	%p29, %r29, %r4;
	@%p29 bra 	$L__BB5_47;
	mul.wide.s32 	%rd76, %r29, 4;
	add.s64 	%rd77, %rd12, %rd76;
	ld.global.f32 	%f118, [%rd77];
	add.s64 	%rd78, %rd13, %rd76;
	ld.global.f32 	%f119, [%rd78];
	mul.f32 	%f120, %f118, %f119;
	add.s64 	%rd79, %rd14, %rd76;
	st.global.f32 	[%rd79], %f120;
$L__BB5_47:
	add.s32 	%r30, %r27, 384;
	setp.ge.s32 	%p30, %r30, %r4;
	@%p30 bra 	$L__BB5_49;
	mul.wide.s32 	%rd80, %r30, 4;
	add.s64 	%rd81, %rd12, %rd80;
	ld.global.f32 	%f121, [%rd81];
	add.s64 	%rd82, %rd13, %rd80;
	ld.global.f32 	%f122, [%rd82];
	mul.f32 	%f123, %f121, %f122;
	add.s64 	%rd83, %rd14, %rd80;
	st.global.f32 	[%rd83], %f123;
$L__BB5_49:
	add.s32 	%r79, %r79, 4;
$L__BB5_50:
	setp.eq.s32 	%p31, %r26, 0;
	@%p31 bra 	$L__BB5_60;
	setp.eq.s32 	%p32, %r26, 1;
	@%p32 bra 	$L__BB5_57;
	shl.b32 	%r71, %r79, 7;
	add.s32 	%r33, %r71, %r6;
	setp.ge.s32 	%p33, %r33, %r4;
	@%p33 bra 	$L__BB5_54;
	mul.wide.s32 	%rd84, %r33, 4;
	add.s64 	%rd85, %rd12, %rd84;
	ld.global.f32 	%f124, [%rd85];
	add.s64 	%rd86, %rd13, %rd84;
	ld.global.f32 	%f125, [%rd86];
	mul.f32 	%f126, %f124, %f125;
	add.s64 	%rd87, %rd14, %rd84;
	st.global.f32 	[%rd87], %f126;
$L__BB5_54:
	add.s32 	%r34, %r33, 128;
	setp.ge.s32 	%p34, %r34, %r4;
	@%p34 bra 	$L__BB5_56;
	mul.wide.s32 	%rd88, %r34, 4;
	add.s64 	%rd89, %rd12, %rd88;
	ld.global.f32 	%f127, [%rd89];
	add.s64 	%rd90, %rd13, %rd88;
	ld.global.f32 	%f128, [%rd90];
	mul.f32 	%f129, %f127, %f128;
	add.s64 	%rd91, %rd14, %rd88;
	st.global.f32 	[%rd91], %f129;
$L__BB5_56:
	add.s32 	%r79, %r79, 2;
$L__BB5_57:
	and.b32  	%r72, %r51, 1;
	setp.eq.b32 	%p35, %r72, 1;
	not.pred 	%p36, %p35;
	@%p36 bra 	$L__BB5_60;
	shl.b32 	%r73, %r79, 7;
	add.s32 	%r37, %r73, %r6;
	setp.ge.s32 	%p37, %r37, %r4;
	@%p37 bra 	$L__BB5_60;
	mul.wide.s32 	%rd92, %r37, 4;
	add.s64 	%rd93, %rd12, %rd92;
	ld.global.f32 	%f130, [%rd93];
	add.s64 	%rd94, %rd13, %rd92;
	ld.global.f32 	%f131, [%rd94];
	mul.f32 	%f132, %f130, %f131;
	add.s64 	%rd95, %rd14, %rd92;
	st.global.f32 	[%rd95], %f132;
$L__BB5_60:
	ret;

}
	// .globl	_ZN3cub18CUB_300001_SM_10006detail9transform16transform_kernelINS2_10policy_hubILb1EN4cuda3std3__45tupleIJN6thrust24THRUST_300001_SM_1000_NS6detail15normal_iteratorINSA_10device_ptrIfEEEESF_EEEE10policy1000El8multiplySF_JPfSK_EEEvT0_iT1_T2_DpNS2_10kernel_argIT3_EE
.visible .entry _ZN3cub18CUB_300001_SM_10006detail9transform16transform_kernelINS2_10policy_hubILb1EN4cuda3std3__45tupleIJN6thrust24THRUST_300001_SM_1000_NS6detail15normal_iteratorINSA_10device_ptrIfEEEESF_EEEE10policy1000El8multiplySF_JPfSK_EEEvT0_iT1_T2_DpNS2_10kernel_argIT3_EE(
	.param .u64 _ZN3cub18CUB_300001_SM_10006detail9transform16transform_kernelINS2_10policy_hubILb1EN4cuda3std3__45tupleIJN6thrust24THRUST_300001_SM_1000_NS6detail15normal_iteratorINSA_10device_ptrIfEEEESF_EEEE10policy1000El8multiplySF_JPfSK_EEEvT0_iT1_T2_DpNS2_10kernel_argIT3_EE_param_0,
	.param .u32 _ZN3cub18CUB_300001_SM_10006detail9transform16transform_kernelINS2_10policy_hubILb1EN4cuda3std3__45tupleIJN6thrust24THRUST_300001_SM_1000_NS6detail15normal_iteratorINSA_10device_ptrIfEEEESF_EEEE10policy1000El8multiplySF_JPfSK_EEEvT0_iT1_T2_DpNS2_10kernel_argIT3_EE_param_1,
	.param .align 1 .b8 _ZN3cub18CUB_300001_SM_10006detail9transform16transform_kernelINS2_10policy_hubILb1EN4cuda3std3__45tupleIJN6thrust24THRUST_300001_SM_1000_NS6detail15normal_iteratorINSA_10device_ptrIfEEEESF_EEEE10policy1000El8multiplySF_JPfSK_EEEvT0_iT1_T2_DpNS2_10kernel_argIT3_EE_param_2[1],
	.param .align 8 .b8 _ZN3cub18CUB_300001_SM_10006detail9transform16transform_kernelINS2_10policy_hubILb1EN4cuda3std3__45tupleIJN6thrust24THRUST_300001_SM_1000_NS6detail15normal_iteratorINSA_10device_ptrIfEEEESF_EEEE10policy1000El8multiplySF_JPfSK_EEEvT0_iT1_T2_DpNS2_10kernel_argIT3_EE_param_3[8],
	.param .align 8 .b8 _ZN3cub18CUB_300001_SM_10006detail9transform16transform_kernelINS2_10policy_hubILb1EN4cuda3std3__45tupleIJN6thrust24THRUST_300001_SM_1000_NS6detail15normal_iteratorINSA_10device_ptrIfEEEESF_EEEE10policy1000El8multiplySF_JPfSK_EEEvT0_iT1_T2_DpNS2_10kernel_argIT3_EE_param_4[16],
	.param .align 8 .b8 _ZN3cub18CUB_300001_SM_10006detail9transform16transform_kernelINS2_10policy_hubILb1EN4cuda3std3__45tupleIJN6thrust24THRUST_300001_SM_1000_NS6detail15normal_iteratorINSA_10device_ptrIfEEEESF_EEEE10policy1000El8multiplySF_JPfSK_EEEvT0_iT1_T2_DpNS2_10kernel_argIT3_EE_param_5[16]
)
.maxntid 128
{
	.reg .pred 	%p<38>;
	.reg .b32 	%r<84>;
	.reg .b32 	%f<133>;
	.reg .b64 	%rd<105>;

	ld.param.u64 	%rd30, [_ZN3cub18CUB_300001_SM_10006detail9transform16transform_kernelINS2_10policy_hubILb1EN4cuda3std3__45tupleIJN6thrust24THRUST_300001_SM_1000_NS6detail15normal_iteratorINSA_10device_ptrIfEEEESF_EEEE10policy1000El8multiplySF_JPfSK_EEEvT0_iT1_T2_DpNS2_10kernel_argIT3_EE_param_0];
	ld.param.u64 	%rd31, [_ZN3cub18CUB_300001_SM_10006detail9transform16transform_kernelINS2_10policy_hubILb1EN4cuda3std3__45tupleIJN6thrust24THRUST_300001_SM_1000_NS6detail15normal_iteratorINSA_10device_ptrIfEEEESF_EEEE10policy1000El8multiplySF_JPfSK_EEEvT0_iT1_T2_DpNS2_10kernel_argIT3_EE_param_5];
	ld.param.u64 	%rd32, [_ZN3cub18CUB_300001_SM_10006detail9transform16transform_kernelINS2_10policy_hubILb1EN4cuda3std3__45tupleIJN6thrust24THRUST_300001_SM_1000_NS6detail15normal_iteratorINSA_10device_ptrIfEEEESF_EEEE10policy1000El8multiplySF_JPfSK_EEEvT0_iT1_T2_DpNS2_10kernel_argIT3_EE_param_4];
	ld.param.u64 	%rd33, [_ZN3cub18CUB_300001_SM_10006detail9transform16transform_kernelINS2_10policy_hubILb1EN4cuda3std3__45tupleIJN6thrust24THRUST_300001_SM_1000_NS6detail15normal_iteratorINSA_10device_ptrIfEEEESF_EEEE10policy1000El8multiplySF_JPfSK_EEEvT0_iT1_T2_DpNS2_10kernel_argIT3_EE_param_3];
	ld.param.u32 	%r49, [_ZN3cub18CUB_300001_SM_10006detail9transform16transform_kernelINS2_10policy_hubILb1EN4cuda3std3__45tupleIJN6thrust24THRUST_300001_SM_1000_NS6detail15normal_iteratorINSA_10device_ptrIfEEEESF_EEEE10policy1000El8multiplySF_JPfSK_EEEvT0_iT1_T2_DpNS2_10kernel_argIT3_EE_param_1];
	cvta.to.global.u64 	%rd1, %rd33;
	cvta.to.global.u64 	%rd2, %rd32;
	cvta.to.global.u64 	%rd3, %rd31;
	shl.b32 	%r1, %r49, 7;
	mov.u32 	%r50, %ctaid.x;
	cvt.u64.u32 	%rd34, %r50;
	cvt.s64.s32 	%rd35, %r1;
	mul.lo.s64 	%rd4, %rd35, %rd34;
	sub.s64 	%rd36, %rd30, %rd4;
	min.s64 	%rd37, %rd36, %rd35;
	cvt.u32.u64 	%r2, %rd37;
	shl.b32 	%r3, %r2, 2;
	mov.u32 	%r4, %tid.x;
	shl.b32 	%r72, %r4, 7;
	setp.ge.s32 	%p1, %r72, %r3;
	@%p1 bra 	$L__BB6_5;
	shl.b64 	%rd5, %rd4, 2;
	add.s64 	%rd38, %rd2, %rd5;
	mul.wide.u32 	%rd6, %r4, 128;
	add.s64 	%rd102, %rd38, %rd6;
	mov.u32 	%r71, %r72;
$L__BB6_2:
	.pragma "nounroll";
	// begin inline asm
	prefetch.global.L2 [%rd102];
	// end inline asm
	add.s32 	%r71, %r71, 16384;
	add.s64 	%rd102, %rd102, 16384;
	setp.lt.s32 	%p2, %r71, %r3;
	@%p2 bra 	$L__BB6_2;
	add.s64 	%rd40, %rd3, %rd5;
	add.s64 	%rd103, %rd40, %rd6;
$L__BB6_4:
	.pragma "nounroll";
	// begin inline asm
	prefetch.global.L2 [%rd103];
	// end inline asm
	add.s32 	%r72, %r72, 16384;
	add.s64 	%rd103, %rd103, 16384;
	setp.lt.s32 	%p3, %r72, %r3;
	@%p3 bra 	$L__BB6_4;
$L__BB6_5:
	shl.b64 	%rd104, %rd4, 2;
	add.s64 	%rd13, %rd2, %rd104;
	add.s64 	%rd14, %rd3, %rd104;
	add.s64 	%rd15, %rd1, %rd104;
	setp.eq.s32 	%p4, %r1, %r2;
	@%p4 bra 	$L__BB6_47;
	setp.lt.s32 	%p5, %r49, 1;
	@%p5 bra 	$L__BB6_60;
	and.b32  	%r10, %r49, 7;
	setp.lt.u32 	%p6, %r49, 8;
	mov.b32 	%r81, 0;
	@%p6 bra 	$L__BB6_26;
	and.b32  	%r81, %r49, 2147483640;
	mov.b32 	%r75, 0;
$L__BB6_9:
	.pragma "nounroll";
	shl.b32 	%r53, %r75, 7;
	add.s32 	%r21, %r53, %r4;
	setp.ge.s32 	%p7, %r21, %r2;
	@%p7 bra 	$L__BB6_11;
	mul.wide.u32 	%rd43, %r21, 4;
	add.s64 	%rd44, %rd13, %rd43;
	ld.global.f32 	%f1, [%rd44];
	add.s64 	%rd45, %rd14, %rd43;
	ld.global.f32 	%f2, [%rd45];
	mul.f32 	%f3, %f1, %f2;
	add.s64 	%rd46, %rd15, %rd43;
	st.global.f32 	[%rd46], %f3;
$L__BB6_11:
	add.s32 	%r54, %r21, 128;
	setp.ge.s32 	%p8, %r54, %r2;
	mul.wide.s32 	%rd47, %r54, 4;
	add.s64 	%rd24, %rd13, %rd47;
	add.s64 	%rd25, %rd14, %rd47;
	add.s64 	%rd26, %rd15, %rd47;
	@%p8 bra 	$L__BB6_13;
	ld.global.f32 	%f4, [%rd24];
	ld.global.f32 	%f5, [%rd25];
	mul.f32 	%f6, %f4, %f5;
	st.global.f32 	[%rd26], %f6;
$L__BB6_13:
	add.s32 	%r55, %r21, 256;
	setp.ge.s32 	%p9, %r55, %r2;
	@%p9 bra 	$L__BB6_15;
	ld.global.f32 	%f7, [%rd24+512];
	ld.global.f32 	%f8, [%rd25+512];
	mul.f32 	%f9, %f7, %f8;
	st.global.f32 	[%rd26+512], %f9;
$L__BB6_15:
	add.s32 	%r56, %r21, 384;
	setp.ge.s32 	%p10, %r56, %r2;
	@%p10 bra 	$L__BB6_17;
	ld.global.f32 	%f10, [%rd24+1024];
	ld.global.f32 	%f11, [%rd25+1024];
	mul.f32 	%f12, %f10, %f11;
	st.global.f32 	[%rd26+1024], %f12;
$L__BB6_17:
	add.s32 	%r57, %r21, 512;
	setp.ge.s32 	%p11, %r57, %r2;
	@%p11 bra 	$L__BB6_19;
	ld.global.f32 	%f13, [%rd24+1536];
	ld.global.f32 	%f14, [%rd25+1536];
	mul.f32 	%f15, %f13, %f14;
	st.global.f32 	[%rd26+1536], %f15;
$L__BB6_19:
	add.s32 	%r58, %r21, 640;
	setp.ge.s32 	%p12, %r58, %r2;
	@%p12 bra 	$L__BB6_21;
	ld.global.f32 	%f16, [%rd24+2048];
	ld.global.f32 	%f17, [%rd25+2048];
	mul.f32 	%f18, %f16, %f17;
	st.global.f32 	[%rd26+2048], %f18;
$L__BB6_21:
	add.s32 	%r59, %r21, 768;
	setp.ge.s32 	%p13, %r59, %r2;
	@%p13 bra 	$L__BB6_23;
	ld.global.f32 	%f19, [%rd24+2560];
	ld.global.f32 	%f20, [%rd25+2560];
	mul.f32 	%f21, %f19, %f20;
	st.global.f32 	[%rd26+2560], %f21;
$L__BB6_23:
	add.s32 	%r60, %r21, 896;
	setp.ge.s32 	%p14, %r60, %r2;
	@%p14 bra 	$L__BB6_25;
	ld.global.f32 	%f22, [%rd24+3072];
	ld.global.f32 	%f23, [%rd25+3072];
	mul.f32 	%f24, %f22, %f23;
	st.global.f32 	[%rd26+3072], %f24;
$L__BB6_25:
	add.s32 	%r75, %r75, 8;
	setp.eq.s32 	%p15, %r75, %r81;
	@%p15 bra 	$L__BB6_26;
	bra.uni 	$L__BB6_9;
$L__BB6_26:
	setp.eq.s32 	%p16, %r10, 0;
	@%p16 bra 	$L__BB6_60;
	and.b32  	%r37, %r49, 3;
	setp.lt.u32 	%p17, %r10, 4;
	@%p17 bra 	$L__BB6_37;
	shl.b32 	%r61, %r81, 7;
	add.s32 	%r38, %r61, %r4;
	setp.ge.s32 	%p18, %r38, %r2;
	@%p18 bra 	$L__BB6_30;
	mul.wide.s32 	%rd48, %r38, 4;
	add.s64 	%rd49, %rd13, %rd48;
	ld.global.f32 	%f25, [%rd49];
	add.s64 	%rd50, %rd14, %rd48;
	ld.global.f32 	%f26, [%rd50];
	mul.f32 	%f27, %f25, %f26;
	add.s64 	%rd51, %rd15, %rd48;
	st.global.f32 	[%rd51], %f27;
$L__BB6_30:
	add.s32 	%r39, %r38, 128;
	setp.ge.s32 	%p19, %r39, %r2;
	@%p19 bra 	$L__BB6_32;
	mul.wide.s32 	%rd52, %r39, 4;
	add.s64 	%rd53, %rd13, %rd52;
	ld.global.f32 	%f28, [%rd53];
	add.s64 	%rd54, %rd14, %rd52;
	ld.global.f32 	%f29, [%rd54];
	mul.f32 	%f30, %f28, %f29;
	add.s64 	%rd55, %rd15, %rd52;
	st.global.f32 	[%rd55], %f30;
$L__BB6_32:
	add.s32 	%r40, %r38, 256;
	setp.ge.s32 	%p20, %r40, %r2;
	@%p20 bra 	$L__BB6_34;
	mul.wide.s32 	%rd56, %r40, 4;
	add.s64 	%rd57, %rd13, %rd56;
	ld.global.f32 	%f31, [%rd57];
	add.s64 	%rd58, %rd14, %rd56;
	ld.global.f32 	%f32, [%rd58];
	mul.f32 	%f33, %f31, %f32;
	add.s64 	%rd59, %rd15, %rd56;
	st.global.f32 	[%rd59], %f33;
$L__BB6_34:
	add.s32 	%r41, %r38, 384;
	setp.ge.s32 	%p21, %r41, %r2;
	@%p21 bra 	$L__BB6_36;
	mul.wide.s32 	%rd60, %r41, 4;
	add.s64 	%rd61, %rd13, %rd60;
	ld.global.f32 	%f34, [%rd61];
	add.s64 	%rd62, %rd14, %rd60;
	ld.global.f32 	%f35, [%rd62];
	mul.f32 	%f36, %f34, %f35;
	add.s64 	%rd63, %rd15, %rd60;
	st.global.f32 	[%rd63], %f36;
$L__BB6_36:
	add.s32 	%r81, %r81, 4;
$L__BB6_37:
	setp.eq.s32 	%p22, %r37, 0;
	@%p22 bra 	$L__BB6_60;
	setp.eq.s32 	%p23, %r37, 1;
	@%p23 bra 	$L__BB6_44;
	shl.b32 	%r62, %r81, 7;
	add.s32 	%r44, %r62, %r4;
	setp.ge.s32 	%p24, %r44, %r2;
	@%p24 bra 	$L__BB6_41;
	mul.wide.s32 	%rd64, %r44, 4;
	add.s64 	%rd65, %rd13, %rd64;
	ld.global.f32 	%f37, [%rd65];
	add.s64 	%rd66, %rd14, %rd64;
	ld.global.f32 	%f38, [%rd66];
	mul.f32 	%f39, %f37, %f38;
	add.s64 	%rd67, %rd15, %rd64;
	st.global.f32 	[%rd67], %f39;
$L__BB6_41:
	add.s32 	%r45, %r44, 128;
	setp.ge.s32 	%p25, %r45, %r2;
	@%p25 bra 	$L__BB6_43;
	mul.wide.s32 	%rd68, %r45, 4;
	add.s64 	%rd69, %rd13, %rd68;
	ld.global.f32 	%f40, [%rd69];
	add.s64 	%rd70, %rd14, %rd68;
	ld.global.f32 	%f41, [%rd70];
	mul.f32 	%f42, %f40, %f41;
	add.s64 	%rd71, %rd15, %rd68;
	st.global.f32 	[%rd71], %f42;
$L__BB6_43:
	add.s32 	%r81, %r81, 2;
$L__BB6_44:
	and.b32  	%r63, %r49, 1;
	setp.eq.b32 	%p26, %r63, 1;
	not.pred 	%p27, %p26;
	@%p27 bra 	$L__BB6_60;
	shl.b32 	%r64, %r81, 7;
	add.s32 	%r48, %r64, %r4;
	setp.ge.s32 	%p28, %r48, %r2;
	@%p28 bra 	$L__BB6_60;
	mul.wide.s32 	%rd72, %r48, 4;
	add.s64 	%rd73, %rd13, %rd72;
	ld.global.f32 	%f43, [%rd73];
	add.s64 	%rd74, %rd14, %rd72;
	ld.global.f32 	%f44, [%rd74];
	mul.f32 	%f45, %f43, %f44;
	add.s64 	%rd75, %rd15, %rd72;
	st.global.f32 	[%rd75], %f45;
	bra.uni 	$L__BB6_60;
$L__BB6_47:
	setp.lt.s32 	%p29, %r49, 1;
	@%p29 bra 	$L__BB6_60;
	and.b32  	%r12, %r49, 15;
	setp.lt.u32 	%p30, %r49, 16;
	mov.b32 	%r77, 0;
	@%p30 bra 	$L__BB6_51;
	and.b32  	%r77, %r49, 2147483632;
	neg.s32 	%r74, %r77;
	add.s64 	%rd76, %rd104, 1536;
	add.s32 	%r73, %r4, 1152;
	add.s64 	%rd17, %rd3, %rd76;
	add.s64 	%rd18, %rd1, %rd76;
	mul.wide.u32 	%rd77, %r4, 4;
	add.s64 	%rd78, %rd77, %rd2;
	add.s64 	%rd19, %rd78, 4096;
	add.s64 	%rd79, %rd77, 2048;
	add.s64 	%rd20, %rd3, %rd79;
	add.s64 	%rd21, %rd1, %rd79;
$L__BB6_50:
	.pragma "nounroll";
	mul.wide.s32 	%rd80, %r73, 4;
	shl.b64 	%rd81, %rd4, 2;
	add.s64 	%rd82, %rd81, %rd2;
	add.s64 	%rd83, %rd82, %rd80;
	add.s64 	%rd84, %rd17, %rd80;
	add.s64 	%rd85, %rd18, %rd80;
	add.s64 	%rd86, %rd19, %rd104;
	ld.global.f32 	%f46, [%rd86+-4096];
	add.s64 	%rd87, %rd20, %rd104;
	ld.global.f32 	%f47, [%rd87+-2048];
	mul.f32 	%f48, %f46, %f47;
	add.s64 	%rd88, %rd21, %rd104;
	st.global.f32 	[%rd88+-2048], %f48;
	ld.global.f32 	%f49, [%rd86+-3584];
	ld.global.f32 	%f50, [%rd87+-1536];
	mul.f32 	%f51, %f49, %f50;
	st.global.f32 	[%rd88+-1536], %f51;
	ld.global.f32 	%f52, [%rd86+-3072];
	ld.global.f32 	%f53, [%rd87+-1024];
	mul.f32 	%f54, %f52, %f53;
	st.global.f32 	[%rd88+-1024], %f54;
	ld.global.f32 	%f55, [%rd86+-2560];
	ld.global.f32 	%f56, [%rd87+-512];
	mul.f32 	%f57, %f55, %f56;
	st.global.f32 	[%rd88+-512], %f57;
	ld.global.f32 	%f58, [%rd86+-2048];
	ld.global.f32 	%f59, [%rd87];
	mul.f32 	%f60, %f58, %f59;
	st.global.f32 	[%rd88], %f60;
	ld.global.f32 	%f61, [%rd86+-1536];
	ld.global.f32 	%f62, [%rd87+512];
	mul.f32 	%f63, %f61, %f62;
	st.global.f32 	[%rd88+512], %f63;
	ld.global.f32 	%f64, [%rd86+-1024];
	ld.global.f32 	%f65, [%rd87+1024];
	mul.f32 	%f66, %f64, %f65;
	st.global.f32 	[%rd88+1024], %f66;
	ld.global.f32 	%f67, [%rd86+-512];
	ld.global.f32 	%f68, [%rd87+1536];
	mul.f32 	%f69, %f67, %f68;
	st.global.f32 	[%rd88+1536], %f69;
	ld.global.f32 	%f70, [%rd86];
	ld.global.f32 	%f71, [%rd87+2048];
	mul.f32 	%f72, %f70, %f71;
	st.global.f32 	[%rd88+2048], %f72;
	ld.global.f32 	%f73, [%rd83];
	ld.global.f32 	%f74, [%rd84+-1536];
	mul.f32 	%f75, %f73, %f74;
	st.global.f32 	[%rd85+-1536], %f75;
	ld.global.f32 	%f76, [%rd83+512];
	ld.global.f32 	%f77, [%rd84+-1024];
	mul.f32 	%f78, %f76, %f77;
	st.global.f32 	[%rd85+-1024], %f78;
	ld.global.f32 	%f79, [%rd83+1024];
	ld.global.f32 	%f80, [%rd84+-512];
	mul.f32 	%f81, %f79, %f80;
	st.global.f32 	[%rd85+-512], %f81;
	ld.global.f32 	%f82, [%rd83+1536];
	ld.global.f32 	%f83, [%rd84];
	mul.f32 	%f84, %f82, %f83;
	st.global.f32 	[%rd85], %f84;
	ld.global.f32 	%f85, [%rd83+2048];
	ld.global.f32 	%f86, [%rd84+512];
	mul.f32 	%f87, %f85, %f86;
	st.global.f32 	[%rd85+512], %f87;
	ld.global.f32 	%f88, [%rd83+2560];
	ld.global.f32 	%f89, [%rd84+1024];
	mul.f32 	%f90, %f88, %f89;
	st.global.f32 	[%rd85+1024], %f90;
	ld.global.f32 	%f91, [%rd83+3072];
	ld.global.f32 	%f92, [%rd84+1536];
	mul.f32 	%f93, %f91, %f92;
	st.global.f32 	[%rd85+1536], %f93;
	add.s32 	%r74, %r74, 16;
	add.s32 	%r73, %r73, 2048;
	add.s64 	%rd104, %rd104, 8192;
	setp.eq.s32 	%p31, %r74, 0;
	@%p31 bra 	$L__BB6_51;
	bra.uni 	$L__BB6_50;
$L__BB6_51:
	setp.eq.s32 	%p32, %r12, 0;
	@%p32 bra 	$L__BB6_60;
	and.b32  	%r24, %r49, 7;
	setp.lt.u32 	%p33, %r12, 8;
	@%p33 bra 	$L__BB6_54;
	shl.b32 	%r66, %r77, 7;
	add.s32 	%r67, %r66, %r4;
	mul.wide.s32 	%rd89, %r67, 4;
	add.s64 	%rd90, %rd13, %rd89;
	ld.global.f32 	%f94, [%rd90];
	add.s64 	%rd91, %rd14, %rd89;
	ld.global.f32 	%f95, [%rd91];
	mul.f32 	%f96, %f94, %f95;
	add.s64 	%rd92, %rd15, %rd89;
	st.global.f32 	[%rd92], %f96;
	ld.global.f32 	%f97, [%rd90+512];
	ld.global.f32 	%f98, [%rd91+512];
	mul.f32 	%f99, %f97, %f98;
	st.global.f32 	[%rd92+512], %f99;
	ld.global.f32 	%f100, [%rd90+1024];
	ld.global.f32 	%f101, [%rd91+1024];
	mul.f32 	%f102, %f100, %f101;
	st.global.f32 	[%rd92+1024], %f102;
	ld.global.f32 	%f103, [%rd90+1536];
	ld.global.f32 	%f104, [%rd91+1536];
	mul.f32 	%f105, %f103, %f104;
	st.global.f32 	[%rd92+1536], %f105;
	ld.global.f32 	%f106, [%rd90+2048];
	ld.global.f32 	%f107, [%rd91+2048];
	mul.f32 	%f108, %f106, %f107;
	st.global.f32 	[%rd92+2048], %f108;
	ld.global.f32 	%f109, [%rd90+2560];
	ld.global.f32 	%f110, [%rd91+2560];
	mul.f32 	%f111, %f109, %f110;
	st.global.f32 	[%rd92+2560], %f111;
	ld.global.f32 	%f112, [%rd90+3072];
	ld.global.f32 	%f113, [%rd91+3072];
	mul.f32 	%f114, %f112, %f113;
	st.global.f32 	[%rd92+3072], %f114;
	ld.global.f32 	%f115, [%rd90+3584];
	ld.global.f32 	%f116, [%rd91+3584];
	mul.f32 	%f117, %f115, %f116;
	st.global.f32 	[%rd92+3584], %f117;
	add.s32 	%r77, %r77, 8;
$L__BB6_54:
	setp.eq.s32 	%p34, %r24, 0;
	@%p34 bra 	$L__BB6_60;
	and.b32  	%r27, %r49, 3;
	setp.lt.u32 	%p35, %r24, 4;
	@%p35 bra 	$L__BB6_57;
	shl.b32 	%r68, %r77, 7;
	add.s32 	%r69, %r68, %r4;
	mul.wide.s32 	%rd93, %r69, 4;
	add.s64 	%rd94, %rd13, %rd93;
	ld.global.f32 	%f118, [%rd94];
	add.s64 	%rd95, %rd14, %rd93;
	ld.global.f32 	%f119, [%rd95];
	mul.f32 	%f120, %f118, %f119;
	add.s64 	%rd96, %rd15, %rd93;
	st.global.f32 	[%rd96], %f120;
	ld.global.f32 	%f121, [%rd94+512];
	ld.global.f32 	%f122, [%rd95+512];
	mul.f32 	%f123, %f121, %f122;
	st.global.f32 	[%rd96+512], %f123;
	ld.global.f32 	%f124, [%rd94+1024];
	ld.global.f32 	%f125, [%rd95+1024];
	mul.f32 	%f126, %f124, %f125;
	st.global.f32 	[%rd96+1024], %f126;
	ld.global.f32 	%f127, [%rd94+1536];
	ld.global.f32 	%f128, [%rd95+1536];
	mul.f32 	%f129, %f127, %f128;
	st.global.f32 	[%rd96+1536], %f129;
	add.s32 	%r77, %r77, 4;
$L__BB6_57:
	setp.eq.s32 	%p36, %r27, 0;
	@%p36 bra 	$L__BB6_60;
	shl.b64 	%rd97, %rd4, 2;
	add.s64 	%rd27, %rd1, %rd97;
	shl.b32 	%r70, %r77, 7;
	add.s32 	%r80, %r4, %r70;
	add.s64 	%rd28, %rd3, %rd97;
	add.s64 	%rd29, %rd2, %rd97;
	neg.s32 	%r79, %r27;
$L__BB6_59:
	.pragma "nounroll";
	mul.wide.s32 	%rd98, %r80, 4;
	add.s64 	%rd99, %rd27, %rd98;
	add.s64 	%rd100, %rd28, %rd98;
	add.s64 	%rd101, %rd29, %rd98;
	ld.global.f32 	%f130, [%rd101];
	ld.global.f32 	%f131, [%rd100];
	mul.f32 	%f132, %f130, %f131;
	st.global.f32 	[%rd99], %f132;
	add.s32 	%r80, %r80, 128;
	add.s32 	%r79, %r79, 1;
	setp.eq.s32 	%p37, %r79, 0;
	@%p37 bra 	$L__BB6_60;
	bra.uni 	$L__BB6_59;
$L__BB6_60:
	ret;

}
	// .globl	_ZN3cub18CUB_300001_SM_10006detail6reduce28DeviceReduceSingleTileKernelINS2_10policy_hubIfjN4cuda3std3__44plusIfEEE10Policy1000EN6thrust24THRUST_300001_SM_1000_NS18transform_iteratorINSD_12zip_functionINS7_10multipliesIfEEEENSD_12zip_iteratorINS7_5tupleIJNSD_6detail15normal_iteratorINSD_10device_ptrIfEEEESP_EEEEENSD_11use_defaultESS_EEPfjS9_ffNS7_10__identityEEEvT0_T1_T2_T3_T4_T6_
.visible .entry _ZN3cub18CUB_300001_SM_10006detail6reduce28DeviceReduceSingleTileKernelINS2_10policy_hubIfjN4cuda3std3__44plusIfEEE10Policy1000EN6thrust24THRUST_300001_SM_1000_NS18transform_iteratorINSD_12zip_functionINS7_10multipliesIfEEEENSD_12zip_iteratorINS7_5tupleIJNSD_6detail15normal_iteratorINSD_10device_ptrIfEEEESP_EEEEENSD_11use_defaultESS_EEPfjS9_ffNS7_10__identityEEEvT0_T1_T2_T3_T4_T6_(
	.param .align 8 .b8 _ZN3cub18CUB_300001_SM_10006detail6reduce28DeviceReduceSingleTileKernelINS2_10policy_hubIfjN4cuda3std3__44plusIfEEE10Policy1000EN6thrust24THRUST_300001_SM_1000_NS18transform_iteratorINSD_12zip_functionINS7_10multipliesIfEEEENSD_12zip_iteratorINS7_5tupleIJNSD_6detail15normal_iteratorINSD_10device_ptrIfEEEESP_EEEEENSD_11use_defaultESS_EEPfjS9_ffNS7_10__identityEEEvT0_T1_T2_T3_T4_T6__param_0[24],
	.param .u64 .ptr .align 1 _ZN3cub18CUB_300001_SM_10006detail6reduce28DeviceReduceSingleTileKernelINS2_10policy_hubIfjN4cuda3std3__44plusIfEEE10Policy1000EN6thrust24THRUST_300001_SM_1000_NS18transform_iteratorINSD_12zip_functionINS7_10multipliesIfEEEENSD_12zip_iteratorINS7_5tupleIJNSD_6detail15normal_iteratorINSD_10device_ptrIfEEEESP_EEEEENSD_11use_defaultESS_EEPfjS9_ffNS7_10__identityEEEvT0_T1_T2_T3_T4_T6__param_1,
	.param .u32 _ZN3cub18CUB_300001_SM_10006detail6reduce28DeviceReduceSingleTileKernelINS2_10policy_hubIfjN4cuda3std3__44plusIfEEE10Policy1000EN6thrust24THRUST_300001_SM_1000_NS18transform_iteratorINSD_12zip_functionINS7_10multipliesIfEEEENSD_12zip_iteratorINS7_5tupleIJNSD_6detail15normal_iteratorINSD_10device_ptrIfEEEESP_EEEEENSD_11use_defaultESS_EEPfjS9_ffNS7_10__identityEEEvT0_T1_T2_T3_T4_T6__param_2,
	.param .align 1 .b8 _ZN3cub18CUB_300001_SM_10006detail6reduce28DeviceReduceSingleTileKernelINS2_10policy_hubIfjN4cuda3std3__44plusIfEEE10Policy1000EN6thrust24THRUST_300001_SM_1000_NS18transform_iteratorINSD_12zip_functionINS7_10multipliesIfEEEENSD_12zip_iteratorINS7_5tupleIJNSD_6detail15normal_iteratorINSD_10device_ptrIfEEEESP_EEEEENSD_11use_defaultESS_EEPfjS9_ffNS7_10__identityEEEvT0_T1_T2_T3_T4_T6__param_3[1],
	.param .f32 _ZN3cub18CUB_300001_SM_10006detail6reduce28DeviceReduceSingleTileKernelINS2_10policy_hubIfjN4cuda3std3__44plusIfEEE10Policy1000EN6thrust24THRUST_300001_SM_1000_NS18transform_iteratorINSD_12zip_functionINS7_10multipliesIfEEEENSD_12zip_iteratorINS7_5tupleIJNSD_6detail15normal_iteratorINSD_10device_ptrIfEEEESP_EEEEENSD_11use_defaultESS_EEPfjS9_ffNS7_10__identityEEEvT0_T1_T2_T3_T4_T6__param_4,
	.param .align 1 .b8 _ZN3cub18CUB_300001_SM_10006detail6reduce28DeviceReduceSingleTileKernelINS2_10policy_hubIfjN4cuda3std3__44plusIfEEE10Policy1000EN6thrust24THRUST_300001_SM_1000_NS18transform_iteratorINSD_12zip_functionINS7_10multipliesIfEEEENSD_12zip_iteratorINS7_5tupleIJNSD_6detail15normal_iteratorINSD_10device_ptrIfEEEESP_EEEEENSD_11use_defaultESS_EEPfjS9_ffNS7_10__identityEEEvT0_T1_T2_T3_T4_T6__param_5[1]
)
.maxntid 512
.minnctapersm 1
{
	.reg .pred 	%p<67>;
	.reg .b16 	%rs<9>;
	.reg .b32 	%r<220>;
	.reg .b32 	%f<491>;
	.reg .b64 	%rd<128>;
	// demoted variable
	.shared .align 4 .b8 _ZZN3cub18CUB_300001_SM_10006detail6reduce28DeviceReduceSingleTileKernelINS2_10policy_hubIfjN4cuda3std3__44plusIfEEE10Policy1000EN6thrust24THRUST_300001_SM_1000_NS18transform_iteratorINSD_12zip_functionINS7_10multipliesIfEEEENSD_12zip_iteratorINS7_5tupleIJNSD_6detail15normal_iteratorINSD_10device_ptrIfEEEESP_EEEEENSD_11use_defaultESS_EEPfjS9_ffNS7_10__identityEEEvT0_T1_T2_T3_T4_T6_E12temp_storage[84];
	ld.param.u64 	%rd19, [_ZN3cub18CUB_300001_SM_10006detail6reduce28DeviceReduceSingleTileKernelINS2_10policy_hubIfjN4cuda3std3__44plusIfEEE10Policy1000EN6thrust24THRUST_300001_SM_1000_NS18transform_iteratorINSD_12zip_functionINS7_10multipliesIfEEEENSD_12zip_iteratorINS7_5tupleIJNSD_6detail15normal_iteratorINSD_10device_ptrIfEEEESP_EEEEENSD_11use_defaultESS_EEPfjS9_ffNS7_10__identityEEEvT0_T1_T2_T3_T4_T6__param_0+8];
	ld.param.u64 	%rd18, [_ZN3cub18CUB_300001_SM_10006detail6reduce28DeviceReduceSingleTileKernelINS2_10policy_hubIfjN4cuda3std3__44plusIfEEE10Policy1000EN6thrust24THRUST_300001_SM_1000_NS18transform_iteratorINSD_12zip_functionINS7_10multipliesIfEEEENSD_12zip_iteratorINS7_5tupleIJNSD_6detail15normal_iteratorINSD_10device_ptrIfEEEESP_EEEEENSD_11use_defaultESS_EEPfjS9_ffNS7_10__identityEEEvT0_T1_T2_T3_T4_T6__param_0];
	ld.param.u64 	%rd20, [_ZN3cub18CUB_300001_SM_10006detail6reduce28DeviceReduceSingleTileKernelINS2_10policy_hubIfjN4cuda3std3__44plusIfEEE10Policy1000EN6thrust24THRUST_300001_SM_1000_NS18transform_iteratorINSD_12zip_functionINS7_10multipliesIfEEEENSD_12zip_iteratorINS7_5tupleIJNSD_6detail15normal_iteratorINSD_10device_ptrIfEEEESP_EEEEENSD_11use_defaultESS_EEPfjS9_ffNS7_10__identityEEEvT0_T1_T2_T3_T4_T6__param_1];
	ld.param.u32 	%r51, [_ZN3cub18CUB_300001_SM_10006detail6reduce28DeviceReduceSingleTileKernelINS2_10policy_hubIfjN4cuda3std3__44plusIfEEE10Policy1000EN6thrust24THRUST_300001_SM_1000_NS18transform_iteratorINSD_12zip_functionINS7_10multipliesIfEEEENSD_12zip_iteratorINS7_5tupleIJNSD_6detail15normal_iteratorINSD_10device_ptrIfEEEESP_EEEEENSD_11use_defaultESS_EEPfjS9_ffNS7_10__identityEEEvT0_T1_T2_T3_T4_T6__param_2];
	ld.param.f32 	%f42, [_ZN3cub18CUB_300001_SM_10006detail6reduce28DeviceReduceSingleTileKernelINS2_10policy_hubIfjN4cuda3std3__44plusIfEEE10Policy1000EN6thrust24THRUST_300001_SM_1000_NS18transform_iteratorINSD_12zip_functionINS7_10multipliesIfEEEENSD_12zip_iteratorINS7_5tupleIJNSD_6detail15normal_iteratorINSD_10device_ptrIfEEEESP_EEEEENSD_11use_defaultESS_EEPfjS9_ffNS7_10__identityEEEvT0_T1_T2_T3_T4_T6__param_4];
	cvta.to.global.u64 	%rd1, %rd20;
	setp.ne.s32 	%p1, %r51, 0;
	@%p1 bra 	$L__BB7_3;
	mov.u32 	%r202, %tid.x;
	setp.ne.s32 	%p66, %r202, 0;
	@%p66 bra 	$L__BB7_52;
	st.global.f32 	[%rd1], %f42;
	bra.uni 	$L__BB7_52;
$L__BB7_3:
	cvta.to.global.u64 	%rd2, %rd18;
	cvta.to.global.u64 	%rd3, %rd19;
	setp.gt.u32 	%p2, %r51, 8191;
	@%p2 bra 	$L__BB7_28;
	mov.u32 	%r1, %tid.x;
	setp.ge.u32 	%p24, %r1, %r51;
	mov.f32 	%f478, 0f00000000;
	mov.u32 	%r206, %r1;
	@%p24 bra 	$L__BB7_6;
	mul.wide.u32 	%rd112, %r1, 4;
	add.s64 	%rd113, %rd2, %rd112;
	add.s64 	%rd114, %rd3, %rd112;
	ld.global.f32 	%f280, [%rd113];
	ld.global.f32 	%f281, [%rd114];
	mul.f32 	%f478, %f280, %f281;
	add.s32 	%r206, %r1, 512;
$L__BB7_6:
	setp.ge.u32 	%p25, %r206, %r51;
	@%p25 bra 	$L__BB7_19;
	not.b32 	%r129, %r206;
	add.s32 	%r130, %r51, %r129;
	shr.u32 	%r131, %r130, 9;
	add.s32 	%r4, %r131, 1;
	and.b32  	%r5, %r4, 15;
	setp.lt.u32 	%p26, %r130, 7680;
	@%p26 bra 	$L__BB7_10;
	and.b32  	%r132, %r4, 16777200;
	neg.s32 	%r204, %r132;
	mul.wide.u32 	%rd115, %r206, 4;
	or.b64  	%rd116, %rd115, 16384;
	add.s64 	%rd125, %rd2, %rd116;
	add.s64 	%rd124, %rd3, %rd116;
$L__BB7_9:
	.pragma "nounroll";
	ld.global.f32 	%f283, [%rd125+-16384];
	ld.global.f32 	%f284, [%rd124+-16384];
	fma.rn.f32 	%f285, %f283, %f284, %f478;
	ld.global.f32 	%f286, [%rd125+-14336];
	ld.global.f32 	%f287, [%rd124+-14336];
	fma.rn.f32 	%f288, %f286, %f287, %f285;
	ld.global.f32 	%f289, [%rd125+-12288];
	ld.global.f32 	%f290, [%rd124+-12288];
	fma.rn.f32 	%f291, %f289, %f290, %f288;
	ld.global.f32 	%f292, [%rd125+-10240];
	ld.global.f32 	%f293, [%rd124+-10240];
	fma.rn.f32 	%f294, %f292, %f293, %f291;
	ld.global.f32 	%f295, [%rd125+-8192];
	ld.global.f32 	%f296, [%rd124+-8192];
	fma.rn.f32 	%f297, %f295, %f296, %f294;
	ld.global.f32 	%f298, [%rd125+-6144];
	ld.global.f32 	%f299, [%rd124+-6144];
	fma.rn.f32 	%f300, %f298, %f299, %f297;
	ld.global.f32 	%f301, [%rd125+-4096];
	ld.global.f32 	%f302, [%rd124+-4096];
	fma.rn.f32 	%f303, %f301, %f302, %f300;
	ld.global.f32 	%f304, [%rd125+-2048];
	ld.global.f32 	%f305, [%rd124+-2048];
	fma.rn.f32 	%f306, %f304, %f305, %f303;
	ld.global.f32 	%f307, [%rd125];
	ld.global.f32 	%f308, [%rd124];
	fma.rn.f32 	%f309, %f307, %f308, %f306;
	ld.global.f32 	%f310, [%rd125+2048];
	ld.global.f32 	%f311, [%rd124+2048];
	fma.rn.f32 	%f312, %f310, %f311, %f309;
	ld.global.f32 	%f313, [%rd125+4096];
	ld.global.f32 	%f314, [%rd124+4096];
	fma.rn.f32 	%f315, %f313, %f314, %f312;
	ld.global.f32 	%f316, [%rd125+6144];
	ld.global.f32 	%f317, [%rd124+6144];
	fma.rn.f32 	%f318, %f316, %f317, %f315;
	ld.global.f32 	%f319, [%rd125+8192];
	ld.global.f32 	%f320, [%rd124+8192];
	fma.rn.f32 	%f321, %f319, %f320, %f318;
	ld.global.f32 	%f322, [%rd125+10240];
	ld.global.f32 	%f323, [%rd124+10240];
	fma.rn.f32 	%f324, %f322, %f323, %f321;
	ld.global.f32 	%f325, [%rd125+12288];
	ld.global.f32 	%f326, [%rd124+12288];
	fma.rn.f32 	%f327, %f325, %f326, %f324;
	ld.global.f32 	%f328, [%rd125+14336];
	ld.global.f32 	%f329, [%rd124+14336];
	fma.rn.f32 	%f478, %f328, %f329, %f327;
	add.s32 	%r206, %r206, 8192;
	add.s32 	%r204, %r204, 16;
	add.s64 	%rd125, %rd125, 32768;
	add.s64 	%rd124, %rd124, 32768;
	setp.ne.s32 	%p27, %r204, 0;
	@%p27 bra 	$L__BB7_9;
$L__BB7_10:
	setp.eq.s32 	%p28, %r5, 0;
	@%p28 bra 	$L__BB7_19;
	and.b32  	%r12, %r4, 7;
	setp.lt.u32 	%p29, %r5, 8;
	@%p29 bra 	$L__BB7_13;
	mul.wide.u32 	%rd117, %r206, 4;
	add.s64 	%rd118, %rd2, %rd117;
	add.s64 	%rd119, %rd3, %rd117;
	ld.global.f32 	%f331, [%rd118];
	ld.global.f32 	%f332, [%rd119];
	fma.rn.f32 	%f333, %f331, %f332, %f478;
	ld.global.f32 	%f334, [%rd118+2048];
	ld.global.f32 	%f335, [%rd119+2048];
	fma.rn.f32 	%f336, %f334, %f335, %f333;
	ld.global.f32 	%f337, [%rd118+4096];
	ld.global.f32 	%f338, [%rd119+4096];
	fma.rn.f32 	%f339, %f337, %f338, %f336;
	ld.global.f32 	%f340, [%rd118+6144];
	ld.global.f32 	%f341, [%rd119+6144];
	fma.rn.f32 	%f342, %f340, %f341, %f339;
	ld.global.f32 	%f343, [%rd118+8192];
	ld.global.f32 	%f344, [%rd119+8192];
	fma.rn.f32 	%f345, %f343, %f344, %f342;
	ld.global.f32 	%f346, [%rd118+10240];
	ld.global.f32 	%f347, [%rd119+10240];
	fma.rn.f32 	%f348, %f346, %f347, %f345;
	ld.global.f32 	%f349, [%rd118+12288];
	ld.global.f32 	%f350, [%rd119+12288];
	fma.rn.f32 	%f351, %f349, %f350, %f348;
	ld.global.f32 	%f352, [%rd118+14336];
	ld.global.f32 	%f353, [%rd119+14336];
	fma.rn.f32 	%f478, %f352, %f353, %f351;
	add.s32 	%r206, %r206, 4096;
$L__BB7_13:
	setp.eq.s32 	%p30, %r12, 0;
	@%p30 bra 	$L__BB7_19;
	and.b32  	%r15, %r4, 3;
	setp.lt.u32 	%p31, %r12, 4;
	@%p31 bra 	$L__BB7_16;
	mul.wide.u32 	%rd120, %r206, 4;
	add.s64 	%rd121, %rd2, %rd120;
	add.s64 	%rd122, %rd3, %rd120;
	ld.global.f32 	%f355, [%rd121];
	ld.global.f32 	%f356, [%rd122];
	fma.rn.f32 	%f357, %f355, %f356, %f478;
	ld.global.f32 	%f358, [%rd121+2048];
	ld.global.f32 	%f359, [%rd122+2048];
	fma.rn.f32 	%f360, %f358, %f359, %f357;
	ld.global.f32 	%f361, [%rd121+4096];
	ld.global.f32 	%f362, [%rd122+4096];
	fma.rn.f32 	%f363, %f361, %f362, %f360;
	ld.global.f32 	%f364, [%rd121+6144];
	ld.global.f32 	%f365, [%rd122+6144];
	fma.rn.f32 	%f478, %f364, %f365, %f363;
	add.s32 	%r206, %r206, 2048;
$L__BB7_16:
	setp.eq.s32 	%p32, %r15, 0;
	@%p32 bra 	$L__BB7_19;
	mul.wide.u32 	%rd123, %r206, 4;
	add.s64 	%rd127, %rd3, %rd123;
	add.s64 	%rd126, %rd2, %rd123;
	neg.s32 	%r209, %r15;
$L__BB7_18:
	.pragma "nounroll";
	ld.global.f32 	%f366, [%rd126];
	ld.global.f32 	%f367, [%rd127];
	fma.rn.f32 	%f478, %f366, %f367, %f478;
	add.s64 	%rd127, %rd127, 2048;
	add.s64 	%rd126, %rd126, 2048;
	add.s32 	%r209, %r209, 1;
	setp.ne.s32 	%p33, %r209, 0;
	@%p33 bra 	$L__BB7_18;
$L__BB7_19:
	setp.lt.u32 	%p34, %r51, 512;
	@%p34 bra 	$L__BB7_24;
	// begin inline asm
	mov.u32 %r171, %laneid;
	// end inline asm
	mov.b32 	%r173, %f478;
	mov.b32 	%r174, 1;
	mov.b32 	%r195, 31;
	mov.b32 	%r196, -1;
	// begin inline asm
	shfl.sync.down.b32 %r172, %r173, %r174, %r195, %r196;
	// end inline asm
	setp.gt.s32 	%p58, %r171, 30;
	mov.b32 	%f426, %r172;
	add.f32 	%f427, %f478, %f426;
	selp.f32 	%f428, %f478, %f427, %p58;
	mov.b32 	%r178, %f428;
	mov.b32 	%r179, 2;
	// begin inline asm
	shfl.sync.down.b32 %r177, %r178, %r179, %r195, %r196;
	// end inline asm
	setp.gt.s32 	%p59, %r171, 29;
	mov.b32 	%f429, %r177;
	add.f32 	%f430, %f428, %f429;
	selp.f32 	%f431, %f428, %f430, %p59;
	mov.b32 	%r183, %f431;
	mov.b32 	%r184, 4;
	// begin inline asm
	shfl.sync.down.b32 %r182, %r183, %r184, %r195, %r196;
	// end inline asm
	setp.gt.s32 	%p60, %r171, 27;
	mov.b32 	%f432, %r182;
	add.f32 	%f433, %f431, %f432;
	selp.f32 	%f434, %f431, %f433, %p60;
	mov.b32 	%r188, %f434;
	mov.b32 	%r189, 8;
	// begin inline asm
	shfl.sync.down.b32 %r187, %r188, %r189, %r195, %r196;
	// end inline asm
	setp.gt.s32 	%p61, %r171, 23;
	mov.b32 	%f435, %r187;
	add.f32 	%f436, %f434, %f435;
	selp.f32 	%f437, %f434, %f436, %p61;
	mov.b32 	%r193, %f437;
	mov.b32 	%r194, 16;
	// begin inline asm
	shfl.sync.down.b32 %r192, %r193, %r194, %r195, %r196;
	// end inline asm
	setp.gt.s32 	%p62, %r171, 15;
	mov.b32 	%f438, %r192;
	add.f32 	%f16, %f437, %f438;
	selp.f32 	%f490, %f437, %f16, %p62;
	setp.ne.s32 	%p63, %r171, 0;
	@%p63 bra 	$L__BB7_22;
	shr.u32 	%r197, %r1, 3;
	and.b32  	%r198, %r197, 124;
	mov.u32 	%r199, _ZZN3cub18CUB_300001_SM_10006detail6reduce28DeviceReduceSingleTileKernelINS2_10policy_hubIfjN4cuda3std3__44plusIfEEE10Policy1000EN6thrust24THRUST_300001_SM_1000_NS18transform_iteratorINSD_12zip_functionINS7_10multipliesIfEEEENSD_12zip_iteratorINS7_5tupleIJNSD_6detail15normal_iteratorINSD_10device_ptrIfEEEESP_EEEEENSD_11use_defaultESS_EEPfjS9_ffNS7_10__identityEEEvT0_T1_T2_T3_T4_T6_E12temp_storage;
	add.s32 	%r200, %r199, %r198;
	st.shared.f32 	[%r200+16], %f16;
$L__BB7_22:
	bar.sync 	0;
	setp.ne.s32 	%p64, %r1, 0;
	@%p64 bra 	$L__BB7_50;
	ld.shared.f32 	%f439, [_ZZN3cub18CUB_300001_SM_10006detail6reduce28DeviceReduceSingleTileKernelINS2_10policy_hubIfjN4cuda3std3__44plusIfEEE10Policy1000EN6thrust24THRUST_300001_SM_1000_NS18transform_iteratorINSD_12zip_functionINS7_10multipliesIfEEEENSD_12zip_iteratorINS7_5tupleIJNSD_6detail15normal_iteratorINSD_10device_ptrIfEEEESP_EEEEENSD_11use_defaultESS_EEPfjS9_ffNS7_10__identityEEEvT0_T1_T2_T3_T4_T6_E12temp_storage+20];
	add.f32 	%f440, %f490, %f439;
	ld.shared.f32 	%f441, [_ZZN3cub18CUB_300001_SM_10006detail6reduce28DeviceReduceSingleTileKernelINS2_10policy_hubIfjN4cuda3std3__44plusIfEEE10Policy1000EN6thrust24THRUST_300001_SM_1000_NS18transform_iteratorINSD_12zip_functionINS7_10multipliesIfEEEENSD_12zip_iteratorINS7_5tupleIJNSD_6detail15normal_iteratorINSD_10device_ptrIfEEEESP_EEEEENSD_11use_defaultESS_EEPfjS9_ffNS7_10__identityEEEvT0_T1_T2_T3_T4_T6_E12temp_storage+24];
	add.f32 	%f442, %f440, %f441;
	ld.shared.f32 	%f443, [_ZZN3cub18CUB_300001_SM_10006detail6reduce28DeviceReduceSingleTileKernelINS2_10policy_hubIfjN4cuda3std3__44plusIfEEE10Policy1000EN6thrust24THRUST_300001_SM_1000_NS18transform_iteratorINSD_12zip_functionINS7_10multipliesIfEEEENSD_12zip_iteratorINS7_5tupleIJNSD_6detail15normal_iteratorINSD_10device_ptrIfEEEESP_EEEEENSD_11use_defaultESS_EEPfjS9_ffNS7_10__identityEEEvT0_T1_T2_T3_T4_T6_E12temp_storage+28];
	add.f32 	%f444, %f442, %f443;
	ld.shared.f32 	%f445, [_ZZN3cub18CUB_300001_SM_10006detail6reduce28DeviceReduceSingleTileKernelINS2_10policy_hubIfjN4cuda3std3__44plusIfEEE10Policy1000EN6thrust24THRUST_300001_SM_1000_NS18transform_iteratorINSD_12zip_functionINS7_10multipliesIfEEEENSD_12zip_iteratorINS7_5tupleIJNSD_6detail15normal_iteratorINSD_10device_ptrIfEEEESP_EEEEENSD_11use_defaultESS_EEPfjS9_ffNS7_10__identityEEEvT0_T1_T2_T3_T4_T6_E12temp_storage+32];
	add.f32 	%f446, %f444, %f445;
	ld.shared.f32 	%f447, [_ZZN3cub18CUB_300001_SM_10006detail6reduce28DeviceReduceSingleTileKernelINS2_10policy_hubIfjN4cuda3std3__44plusIfEEE10Policy1000EN6thrust24THRUST_300001_SM_1000_NS18transform_iteratorINSD_12zip_functionINS7_10multipliesIfEEEENSD_12zip_iteratorINS7_5tupleIJNSD_6detail15normal_iteratorINSD_10device_ptrIfEEEESP_EEEEENSD_11use_defaultESS_EEPfjS9_ffNS7_10__identityEEEvT0_T1_T2_T3_T4_T6_E12temp_storage+36];
	add.f32 	%f448, %f446, %f447;
	ld.shared.f32 	%f449, [_ZZN3cub18CUB_300001_SM_10006detail6reduce28DeviceReduceSingleTileKernelINS2_10policy_hubIfjN4cuda3std3__44plusIfEEE10Policy1000EN6thrust24THRUST_300001_SM_1000_NS18transform_iteratorINSD_12zip_functionINS7_10multipliesIfEEEENSD_12zip_iteratorINS7_5tupleIJNSD_6detail15normal_iteratorINSD_10device_ptrIfEEEESP_EEEEENSD_11use_defaultESS_EEPfjS9_ffNS7_10__identityEEEvT0_T1_T2_T3_T4_T6_E12temp_storage+40];
	add.f32 	%f450, %f448, %f449;
	ld.shared.f32 	%f451, [_ZZN3cub18CUB_300001_SM_10006detail6reduce28DeviceReduceSingleTileKernelINS2_10policy_hubIfjN4cuda3std3__44plusIfEEE10Policy1000EN6thrust24THRUST_300001_SM_1000_NS18transform_iteratorINSD_12zip_functionINS7_10multipliesIfEEEENSD_12zip_iteratorINS7_5tupleIJNSD_6detail15normal_iteratorINSD_10device_ptrIfEEEESP_EEEEENSD_11use_defaultESS_EEPfjS9_ffNS7_10__identityEEEvT0_T1_T2_T3_T4_T6_E12temp_storage+44];
	add.f32 	%f452, %f450, %f451;
	ld.shared.f32 	%f453, [_ZZN3cub18CUB_300001_SM_10006detail6reduce28DeviceReduceSingleTileKernelINS2_10policy_hubIfjN4cuda3std3__44plusIfEEE10Policy1000EN6thrust24THRUST_300001_SM_1000_NS18transform_iteratorINSD_12zip_functionINS7_10multipliesIfEEEENSD_12zip_iteratorINS7_5tupleIJNSD_6detail15normal_iteratorINSD_10device_ptrIfEEEESP_EEEEENSD_11use_defaultESS_EEPfjS9_ffNS7_10__identityEEEvT0_T1_T2_T3_T4_T6_E12temp_storage+48];
	add.f32 	%f454, %f452, %f453;
	ld.shared.f32 	%f455, [_ZZN3cub18CUB_300001_SM_10006detail6reduce28DeviceReduceSingleTileKernelINS2_10policy_hubIfjN4cuda3std3__44plusIfEEE10Policy1000EN6thrust24THRUST_300001_SM_1000_NS18transform_iteratorINSD_12zip_functionINS7_10multipliesIfEEEENSD_12zip_iteratorINS7_5tupleIJNSD_6detail15normal_iteratorINSD_10device_ptrIfEEEESP_EEEEENSD_11use_defaultESS_EEPfjS9_ffNS7_10__identityEEEvT0_T1_T2_T3_T4_T6_E12temp_storage+52];
	add.f32 	%f456, %f454, %f455;
	ld.shared.f32 	%f457, [_ZZN3cub18CUB_300001_SM_10006detail6reduce28DeviceReduceSingleTileKernelINS2_10policy_hubIfjN4cuda3std3__44plusIfEEE10Policy1000EN6thrust24THRUST_300001_SM_1000_NS18transform_iteratorINSD_12zip_functionINS7_10multipliesIfEEEENSD_12zip_iteratorINS7_5tupleIJNSD_6detail15normal_iteratorINSD_10device_ptrIfEEEESP_EEEEENSD_11use_defaultESS_EEPfjS9_ffNS7_10__identityEEEvT0_T1_T2_T3_T4_T6_E12temp_storage+56];
	add.f32 	%f458, %f456, %f457;
	ld.shared.f32 	%f459, [_ZZN3cub18CUB_300001_SM_10006detail6reduce28DeviceReduceSingleTileKernelINS2_10policy_hubIfjN4cuda3std3__44plusIfEEE10Policy1000EN6thrust24THRUST_300001_SM_1000_NS18transform_iteratorINSD_12zip_functionINS7_10multipliesIfEEEENSD_12zip_iteratorINS7_5tupleIJNSD_6detail15normal_iteratorINSD_10device_ptrIfEEEESP_EEEEENSD_11use_defaultESS_EEPfjS9_ffNS7_10__identityEEEvT0_T1_T2_T3_T4_T6_E12temp_storage+60];
	add.f32 	%f460, %f458, %f459;
	ld.shared.f32 	%f461, [_ZZN3cub18CUB_300001_SM_10006detail6reduce28DeviceReduceSingleTileKernelINS2_10policy_hubIfjN4cuda3std3__44plusIfEEE10Policy1000EN6thrust24THRUST_300001_SM_1000_NS18transform_iteratorINSD_12zip_functionINS7_10multipliesIfEEEENSD_12zip_iteratorINS7_5tupleIJNSD_6detail15normal_iteratorINSD_10device_ptrIfEEEESP_EEEEENSD_11use_defaultESS_EEPfjS9_ffNS7_10__identityEEEvT0_T1_T2_T3_T4_T6_E12temp_storage+64];
	add.f32 	%f462, %f460, %f461;
	ld.shared.f32 	%f463, [_ZZN3cub18CUB_300001_SM_10006detail6reduce28DeviceReduceSingleTileKernelINS2_10policy_hubIfjN4cuda3std3__44plusIfEEE10Policy1000EN6thrust24THRUST_300001_SM_1000_NS18transform_iteratorINSD_12zip_functionINS7_10multipliesIfEEEENSD_12zip_iteratorINS7_5tupleIJNSD_6detail15normal_iteratorINSD_10device_ptrIfEEEESP_EEEEENSD_11use_defaultESS_EEPfjS9_ffNS7_10__identityEEEvT0_T1_T2_T3_T4_T6_E12temp_storage+68];
	add.f32 	%f464, %f462, %f463;
	ld.shared.f32 	%f465, [_ZZN3cub18CUB_300001_SM_10006detail6reduce28DeviceReduceSingleTileKernelINS2_10policy_hubIfjN4cuda3std3__44plusIfEEE10Policy1000EN6thrust24THRUST_300001_SM_1000_NS18transform_iteratorINSD_12zip_functionINS7_10multipliesIfEEEENSD_12zip_iteratorINS7_5tupleIJNSD_6detail15normal_iteratorINSD_10device_ptrIfEEEESP_EEEEENSD_11use_defaultESS_EEPfjS9_ffNS7_10__identityEEEvT0_T1_T2_T3_T4_T6_E12temp_storage+72];
	add.f32 	%f466, %f464, %f465;
	ld.shared.f32 	%f467, [_ZZN3cub18CUB_300001_SM_10006detail6reduce28DeviceReduceSingleTileKernelINS2_10policy_hubIfjN4cuda3std3__44plusIfEEE10Policy1000EN6thrust24THRUST_300001_SM_1000_NS18transform_iteratorINSD_12zip_functionINS7_10multipliesIfEEEENSD_12zip_iteratorINS7_5tupleIJNSD_6detail15normal_iteratorINSD_10device_ptrIfEEEESP_EEEEENSD_11use_defaultESS_EEPfjS9_ffNS7_10__identityEEEvT0_T1_T2_T3_T4_T6_E12temp_storage+76];
	add.f32 	%f490, %f466, %f467;
	bra.uni 	$L__BB7_50;
$L__BB7_24:
	// begin inline asm
	mov.u32 %r133, %laneid;
	// end inline asm
	and.b32  	%r159, %r1, 992;
	add.s32 	%r160, %r159, 32;
	setp.gt.u32 	%p35, %r160, %r51;
	not.b32 	%r161, %r159;
	add.s32 	%r162, %r51, %r161;
	selp.b32 	%r157, %r162, 31, %p35;
	mov.b32 	%r135, %f478;
	mov.b32 	%r136, 1;
	mov.b32 	%r158, -1;
	// begin inline asm
	shfl.sync.down.b32 %r134, %r135, %r136, %r157, %r158;
	// end inline asm
	setp.lt.s32 	%p36, %r133, %r157;
	mov.b32 	%f368, %r134;
	add.f32 	%f369, %f478, %f368;
	selp.f32 	%f370, %f369, %f478, %p36;
	mov.b32 	%r140, %f370;
	mov.b32 	%r141, 2;
	// begin inline asm
	shfl.sync.down.b32 %r139, %r140, %r141, %r157, %r158;
	// end inline asm
	add.s32 	%r163, %r133, 2;
	setp.gt.s32 	%p37, %r163, %r157;
	mov.b32 	%f371, %r139;
	add.f32 	%f372, %f370, %f371;
	selp.f32 	%f373, %f370, %f372, %p37;
	mov.b32 	%r145, %f373;
	mov.b32 	%r146, 4;
	// begin inline asm
	shfl.sync.down.b32 %r144, %r145, %r146, %r157, %r158;
	// end inline asm
	add.s32 	%r164, %r133, 4;
	setp.gt.s32 	%p38, %r164, %r157;
	mov.b32 	%f374, %r144;
	add.f32 	%f375, %f373, %f374;
	selp.f32 	%f376, %f373, %f375, %p38;
	mov.b32 	%r150, %f376;
	mov.b32 	%r151, 8;
	// begin inline asm
	shfl.sync.down.b32 %r149, %r150, %r151, %r157, %r158;
	// end inline asm
	add.s32 	%r165, %r133, 8;
	setp.gt.s32 	%p39, %r165, %r157;
	mov.b32 	%f377, %r149;
	add.f32 	%f378, %f376, %f377;
	selp.f32 	%f379, %f376, %f378, %p39;
	mov.b32 	%r155, %f379;
	mov.b32 	%r156, 16;
	// begin inline asm
	shfl.sync.down.b32 %r154, %r155, %r156, %r157, %r158;
	// end inline asm
	add.s32 	%r166, %r133, 16;
	setp.gt.s32 	%p40, %r166, %r157;
	mov.b32 	%f380, %r154;
	add.f32 	%f381, %f379, %f380;
	selp.f32 	%f490, %f379, %f381, %p40;
	setp.ne.s32 	%p41, %r133, 0;
	@%p41 bra 	$L__BB7_26;
	shr.u32 	%r167, %r1, 3;
	and.b32  	%r168, %r167, 124;
	mov.u32 	%r169, _ZZN3cub18CUB_300001_SM_10006detail6reduce28DeviceReduceSingleTileKernelINS2_10policy_hubIfjN4cuda3std3__44plusIfEEE10Policy1000EN6thrust24THRUST_300001_SM_1000_NS18transform_iteratorINSD_12zip_functionINS7_10multipliesIfEEEENSD_12zip_iteratorINS7_5tupleIJNSD_6detail15normal_iteratorINSD_10device_ptrIfEEEESP_EEEEENSD_11use_defaultESS_EEPfjS9_ffNS7_10__identityEEEvT0_T1_T2_T3_T4_T6_E12temp_storage;
	add.s32 	%r170, %r169, %r168;
	st.shared.f32 	[%r170+16], %f490;
$L__BB7_26:
	bar.sync 	0;
	setp.ne.s32 	%p42, %r1, 0;
	@%p42 bra 	$L__BB7_50;
	setp.gt.u32 	%p43, %r51, 32;
	ld.shared.f32 	%f382, [_ZZN3cub18CUB_300001_SM_10006detail6reduce28DeviceReduceSingleTileKernelINS2_10policy_hubIfjN4cuda3std3__44plusIfEEE10Policy1000EN6thrust24THRUST_300001_SM_1000_NS18transform_iteratorINSD_12zip_functionINS7_10multipliesIfEEEENSD_12zip_iteratorINS7_5tupleIJNSD_6detail15normal_iteratorINSD_10device_ptrIfEEEESP_EEEEENSD_11use_defaultESS_EEPfjS9_ffNS7_10__identityEEEvT0_T1_T2_T3_T4_T6_E12temp_storage+20];
	add.f32 	%f383, %f490, %f382;
	selp.f32 	%f384, %f383, %f490, %p43;
	setp.gt.u32 	%p44, %r51, 64;
	ld.shared.f32 	%f385, [_ZZN3cub18CUB_300001_SM_10006detail6reduce28DeviceReduceSingleTileKernelINS2_10policy_hubIfjN4cuda3std3__44plusIfEEE10Policy1000EN6thrust24THRUST_300001_SM_1000_NS18transform_iteratorINSD_12zip_functionINS7_10multipliesIfEEEENSD_12zip_iteratorINS7_5tupleIJNSD_6detail15normal_iteratorINSD_10device_ptrIfEEEESP_EEEEENSD_11use_defaultESS_EEPfjS9_ffNS7_10__identityEEEvT0_T1_T2_T3_T4_T6_E12temp_storage+24];
	add.f32 	%f386, %f385, %f384;
	selp.f32 	%f387, %f386, %f384, %p44;
	setp.gt.u32 	%p45, %r51, 96;
	ld.shared.f32 	%f388, [_ZZN3cub18CUB_300001_SM_10006detail6reduce28DeviceReduceSingleTileKernelINS2_10policy_hubIfjN4cuda3std3__44plusIfEEE10Policy1000EN6thrust24THRUST_300001_SM_1000_NS18transform_iteratorINSD_12zip_functionINS7_10multipliesIfEEEENSD_12zip_iteratorINS7_5tupleIJNSD_6detail15normal_iteratorINSD_10device_ptrIfEEEESP_EEEEENSD_11use_defaultESS_EEPfjS9_ffNS7_10__identityEEEvT0_T1_T2_T3_T4_T6_E12temp_storage+28];
	add.f32 	%f389, %f388, %f387;
	selp.f32 	%f390, %f389, %f387, %p45;
	setp.gt.u32 	%p46, %r51, 128;
	ld.shared.f32 	%f391, [_ZZN3cub18CUB_300001_SM_10006detail6reduce28DeviceReduceSingleTileKernelINS2_10policy_hubIfjN4cuda3std3__44plusIfEEE10Policy1000EN6thrust24THRUST_300001_SM_1000_NS18transform_iteratorINSD_12zip_functionINS7_10multipliesIfEEEENSD_12zip_iteratorINS7_5tupleIJNSD_6detail15normal_iteratorINSD_10device_ptrIfEEEESP_EEEEENSD_11use_defaultESS_EEPfjS9_ffNS7_10__identityEEEvT0_T1_T2_T3_T4_T6_E12temp_storage+32];
	add.f32 	%f392, %f391, %f390;
	selp.f32 	%f393, %f392, %f390, %p46;
	setp.gt.u32 	%p47, %r51, 160;
	ld.shared.f32 	%f394, [_ZZN3cub18CUB_300001_SM_10006detail6reduce28DeviceReduceSingleTileKernelINS2_10policy_hubIfjN4cuda3std3__44plusIfEEE10Policy1000EN6thrust24THRUST_300001_SM_1000_NS18transform_iteratorINSD_12zip_functionINS7_10multipliesIfEEEENSD_12zip_iteratorINS7_5tupleIJNSD_6detail15normal_iteratorINSD_10device_ptrIfEEEESP_EEEEENSD_11use_defaultESS_EEPfjS9_ffNS7_10__identityEEEvT0_T1_T2_T3_T4_T6_E12temp_storage+36];
	add.f32 	%f395, %f394, %f393;
	selp.f32 	%f396, %f395, %f393, %p47;
	setp.gt.u32 	%p48, %r51, 192;
	ld.shared.f32 	%f397, [_ZZN3cub18CUB_300001_SM_10006detail6reduce28DeviceReduceSingleTileKernelINS2_10policy_hubIfjN4cuda3std3__44plusIfEEE10Policy1000EN6thrust24THRUST_300001_SM_1000_NS18transform_iteratorINSD_12zip_functionINS7_10multipliesIfEEEENSD_12zip_iteratorINS7_5tupleIJNSD_6detail15normal_iteratorINSD_10device_ptrIfEEEESP_EEEEENSD_11use_defaultESS_EEPfjS9_ffNS7_10__identityEEEvT0_T1_T2_T3_T4_T6_E12temp_storage+40];
	add.f32 	%f398, %f397, %f396;
	selp.f32 	%f399, %f398, %f396, %p48;
	setp.gt.u32 	%p49, %r51, 224;
	ld.shared.f32 	%f400, [_ZZN3cub18CUB_300001_SM_10006detail6reduce28DeviceReduceSingleTileKernelINS2_10policy_hubIfjN4cuda3std3__44plusIfEEE10Policy1000EN6thrust24THRUST_300001_SM_1000_NS18transform_iteratorINSD_12zip_functionINS7_10multipliesIfEEEENSD_12zip_iteratorINS7_5tupleIJNSD_6detail15normal_iteratorINSD_10device_ptrIfEEEESP_EEEEENSD_11use_defaultESS_EEPfjS9_ffNS7_10__identityEEEvT0_T1_T2_T3_T4_T6_E12temp_storage+44];
	add.f32 	%f401, %f400, %f399;
	selp.f32 	%f402, %f401, %f399, %p49;
	setp.gt.u32 	%p50, %r51, 256;
	ld.shared.f32 	%f403, [_ZZN3cub18CUB_300001_SM_10006detail6reduce28DeviceReduceSingleTileKernelINS2_10policy_hubIfjN4cuda3std3__44plusIfEEE10Policy1000EN6thrust24THRUST_300001_SM_1000_NS18transform_iteratorINSD_12zip_functionINS7_10multipliesIfEEEENSD_12zip_iteratorINS7_5tupleIJNSD_6detail15normal_iteratorINSD_10device_ptrIfEEEESP_EEEEENSD_11use_defaultESS_EEPfjS9_ffNS7_10__identityEEEvT0_T1_T2_T3_T4_T6_E12temp_storage+48];
	add.f32 	%f404, %f403, %f402;
	selp.f32 	%f405, %f404, %f402, %p50;
	setp.gt.u32 	%p51, %r51, 288;
	ld.shared.f32 	%f406, [_ZZN3cub18CUB_300001_SM_10006detail6reduce28DeviceReduceSingleTileKernelINS2_10policy_hubIfjN4cuda3std3__44plusIfEEE10Policy1000EN6thrust24THRUST_300001_SM_1000_NS18transform_iteratorINSD_12zip_functionINS7_10multipliesIfEEEENSD_12zip_iteratorINS7_5tupleIJNSD_6detail15normal_iteratorINSD_10device_ptrIfEEEESP_EEEEENSD_11use_defaultESS_EEPfjS9_ffNS7_10__identityEEEvT0_T1_T2_T3_T4_T6_E12temp_storage+52];
	add.f32 	%f407, %f406, %f405;
	selp.f32 	%f408, %f407, %f405, %p51;
	setp.gt.u32 	%p52, %r51, 320;
	ld.shared.f32 	%f409, [_ZZN3cub18CUB_300001_SM_10006detail6reduce28DeviceReduceSingleTileKernelINS2_10policy_hubIfjN4cuda3std3__44plusIfEEE10Policy1000EN6thrust24THRUST_300001_SM_1000_NS18transform_iteratorINSD_12zip_functionINS7_10multipliesIfEEEENSD_12zip_iteratorINS7_5tupleIJNSD_6detail15normal_iteratorINSD_10device_ptrIfEEEESP_EEEEENSD_11use_defaultESS_EEPfjS9_ffNS7_10__identityEEEvT0_T1_T2_T3_T4_T6_E12temp_storage+56];
	add.f32 	%f410, %f409, %f408;
	selp.f32 	%f411, %f410, %f408, %p52;
	setp.gt.u32 	%p53, %r51, 352;
	ld.shared.f32 	%f412, [_ZZN3cub18CUB_300001_SM_10006detail6reduce28DeviceReduceSingleTileKernelINS2_10policy_hubIfjN4cuda3std3__44plusIfEEE10Policy1000EN6thrust24THRUST_300001_SM_1000_NS18transform_iteratorINSD_12zip_functionINS7_10multipliesIfEEEENSD_12zip_iteratorINS7_5tupleIJNSD_6detail15normal_iteratorINSD_10device_ptrIfEEEESP_EEEEENSD_11use_defaultESS_EEPfjS9_ffNS7_10__identityEEEvT0_T1_T2_T3_T4_T6_E12temp_storage+60];
	add.f32 	%f413, %f412, %f411;
	selp.f32 	%f414, %f413, %f411, %p53;
	setp.gt.u32 	%p54, %r51, 384;
	ld.shared.f32 	%f415, [_ZZN3cub18CUB_300001_SM_10006detail6reduce28DeviceReduceSingleTileKernelINS2_10policy_hubIfjN4cuda3std3__44plusIfEEE10Policy1000EN6thrust24THRUST_300001_SM_1000_NS18transform_iteratorINSD_12zip_functionINS7_10multipliesIfEEEENSD_12zip_iteratorINS7_5tupleIJNSD_6detail15normal_iteratorINSD_10device_ptrIfEEEESP_EEEEENSD_11use_defaultESS_EEPfjS9_ffNS7_10__identityEEEvT0_T1_T2_T3_T4_T6_E12temp_storage+64];
	add.f32 	%f416, %f415, %f414;
	selp.f32 	%f417, %f416, %f414, %p54;
	setp.gt.u32 	%p55, %r51, 416;
	ld.shared.f32 	%f418, [_ZZN3cub18CUB_300001_SM_10006detail6reduce28DeviceReduceSingleTileKernelINS2_10policy_hubIfjN4cuda3std3__44plusIfEEE10Policy1000EN6thrust24THRUST_300001_SM_1000_NS18transform_iteratorINSD_12zip_functionINS7_10multipliesIfEEEENSD_12zip_iteratorINS7_5tupleIJNSD_6detail15normal_iteratorINSD_10device_ptrIfEEEESP_EEEEENSD_11use_defaultESS_EEPfjS9_ffNS7_10__identityEEEvT0_T1_T2_T3_T4_T6_E12temp_storage+68];
	add.f32 	%f419, %f418, %f417;
	selp.f32 	%f420, %f419, %f417, %p55;
	setp.gt.u32 	%p56, %r51, 448;
	ld.shared.f32 	%f421, [_ZZN3cub18CUB_300001_SM_10006detail6reduce28DeviceReduceSingleTileKernelINS2_10policy_hubIfjN4cuda3std3__44plusIfEEE10Policy1000EN6thrust24THRUST_300001_SM_1000_NS18transform_iteratorINSD_12zip_functionINS7_10multipliesIfEEEENSD_12zip_iteratorINS7_5tupleIJNSD_6detail15normal_iteratorINSD_10device_ptrIfEEEESP_EEEEENSD_11use_defaultESS_EEPfjS9_ffNS7_10__identityEEEvT0_T1_T2_T3_T4_T6_E12temp_storage+72];
	add.f32 	%f422, %f421, %f420;
	selp.f32 	%f423, %f422, %f420, %p56;
	setp.gt.u32 	%p57, %r51, 480;
	ld.shared.f32 	%f424, [_ZZN3cub18CUB_300001_SM_10006detail6reduce28DeviceReduceSingleTileKernelINS2_10policy_hubIfjN4cuda3std3__44plusIfEEE10Policy1000EN6thrust24THRUST_300001_SM_1000_NS18transform_iteratorINSD_12zip_functionINS7_10multipliesIfEEEENSD_12zip_iteratorINS7_5tupleIJNSD_6detail15normal_iteratorINSD_10device_ptrIfEEEESP_EEEEENSD_11use_defaultESS_EEPfjS9_ffNS7_10__identityEEEvT0_T1_T2_T3_T4_T6_E12temp_storage+76];
	add.f32 	%f425, %f424, %f423;
	selp.f32 	%f490, %f425, %f423, %p57;
	bra.uni 	$L__BB7_50;
$L__BB7_28:
	mov.u32 	%r21, %tid.x;
	mul.wide.u32 	%rd21, %r21, 4;
	add.s64 	%rd16, %rd2, %rd21;
	add.s64 	%rd17, %rd3, %rd21;
	ld.global.f32 	%f43, [%rd16];
	ld.global.f32 	%f44, [%rd17];
	ld.global.f32 	%f45, [%rd16+2048];
	ld.global.f32 	%f46, [%rd17+2048];
	mul.f32 	%f47, %f45, %f46;
	ld.global.f32 	%f48, [%rd16+4096];
	ld.global.f32 	%f49, [%rd17+4096];
	ld.global.f32 	%f50, [%rd16+6144];
	ld.global.f32 	%f51, [%rd17+6144];
	mul.f32 	%f52, %f50, %f51;
	ld.global.f32 	%f53, [%rd16+8192];
	ld.global.f32 	%f54, [%rd17+8192];
	ld.global.f32 	%f55, [%rd16+10240];
	ld.global.f32 	%f56, [%rd17+10240];
	mul.f32 	%f57, %f55, %f56;
	ld.global.f32 	%f58, [%rd16+12288];
	ld.global.f32 	%f59, [%rd17+12288];
	ld.global.f32 	%f60, [%rd16+14336];
	ld.global.f32 	%f61, [%rd17+14336];
	mul.f32 	%f62, %f60, %f61;
	ld.global.f32 	%f63, [%rd16+16384];
	ld.global.f32 	%f64, [%rd17+16384];
	ld.global.f32 	%f65, [%rd16+18432];
	ld.global.f32 	%f66, [%rd17+18432];
	mul.f32 	%f67, %f65, %f66;
	ld.global.f32 	%f68, [%rd16+20480];
	ld.global.f32 	%f69, [%rd17+20480];
	ld.global.f32 	%f70, [%rd16+22528];
	ld.global.f32 	%f71, [%rd17+22528];
	mul.f32 	%f72, %f70, %f71;
	ld.global.f32 	%f73, [%rd16+24576];
	ld.global.f32 	%f74, [%rd17+24576];
	ld.global.f32 	%f75, [%rd16+26624];
	ld.global.f32 	%f76, [%rd17+26624];
	mul.f32 	%f77, %f75, %f76;
	ld.global.f32 	%f78, [%rd16+28672];
	ld.global.f32 	%f79, [%rd17+28672];
	ld.global.f32 	%f80, [%rd16+30720];
	ld.global.f32 	%f81, [%rd17+30720];
	mul.f32 	%f82, %f80, %f81;
	fma.rn.f32 	%f83, %f43, %f44, %f47;
	fma.rn.f32 	%f84, %f48, %f49, %f52;
	fma.rn.f32 	%f85, %f53, %f54, %f57;
	fma.rn.f32 	%f86, %f58, %f59, %f62;
	fma.rn.f32 	%f87, %f63, %f64, %f67;
	fma.rn.f32 	%f88, %f68, %f69, %f72;
	fma.rn.f32 	%f89, %f73, %f74, %f77;
	fma.rn.f32 	%f90, %f78, %f79, %f82;
	add.f32 	%f91, %f83, %f84;
	add.f32 	%f92, %f85, %f86;
	add.f32 	%f93, %f87, %f88;
	add.f32 	%f94, %f89, %f90;
	add.f32 	%f95, %f91, %f92;
	add.f32 	%f96, %f93, %f94;
	add.f32 	%f489, %f95, %f96;
	add.s32 	%r22, %r51, -8192;
	setp.lt.u32 	%p3, %r22, 8192;
	mov.b32 	%r211, 8192;
	@%p3 bra 	$L__BB7_32;
	mov.b32 	%r211, 8192;
$L__BB7_30:
	mul.wide.u32 	%rd22, %r211, 4;
	add.s64 	%rd23, %rd16, %rd22;
	add.s64 	%rd24, %rd17, %rd22;
	ld.global.f32 	%f97, [%rd23];
	ld.global.f32 	%f98, [%rd24];
	ld.global.f32 	%f99, [%rd23+2048];
	ld.global.f32 	%f100, [%rd24+2048];
	ld.global.f32 	%f101, [%rd23+4096];
	ld.global.f32 	%f102, [%rd24+4096];
	mul.f32 	%f103, %f101, %f102;
	ld.global.f32 	%f104, [%rd23+6144];
	ld.global.f32 	%f105, [%rd24+6144];
	ld.global.f32 	%f106, [%rd23+8192];
	ld.global.f32 	%f107, [%rd24+8192];
	mul.f32 	%f108, %f106, %f107;
	ld.global.f32 	%f109, [%rd23+10240];
	ld.global.f32 	%f110, [%rd24+10240];
	ld.global.f32 	%f111, [%rd23+12288];
	ld.global.f32 	%f112, [%rd24+12288];
	mul.f32 	%f113, %f111, %f112;
	ld.global.f32 	%f114, [%rd23+14336];
	ld.global.f32 	%f115, [%rd24+14336];
	ld.global.f32 	%f116, [%rd23+16384];
	ld.global.f32 	%f117, [%rd24+16384];
	mul.f32 	%f118, %f116, %f117;
	ld.global.f32 	%f119, [%rd23+18432];
	ld.global.f32 	%f120, [%rd24+18432];
	ld.global.f32 	%f121, [%rd23+20480];
	ld.global.f32 	%f122, [%rd24+20480];
	mul.f32 	%f123, %f121, %f122;
	ld.global.f32 	%f124, [%rd23+22528];
	ld.global.f32 	%f125, [%rd24+22528];
	ld.global.f32 	%f126, [%rd23+24576];
	ld.global.f32 	%f127, [%rd24+24576];
	mul.f32 	%f128, %f126, %f127;
	ld.global.f32 	%f129, [%rd23+26624];
	ld.global.f32 	%f130, [%rd24+26624];
	ld.global.f32 	%f131, [%rd23+28672];
	ld.global.f32 	%f132, [%rd24+28672];
	mul.f32 	%f133, %f131, %f132;
	ld.global.f32 	%f134, [%rd23+30720];
	ld.global.f32 	%f135, [%rd24+30720];
	fma.rn.f32 	%f136, %f97, %f98, %f489;
	fma.rn.f32 	%f137, %f99, %f100, %f103;
	fma.rn.f32 	%f138, %f104, %f105, %f108;
	fma.rn.f32 	%f139, %f109, %f110, %f113;
	fma.rn.f32 	%f140, %f114, %f115, %f118;
	fma.rn.f32 	%f141, %f119, %f120, %f123;
	fma.rn.f32 	%f142, %f124, %f125, %f128;
	fma.rn.f32 	%f143, %f129, %f130, %f133;
	add.f32 	%f144, %f136, %f137;
	add.f32 	%f145, %f138, %f139;
	add.f32 	%f146, %f140, %f141;
	add.f32 	%f147, %f142, %f143;
	add.f32 	%f148, %f144, %f145;
	add.f32 	%f149, %f146, %f147;
	add.f32 	%f150, %f148, %f149;
	fma.rn.f32 	%f489, %f134, %f135, %f150;
	sub.s32 	%r64, %r51, %r211;
	setp.lt.u32 	%p4, %r64, 8192;
	@%p4 bra 	$L__BB7_46;
	add.s32 	%r211, %r211, 8192;
	setp.le.u32 	%p5, %r211, %r22;
	@%p5 bra 	$L__BB7_30;
$L__BB7_32:
	setp.le.u32 	%p6, %r51, %r211;
	sub.s32 	%r65, %r51, %r211;
	setp.ge.s32 	%p7, %r21, %r65;
	or.pred  	%p8, %p6, %p7;
	@%p8 bra 	$L__BB7_46;
	not.b32 	%r67, %r21;
	add.s32 	%r68, %r51, %r67;
	sub.s32 	%r69, %r68, %r211;
	shr.u32 	%r70, %r69, 9;
	add.s32 	%r26, %r70, 1;
	and.b32  	%r27, %r26, 15;
	setp.lt.u32 	%p9, %r69, 7680;
	mov.u32 	%r216, %r21;
	@%p9 bra 	$L__BB7_37;
	or.b32  	%r214, %r21, 4096;
	add.s32 	%r213, %r21, %r211;
	and.b32  	%r71, %r26, 16777200;
	neg.s32 	%r212, %r71;
$L__BB7_35:
	.pragma "nounroll";
	mul.wide.u32 	%rd25, %r213, 4;
	add.s64 	%rd26, %rd2, %rd25;
	add.s64 	%rd27, %rd3, %rd25;
	ld.global.f32 	%f152, [%rd26];
	ld.global.f32 	%f153, [%rd27];
	fma.rn.f32 	%f154, %f152, %f153, %f489;
	add.s32 	%r72, %r213, 512;
	mul.wide.u32 	%rd28, %r72, 4;
	add.s64 	%rd29, %rd2, %rd28;
	add.s64 	%rd30, %rd3, %rd28;
	ld.global.f32 	%f155, [%rd29];
	ld.global.f32 	%f156, [%rd30];
	fma.rn.f32 	%f157, %f155, %f156, %f154;
	add.s32 	%r73, %r213, 1024;
	mul.wide.u32 	%rd31, %r73, 4;
	add.s64 	%rd32, %rd2, %rd31;
	add.s64 	%rd33, %rd3, %rd31;
	ld.global.f32 	%f158, [%rd32];
	ld.global.f32 	%f159, [%rd33];
	fma.rn.f32 	%f160, %f158, %f159, %f157;
	add.s32 	%r74, %r213, 1536;
	mul.wide.u32 	%rd34, %r74, 4;
	add.s64 	%rd35, %rd2, %rd34;
	add.s64 	%rd36, %rd3, %rd34;
	ld.global.f32 	%f161, [%rd35];
	ld.global.f32 	%f162, [%rd36];
	fma.rn.f32 	%f163, %f161, %f162, %f160;
	add.s32 	%r75, %r213, 2048;
	mul.wide.u32 	%rd37, %r75, 4;
	add.s64 	%rd38, %rd2, %rd37;
	add.s64 	%rd39, %rd3, %rd37;
	ld.global.f32 	%f164, [%rd38];
	ld.global.f32 	%f165, [%rd39];
	fma.rn.f32 	%f166, %f164, %f165, %f163;
	add.s32 	%r76, %r213, 2560;
	mul.wide.u32 	%rd40, %r76, 4;
	add.s64 	%rd41, %rd2, %rd40;
	add.s64 	%rd42, %rd3, %rd40;
	ld.global.f32 	%f167, [%rd41];
	ld.global.f32 	%f168, [%rd42];
	fma.rn.f32 	%f169, %f167, %f168, %f166;
	add.s32 	%r77, %r213, 3072;
	mul.wide.u32 	%rd43, %r77, 4;
	add.s64 	%rd44, %rd2, %rd43;
	add.s64 	%rd45, %rd3, %rd43;
	ld.global.f32 	%f170, [%rd44];
	ld.global.f32 	%f171, [%rd45];
	fma.rn.f32 	%f172, %f170, %f171, %f169;
	add.s32 	%r78, %r213, 3584;
	mul.wide.u32 	%rd46, %r78, 4;
	add.s64 	%rd47, %rd2, %rd46;
	add.s64 	%rd48, %rd3, %rd46;
	ld.global.f32 	%f173, [%rd47];
	ld.global.f32 	%f174, [%rd48];
	fma.rn.f32 	%f175, %f173, %f174, %f172;
	add.s32 	%r79, %r213, 4096;
	mul.wide.u32 	%rd49, %r79, 4;
	add.s64 	%rd50, %rd2, %rd49;
	add.s64 	%rd51, %rd3, %rd49;
	ld.global.f32 	%f176, [%rd50];
	ld.global.f32 	%f177, [%rd51];
	fma.rn.f32 	%f178, %f176, %f177, %f175;
	add.s32 	%r80, %r213, 4608;
	mul.wide.u32 	%rd52, %r80, 4;
	add.s64 	%rd53, %rd2, %rd52;
	add.s64 	%rd54, %rd3, %rd52;
	ld.global.f32 	%f179, [%rd53];
	ld.global.f32 	%f180, [%rd54];
	fma.rn.f32 	%f181, %f179, %f180, %f178;
	add.s32 	%r81, %r213, 5120;
	mul.wide.u32 	%rd55, %r81, 4;
	add.s64 	%rd56, %rd2, %rd55;
	add.s64 	%rd57, %rd3, %rd55;
	ld.global.f32 	%f182, [%rd56];
	ld.global.f32 	%f183, [%rd57];
	fma.rn.f32 	%f184, %f182, %f183, %f181;
	add.s32 	%r82, %r213, 5632;
	mul.wide.u32 	%rd58, %r82, 4;
	add.s64 	%rd59, %rd2, %rd58;
	add.s64 	%rd60, %rd3, %rd58;
	ld.global.f32 	%f185, [%rd59];
	ld.global.f32 	%f186, [%rd60];
	fma.rn.f32 	%f187, %f185, %f186, %f184;
	add.s32 	%r83, %r213, 6144;
	mul.wide.u32 	%rd61, %r83, 4;
	add.s64 	%rd62, %rd2, %rd61;
	add.s64 	%rd63, %rd3, %rd61;
	ld.global.f32 	%f188, [%rd62];
	ld.global.f32 	%f189, [%rd63];
	fma.rn.f32 	%f190, %f188, %f189, %f187;
	add.s32 	%r84, %r213, 6656;
	mul.wide.u32 	%rd64, %r84, 4;
	add.s64 	%rd65, %rd2, %rd64;
	add.s64 	%rd66, %rd3, %rd64;
	ld.global.f32 	%f191, [%rd65];
	ld.global.f32 	%f192, [%rd66];
	fma.rn.f32 	%f193, %f191, %f192, %f190;
	add.s32 	%r85, %r213, 7168;
	mul.wide.u32 	%rd67, %r85, 4;
	add.s64 	%rd68, %rd2, %rd67;
	add.s64 	%rd69, %rd3, %rd67;
	ld.global.f32 	%f194, [%rd68];
	ld.global.f32 	%f195, [%rd69];
	fma.rn.f32 	%f196, %f194, %f195, %f193;
	add.s32 	%r86, %r213, 7680;
	mul.wide.u32 	%rd70, %r86, 4;
	add.s64 	%rd71, %rd2, %rd70;
	add.s64 	%rd72, %rd3, %rd70;
	ld.global.f32 	%f197, [%rd71];
	ld.global.f32 	%f198, [%rd72];
	fma.rn.f32 	%f489, %f197, %f198, %f196;
	add.s32 	%r214, %r214, 8192;
	add.s32 	%r213, %r213, 8192;
	add.s32 	%r212, %r212, 16;
	setp.ne.s32 	%p10, %r212, 0;
	@%p10 bra 	$L__BB7_35;
	add.s32 	%r216, %r214, -4096;
$L__BB7_37:
	setp.eq.s32 	%p11, %r27, 0;
	@%p11 bra 	$L__BB7_46;
	and.b32  	%r39, %r26, 7;
	setp.lt.u32 	%p12, %r27, 8;
	@%p12 bra 	$L__BB7_40;
	add.s32 	%r87, %r216, %r211;
	mul.wide.u32 	%rd73, %r87, 4;
	add.s64 	%rd74, %rd2, %rd73;
	add.s64 	%rd75, %rd3, %rd73;
	ld.global.f32 	%f200, [%rd74];
	ld.global.f32 	%f201, [%rd75];
	fma.rn.f32 	%f202, %f200, %f201, %f489;
	add.s32 	%r88, %r87, 512;
	mul.wide.u32 	%rd76, %r88, 4;
	add.s64 	%rd77, %rd2, %rd76;
	add.s64 	%rd78, %rd3, %rd76;
	ld.global.f32 	%f203, [%rd77];
	ld.global.f32 	%f204, [%rd78];
	fma.rn.f32 	%f205, %f203, %f204, %f202;
	add.s32 	%r89, %r87, 1024;
	mul.wide.u32 	%rd79, %r89, 4;
	add.s64 	%rd80, %rd2, %rd79;
	add.s64 	%rd81, %rd3, %rd79;
	ld.global.f32 	%f206, [%rd80];
	ld.global.f32 	%f207, [%rd81];
	fma.rn.f32 	%f208, %f206, %f207, %f205;
	add.s32 	%r90, %r87, 1536;
	mul.wide.u32 	%rd82, %r90, 4;
	add.s64 	%rd83, %rd2, %rd82;
	add.s64 	%rd84, %rd3, %rd82;
	ld.global.f32 	%f209, [%rd83];
	ld.global.f32 	%f210, [%rd84];
	fma.rn.f32 	%f211, %f209, %f210, %f208;
	add.s32 	%r91, %r87, 2048;
	mul.wide.u32 	%rd85, %r91, 4;
	add.s64 	%rd86, %rd2, %rd85;
	add.s64 	%rd87, %rd3, %rd85;
	ld.global.f32 	%f212, [%rd86];
	ld.global.f32 	%f213, [%rd87];
	fma.rn.f32 	%f214, %f212, %f213, %f211;
	add.s32 	%r92, %r87, 2560;
	mul.wide.u32 	%rd88, %r92, 4;
	add.s64 	%rd89, %rd2, %rd88;
	add.s64 	%rd90, %rd3, %rd88;
	ld.global.f32 	%f215, [%rd89];
	ld.global.f32 	%f216, [%rd90];
	fma.rn.f32 	%f217, %f215, %f216, %f214;
	add.s32 	%r93, %r87, 3072;
	mul.wide.u32 	%rd91, %r93, 4;
	add.s64 	%rd92, %rd2, %rd91;
	add.s64 	%rd93, %rd3, %rd91;
	ld.global.f32 	%f218, [%rd92];
	ld.global.f32 	%f219, [%rd93];
	fma.rn.f32 	%f220, %f218, %f219, %f217;
	add.s32 	%r94, %r87, 3584;
	mul.wide.u32 	%rd94, %r94, 4;
	add.s64 	%rd95, %rd2, %rd94;
	add.s64 	%rd96, %rd3, %rd94;
	ld.global.f32 	%f221, [%rd95];
	ld.global.f32 	%f222, [%rd96];
	fma.rn.f32 	%f489, %f221, %f222, %f220;
	add.s32 	%r216, %r216, 4096;
$L__BB7_40:
	setp.eq.s32 	%p13, %r39, 0;
	@%p13 bra 	$L__BB7_46;
	and.b32  	%r42, %r26, 3;
	setp.lt.u32 	%p14, %r39, 4;
	@%p14 bra 	$L__BB7_43;
	add.s32 	%r95, %r216, %r211;
	mul.wide.u32 	%rd97, %r95, 4;
	add.s64 	%rd98, %rd2, %rd97;
	add.s64 	%rd99, %rd3, %rd97;
	ld.global.f32 	%f224, [%rd98];
	ld.global.f32 	%f225, [%rd99];
	fma.rn.f32 	%f226, %f224, %f225, %f489;
	add.s32 	%r96, %r95, 512;
	mul.wide.u32 	%rd100, %r96, 4;
	add.s64 	%rd101, %rd2, %rd100;
	add.s64 	%rd102, %rd3, %rd100;
	ld.global.f32 	%f227, [%rd101];
	ld.global.f32 	%f228, [%rd102];
	fma.rn.f32 	%f229, %f227, %f228, %f226;
	add.s32 	%r97, %r95, 1024;
	mul.wide.u32 	%rd103, %r97, 4;
	add.s64 	%rd104, %rd2, %rd103;
	add.s64 	%rd105, %rd3, %rd103;
	ld.global.f32 	%f230, [%rd104];
	ld.global.f32 	%f231, [%rd105];
	fma.rn.f32 	%f232, %f230, %f231, %f229;
	add.s32 	%r98, %r95, 1536;
	mul.wide.u32 	%rd106, %r98, 4;
	add.s64 	%rd107, %rd2, %rd106;
	add.s64 	%rd108, %rd3, %rd106;
	ld.global.f32 	%f233, [%rd107];
	ld.global.f32 	%f234, [%rd108];
	fma.rn.f32 	%f489, %f233, %f234, %f232;
	add.s32 	%r216, %r216, 2048;
$L__BB7_43:
	setp.eq.s32 	%p15, %r42, 0;
	@%p15 bra 	$L__BB7_46;
	add.s32 	%r219, %r216, %r211;
	neg.s32 	%r218, %r42;
$L__BB7_45:
	.pragma "nounroll";
	mul.wide.u32 	%rd109, %r219, 4;
	add.s64 	%rd110, %rd2, %rd109;
	add.s64 	%rd111, %rd3, %rd109;
	ld.global.f32 	%f235, [%rd110];
	ld.global.f32 	%f236, [%rd111];
	fma.rn.f32 	%f489, %f235, %f236, %f489;
	add.s32 	%r219, %r219, 512;
	add.s32 	%r218, %r218, 1;
	setp.ne.s32 	%p16, %r218, 0;
	@%p16 bra 	$L__BB7_45;
$L__BB7_46:
	// begin inline asm
	mov.u32 %r99, %laneid;
	// end inline asm
	mov.b32 	%r101, %f489;
	mov.b32 	%r102, 1;
	mov.b32 	%r123, 31;
	mov.b32 	%r124, -1;
	// begin inline asm
	shfl.sync.down.b32 %r100, %r101, %r102, %r123, %r124;
	// end inline asm
	setp.gt.s32 	%p17, %r99, 30;
	mov.b32 	%f237, %r100;
	add.f32 	%f238, %f489, %f237;
	selp.f32 	%f239, %f489, %f238, %p17;
	mov.b32 	%r106, %f239;
	mov.b32 	%r107, 2;
	// begin inline asm
	shfl.sync.down.b32 %r105, %r106, %r107, %r123, %r124;
	// end inline asm
	setp.gt.s32 	%p18, %r99, 29;
	mov.b32 	%f240, %r105;
	add.f32 	%f241, %f239, %f240;
	selp.f32 	%f242, %f239, %f241, %p18;
	mov.b32 	%r111, %f242;
	mov.b32 	%r112, 4;
	// begin inline asm
	shfl.sync.down.b32 %r110, %r111, %r112, %r123, %r124;
	// end inline asm
	setp.gt.s32 	%p19, %r99, 27;
	mov.b32 	%f243, %r110;
	add.f32 	%f244, %f242, %f243;
	selp.f32 	%f245, %f242, %f244, %p19;
	mov.b32 	%r116, %f245;
	mov.b32 	%r117, 8;
	// begin inline asm
	shfl.sync.down.b32 %r115, %r116, %r117, %r123, %r124;
	// end inline asm
	setp.gt.s32 	%p20, %r99, 23;
	mov.b32 	%f246, %r115;
	add.f32 	%f247, %f245, %f246;
	selp.f32 	%f248, %f245, %f247, %p20;
	mov.b32 	%r121, %f248;
	mov.b32 	%r122, 16;
	// begin inline asm
	shfl.sync.down.b32 %r120, %r121, %r122, %r123, %r124;
	// end inline asm
	setp.gt.s32 	%p21, %r99, 15;
	mov.b32 	%f249, %r120;
	add.f32 	%f38, %f248, %f249;
	selp.f32 	%f490, %f248, %f38, %p21;
	setp.ne.s32 	%p22, %r99, 0;
	@%p22 bra 	$L__BB7_48;
	shr.u32 	%r125, %r21, 3;
	and.b32  	%r126, %r125, 124;
	mov.u32 	%r127, _ZZN3cub18CUB_300001_SM_10006detail6reduce28DeviceReduceSingleTileKernelINS2_10policy_hubIfjN4cuda3std3__44plusIfEEE10Policy1000EN6thrust24THRUST_300001_SM_1000_NS18transform_iteratorINSD_12zip_functionINS7_10multipliesIfEEEENSD_12zip_iteratorINS7_5tupleIJNSD_6detail15normal_iteratorINSD_10device_ptrIfEEEESP_EEEEENSD_11use_defaultESS_EEPfjS9_ffNS7_10__identityEEEvT0_T1_T2_T3_T4_T6_E12temp_storage;
	add.s32 	%r128, %r127, %r126;
	st.shared.f32 	[%r128+16], %f38;
$L__BB7_48:
	bar.sync 	0;
	setp.ne.s32 	%p23, %r21, 0;
	@%p23 bra 	$L__BB7_50;
	ld.shared.f32 	%f250, [_ZZN3cub18CUB_300001_SM_10006detail6reduce28DeviceReduceSingleTileKernelINS2_10policy_hubIfjN4cuda3std3__44plusIfEEE10Policy1000EN6thrust24THRUST_300001_SM_1000_NS18transform_iteratorINSD_12zip_functionINS7_10multipliesIfEEEENSD_12zip_iteratorINS7_5tupleIJNSD_6detail15normal_iteratorINSD_10device_ptrIfEEEESP_EEEEENSD_11use_defaultESS_EEPfjS9_ffNS7_10__identityEEEvT0_T1_T2_T3_T4_T6_E12temp_storage+20];
	add.f32 	%f251, %f490, %f250;
	ld.shared.f32 	%f252, [_ZZN3cub18CUB_300001_SM_10006detail6reduce28DeviceReduceSingleTileKernelINS2_10policy_hubIfjN4cuda3std3__44plusIfEEE10Policy1000EN6thrust24THRUST_300001_SM_1000_NS18transform_iteratorINSD_12zip_functionINS7_10multipliesIfEEEENSD_12zip_iteratorINS7_5tupleIJNSD_6detail15normal_iteratorINSD_10device_ptrIfEEEESP_EEEEENSD_11use_defaultESS_EEPfjS9_ffNS7_10__identityEEEvT0_T1_T2_T3_T4_T6_E12temp_storage+24];
	add.f32 	%f253, %f251, %f252;
	ld.shared.f32 	%f254, [_ZZN3cub18CUB_300001_SM_10006detail6reduce28DeviceReduceSingleTileKernelINS2_10policy_hubIfjN4cuda3std3__44plusIfEEE10Policy1000EN6thrust24THRUST_300001_SM_1000_NS18transform_iteratorINSD_12zip_functionINS7_10multipliesIfEEEENSD_12zip_iteratorINS7_5tupleIJNSD_6detail15normal_iteratorINSD_10device_ptrIfEEEESP_EEEEENSD_11use_defaultESS_EEPfjS9_ffNS7_10__identityEEEvT0_T1_T2_T3_T4_T6_E12temp_storage+28];
	add.f32 	%f255, %f253, %f254;
	ld.shared.f32 	%f256, [_ZZN3cub18CUB_300001_SM_10006detail6reduce28DeviceReduceSingleTileKernelINS2_10policy_hubIfjN4cuda3std3__44plusIfEEE10Policy1000EN6thrust24THRUST_300001_SM_1000_NS18transform_iteratorINSD_12zip_functionINS7_10multipliesIfEEEENSD_12zip_iteratorINS7_5tupleIJNSD_6detail15normal_iteratorINSD_10device_ptrIfEEEESP_EEEEENSD_11use_defaultESS_EEPfjS9_ffNS7_10__identityEEEvT0_T1_T2_T3_T4_T6_E12temp_storage+32];
	add.f32 	%f257, %f255, %f256;
	ld.shared.f32 	%f258, [_ZZN3cub18CUB_300001_SM_10006detail6reduce28DeviceReduceSingleTileKernelINS2_10policy_hubIfjN4cuda3std3__44plusIfEEE10Policy1000EN6thrust24THRUST_300001_SM_1000_NS18transform_iteratorINSD_12zip_functionINS7_10multipliesIfEEEENSD_12zip_iteratorINS7_5tupleIJNSD_6detail15normal_iteratorINSD_10device_ptrIfEEEESP_EEEEENSD_11use_defaultESS_EEPfjS9_ffNS7_10__identityEEEvT0_T1_T2_T3_T4_T6_E12temp_storage+36];
	add.f32 	%f259, %f257, %f258;
	ld.shared.f32 	%f260, [_ZZN3cub18CUB_300001_SM_10006detail6reduce28DeviceReduceSingleTileKernelINS2_10policy_hubIfjN4cuda3std3__44plusIfEEE10Policy1000EN6thrust24THRUST_300001_SM_1000_NS18transform_iteratorINSD_12zip_functionINS7_10multipliesIfEEEENSD_12zip_iteratorINS7_5tupleIJNSD_6detail15normal_iteratorINSD_10device_ptrIfEEEESP_EEEEENSD_11use_defaultESS_EEPfjS9_ffNS7_10__identityEEEvT0_T1_T2_T3_T4_T6_E12temp_storage+40];
	add.f32 	%f261, %f259, %f260;
	ld.shared.f32 	%f262, [_ZZN3cub18CUB_300001_SM_10006detail6reduce28DeviceReduceSingleTileKernelINS2_10policy_hubIfjN4cuda3std3__44plusIfEEE10Policy1000EN6thrust24THRUST_300001_SM_1000_NS18transform_iteratorINSD_12zip_functionINS7_10multipliesIfEEEENSD_12zip_iteratorINS7_5tupleIJNSD_6detail15normal_iteratorINSD_10device_ptrIfEEEESP_EEEEENSD_11use_defaultESS_EEPfjS9_ffNS7_10__identityEEEvT0_T1_T2_T3_T4_T6_E12temp_storage+44];
	add.f32 	%f263, %f261, %f262;
	ld.shared.f32 	%f264, [_ZZN3cub18CUB_300001_SM_10006detail6reduce28DeviceReduceSingleTileKernelINS2_10policy_hubIfjN4cuda3std3__44plusIfEEE10Policy1000EN6thrust24THRUST_300001_SM_1000_NS18transform_iteratorINSD_12zip_functionINS7_10multipliesIfEEEENSD_12zip_iteratorINS7_5tupleIJNSD_6detail15normal_iteratorINSD_10device_ptrIfEEEESP_EEEEENSD_11use_defaultESS_EEPfjS9_ffNS7_10__identityEEEvT0_T1_T2_T3_T4_T6_E12temp_storage+48];
	add.f32 	%f265, %f263, %f264;
	ld.shared.f32 	%f266, [_ZZN3cub18CUB_300001_SM_10006detail6reduce28DeviceReduceSingleTileKernelINS2_10policy_hubIfjN4cuda3std3__44plusIfEEE10Policy1000EN6thrust24THRUST_300001_SM_1000_NS18transform_iteratorINSD_12zip_functionINS7_10multipliesIfEEEENSD_12zip_iteratorINS7_5tupleIJNSD_6detail15normal_iteratorINSD_10device_ptrIfEEEESP_EEEEENSD_11use_defaultESS_EEPfjS9_ffNS7_10__identityEEEvT0_T1_T2_T3_T4_T6_E12temp_storage+52];
	add.f32 	%f267, %f265, %f266;
	ld.shared.f32 	%f268, [_ZZN3cub18CUB_300001_SM_10006detail6reduce28DeviceReduceSingleTileKernelINS2_10policy_hubIfjN4cuda3std3__44plusIfEEE10Policy1000EN6thrust24THRUST_300001_SM_1000_NS18transform_iteratorINSD_12zip_functionINS7_10multipliesIfEEEENSD_12zip_iteratorINS7_5tupleIJNSD_6detail15normal_iteratorINSD_10device_ptrIfEEEESP_EEEEENSD_11use_defaultESS_EEPfjS9_ffNS7_10__identityEEEvT0_T1_T2_T3_T4_T6_E12temp_storage+56];
	add.f32 	%f269, %f267, %f268;
	ld.shared.f32 	%f270, [_ZZN3cub18CUB_300001_SM_10006detail6reduce28DeviceReduceSingleTileKernelINS2_10policy_hubIfjN4cuda3std3__44plusIfEEE10Policy1000EN6thrust24THRUST_300001_SM_1000_NS18transform_iteratorINSD_12zip_functionINS7_10multipliesIfEEEENSD_12zip_iteratorINS7_5tupleIJNSD_6detail15normal_iteratorINSD_10device_ptrIfEEEESP_EEEEENSD_11use_defaultESS_EEPfjS9_ffNS7_10__identityEEEvT0_T1_T2_T3_T4_T6_E12temp_storage+60];
	add.f32 	%f271, %f269, %f270;
	ld.shared.f32 	%f272, [_ZZN3cub18CUB_300001_SM_10006detail6reduce28DeviceReduceSingleTileKernelINS2_10policy_hubIfjN4cuda3std3__44plusIfEEE10Policy1000EN6thrust24THRUST_300001_SM_1000_NS18transform_iteratorINSD_12zip_functionINS7_10multipliesIfEEEENSD_12zip_iteratorINS7_5tupleIJNSD_6detail15normal_iteratorINSD_10device_ptrIfEEEESP_EEEEENSD_11use_defaultESS_EEPfjS9_ffNS7_10__identityEEEvT0_T1_T2_T3_T4_T6_E12temp_storage+64];
	add.f32 	%f273, %f271, %f272;
	ld.shared.f32 	%f274, [_ZZN3cub18CUB_300001_SM_10006detail6reduce28DeviceReduceSingleTileKernelINS2_10policy_hubIfjN4cuda3std3__44plusIfEEE10Policy1000EN6thrust24THRUST_300001_SM_1000_NS18transform_iteratorINSD_12zip_functionINS7_10multipliesIfEEEENSD_12zip_iteratorINS7_5tupleIJNSD_6detail15normal_iteratorINSD_10device_ptrIfEEEESP_EEEEENSD_11use_defaultESS_EEPfjS9_ffNS7_10__identityEEEvT0_T1_T2_T3_T4_T6_E12temp_storage+68];
	add.f32 	%f275, %f273, %f274;
	ld.shared.f32 	%f276, [_ZZN3cub18CUB_300001_SM_10006detail6reduce28DeviceReduceSingleTileKernelINS2_10policy_hubIfjN4cuda3std3__44plusIfEEE10Policy1000EN6thrust24THRUST_300001_SM_1000_NS18transform_iteratorINSD_12zip_functionINS7_10multipliesIfEEEENSD_12zip_iteratorINS7_5tupleIJNSD_6detail15normal_iteratorINSD_10device_ptrIfEEEESP_EEEEENSD_11use_defaultESS_EEPfjS9_ffNS7_10__identityEEEvT0_T1_T2_T3_T4_T6_E12temp_storage+72];
	add.f32 	%f277, %f275, %f276;
	ld.shared.f32 	%f278, [_ZZN3cub18CUB_300001_SM_10006detail6reduce28DeviceReduceSingleTileKernelINS2_10policy_hubIfjN4cuda3std3__44plusIfEEE10Policy1000EN6thrust24THRUST_300001_SM_1000_NS18transform_iteratorINSD_12zip_functionINS7_10multipliesIfEEEENSD_12zip_iteratorINS7_5tupleIJNSD_6detail15normal_iteratorINSD_10device_ptrIfEEEESP_EEEEENSD_11use_defaultESS_EEPfjS9_ffNS7_10__identityEEEvT0_T1_T2_T3_T4_T6_E12temp_storage+76];
	add.f32 	%f490, %f277, %f278;
$L__BB7_50:
	mov.u32 	%r201, %tid.x;
	setp.ne.s32 	%p65, %r201, 0;
	@%p65 bra 	$L__BB7_52;
	add.f32 	%f468, %f42, %f490;
	st.global.f32 	[%rd1], %f468;
$L__BB7_52:
	ret;

}
	// .globl	_ZN3cub18CUB_300001_SM_10006detail6reduce18DeviceReduceKernelINS2_10policy_hubIfjN4cuda3std3__44plusIfEEE10Policy1000EN6thrust24THRUST_300001_SM_1000_NS18transform_iteratorINSD_12zip_functionINS7_10multipliesIfEEEENSD_12zip_iteratorINS7_5tupleIJNSD_6detail15normal_iteratorINSD_10device_ptrIfEEEESP_EEEEENSD_11use_defaultESS_EEjS9_fNS7_10__identityEEEvT0_PT3_T1_NS0_13GridEvenShareISY_EET2_T4_
.visible .entry _ZN3cub18CUB_300001_SM_10006detail6reduce18DeviceReduceKernelINS2_10policy_hubIfjN4cuda3std3__44plusIfEEE10Policy1000EN6thrust24THRUST_300001_SM_1000_NS18transform_iteratorINSD_12zip_functionINS7_10multipliesIfEEEENSD_12zip_iteratorINS7_5tupleIJNSD_6detail15normal_iteratorINSD_10device_ptrIfEEEESP_EEEEENSD_11use_defaultESS_EEjS9_fNS7_10__identityEEEvT0_PT3_T1_NS0_13GridEvenShareISY_EET2_T4_(
	.param .align 8 .b8 _ZN3cub18CUB_300001_SM_10006detail6reduce18DeviceReduceKernelINS2_10policy_hubIfjN4cuda3std3__44plusIfEEE10Policy1000EN6thrust24THRUST_300001_SM_1000_NS18transform_iteratorINSD_12zip_functionINS7_10multipliesIfEEEENSD_12zip_iteratorINS7_5tupleIJNSD_6detail15normal_iteratorINSD_10device_ptrIfEEEESP_EEEEENSD_11use_defaultESS_EEjS9_fNS7_10__identityEEEvT0_PT3_T1_NS0_13GridEvenShareISY_EET2_T4__param_0[24],
	.param .u64 .ptr .align 1 _ZN3cub18CUB_300001_SM_10006detail6reduce18DeviceReduceKernelINS2_10policy_hubIfjN4cuda3std3__44plusIfEEE10Policy1000EN6thrust24THRUST_300001_SM_1000_NS18transform_iteratorINSD_12zip_functionINS7_10multipliesIfEEEENSD_12zip_iteratorINS7_5tupleIJNSD_6detail15normal_iteratorINSD_10device_ptrIfEEEESP_EEEEENSD_11use_defaultESS_EEjS9_fNS7_10__identityEEEvT0_PT3_T1_NS0_13GridEvenShareISY_EET2_T4__param_1,
	.param .u32 _ZN3cub18CUB_300001_SM_10006detail6reduce18DeviceReduceKernelINS2_10policy_hubIfjN4cuda3std3__44plusIfEEE10Policy1000EN6thrust24THRUST_300001_SM_1000_NS18transform_iteratorINSD_12zip_functionINS7_10multipliesIfEEEENSD_12zip_iteratorINS7_5tupleIJNSD_6detail15normal_iteratorINSD_10device_ptrIfEEEESP_EEEEENSD_11use_defaultESS_EEjS9_fNS7_10__identityEEEvT0_PT3_T1_NS0_13GridEvenShareISY_EET2_T4__param_2,
	.param .align 4 .b8 _ZN3cub18CUB_300001_SM_10006detail6reduce18DeviceReduceKernelINS2_10policy_hubIfjN4cuda3std3__44plusIfEEE10Policy1000EN6thrust24THRUST_300001_SM_1000_NS18transform_iteratorINSD_12zip_functionINS7_10multipliesIfEEEENSD_12zip_iteratorINS7_5tupleIJNSD_6detail15normal_iteratorINSD_10device_ptrIfEEEESP_EEEEENSD_11use_defaultESS_EEjS9_fNS7_10__identityEEEvT0_PT3_T1_NS0_13GridEvenShareISY_EET2_T4__param_3[40],
	.param .align 1 .b8 _ZN3cub18CUB_300001_SM_10006detail6reduce18DeviceReduceKernelINS2_10policy_hubIfjN4cuda3std3__44plusIfEEE10Policy1000EN6thrust24THRUST_300001_SM_1000_NS18transform_iteratorINSD_12zip_functionINS7_10multipliesIfEEEENSD_12zip_iteratorINS7_5tupleIJNSD_6detail15normal_iteratorINSD_10device_ptrIfEEEESP_EEEEENSD_11use_defaultESS_EEjS9_fNS7_10__identityEEEvT0_PT3_T1_NS0_13GridEvenShareISY_EET2_T4__param_4[1],
	.param .align 1 .b8 _ZN3cub18CUB_300001_SM_10006detail6reduce18DeviceReduceKernelINS2_10policy_hubIfjN4cuda3std3__44plusIfEEE10Policy1000EN6thrust24THRUST_300001_SM_1000_NS18transform_iteratorINSD_12zip_functionINS7_10multipliesIfEEEENSD_12zip_iteratorINS7_5tupleIJNSD_6detail15normal_iteratorINSD_10device_ptrIfEEEESP_EEEEENSD_11use_defaultESS_EEjS9_fNS7_10__identityEEEvT0_PT3_T1_NS0_13GridEvenShareISY_EET2_T4__param_5[1]
)
.maxntid 512
{
	.reg .pred 	%p<65>;
	.reg .b16 	%rs<4>;
	.reg .b32 	%r<277>;
	.reg .b32 	%f<487>;
	.reg .b64 	%rd<193>;
	// demoted variable
	.shared .align 4 .b8 _ZZN3cub18CUB_300001_SM_10006detail6reduce18DeviceReduceKernelINS2_10policy_hubIfjN4cuda3std3__44plusIfEEE10Policy1000EN6thrust24THRUST_300001_SM_1000_NS18transform_iteratorINSD_12zip_functionINS7_10multipliesIfEEEENSD_12zip_iteratorINS7_5tupleIJNSD_6detail15normal_iteratorINSD_10device_ptrIfEEEESP_EEEEENSD_11use_defaultESS_EEjS9_fNS7_10__identityEEEvT0_PT3_T1_NS0_13GridEvenShareISY_EET2_T4_E12temp_storage[84];
	ld.param.u32 	%r1, [_ZN3cub18CUB_300001_SM_10006detail6reduce18DeviceReduceKernelINS2_10policy_hubIfjN4cuda3std3__44plusIfEEE10Policy1000EN6thrust24THRUST_300001_SM_1000_NS18transform_iteratorINSD_12zip_functionINS7_10multipliesIfEEEENSD_12zip_iteratorINS7_5tupleIJNSD_6detail15normal_iteratorINSD_10device_ptrIfEEEESP_EEEEENSD_11use_defaultESS_EEjS9_fNS7_10__identityEEEvT0_PT3_T1_NS0_13GridEvenShareISY_EET2_T4__param_3+20];
	ld.param.u32 	%r2, [_ZN3cub18CUB_300001_SM_10006detail6reduce18DeviceReduceKernelINS2_10policy_hubIfjN4cuda3std3__44plusIfEEE10Policy1000EN6thrust24THRUST_300001_SM_1000_NS18transform_iteratorINSD_12zip_functionINS7_10multipliesIfEEEENSD_12zip_iteratorINS7_5tupleIJNSD_6detail15normal_iteratorINSD_10device_ptrIfEEEESP_EEEEENSD_11use_defaultESS_EEjS9_fNS7_10__identityEEEvT0_PT3_T1_NS0_13GridEvenShareISY_EET2_T4__param_3+24];
	ld.param.u64 	%rd4, [_ZN3cub18CUB_300001_SM_10006detail6reduce18DeviceReduceKernelINS2_10policy_hubIfjN4cuda3std3__44plusIfEEE10Policy1000EN6thrust24THRUST_300001_SM_1000_NS18transform_iteratorINSD_12zip_functionINS7_10multipliesIfEEEENSD_12zip_iteratorINS7_5tupleIJNSD_6detail15normal_iteratorINSD_10device_ptrIfEEEESP_EEEEENSD_11use_defaultESS_EEjS9_fNS7_10__identityEEEvT0_PT3_T1_NS0_13GridEvenShareISY_EET2_T4__param_0+8];
	ld.param.u64 	%rd5, [_ZN3cub18CUB_300001_SM_10006detail6reduce18DeviceReduceKernelINS2_10policy_hubIfjN4cuda3std3__44plusIfEEE10Policy1000EN6thrust24THRUST_300001_SM_1000_NS18transform_iteratorINSD_12zip_functionINS7_10multipliesIfEEEENSD_12zip_iteratorINS7_5tupleIJNSD_6detail15normal_iteratorINSD_10device_ptrIfEEEESP_EEEEENSD_11use_defaultESS_EEjS9_fNS7_10__identityEEEvT0_PT3_T1_NS0_13GridEvenShareISY_EET2_T4__param_0];
	cvta.to.global.u64 	%rd1, %rd5;
	cvta.to.global.u64 	%rd2, %rd4;
	mov.u32 	%r3, %ctaid.x;
	shl.b32 	%r4, %r2, 13;
	shl.b32 	%r268, %r3, 13;
	sub.s32 	%r6, %r1, %r268;
	setp.gt.u32 	%p1, %r6, 8191;
	@%p1 bra 	$L__BB8_26;
	mov.u32 	%r7, %tid.x;
	setp.ge.u32 	%p23, %r7, %r6;
	mov.f32 	%f475, 0f00000000;
	mov.u32 	%r259, %r7;
	@%p23 bra 	$L__BB8_3;
	add.s32 	%r153, %r268, %r7;
	mul.wide.u32 	%rd99, %r153, 4;
	add.s64 	%rd100, %rd1, %rd99;
	add.s64 	%rd101, %rd2, %rd99;
	ld.global.f32 	%f278, [%rd100];
	ld.global.f32 	%f279, [%rd101];
	mul.f32 	%f475, %f278, %f279;
	add.s32 	%r259, %r7, 512;
$L__BB8_3:
	setp.ge.u32 	%p24, %r259, %r6;
	@%p24 bra 	$L__BB8_17;
	not.b32 	%r154, %r259;
	add.s32 	%r155, %r1, %r154;
	sub.s32 	%r156, %r155, %r268;
	shr.u32 	%r157, %r156, 9;
	add.s32 	%r10, %r157, 1;
	and.b32  	%r11, %r10, 15;
	setp.lt.u32 	%p25, %r156, 7680;
	@%p25 bra 	$L__BB8_8;
	or.b32  	%r258, %r259, 4096;
	add.s32 	%r257, %r259, %r268;
	and.b32  	%r158, %r10, 16777200;
	neg.s32 	%r256, %r158;
$L__BB8_6:
	.pragma "nounroll";
	mul.wide.u32 	%rd102, %r257, 4;
	add.s64 	%rd103, %rd1, %rd102;
	add.s64 	%rd104, %rd2, %rd102;
	ld.global.f32 	%f281, [%rd103];
	ld.global.f32 	%f282, [%rd104];
	fma.rn.f32 	%f283, %f281, %f282, %f475;
	add.s32 	%r159, %r257, 512;
	mul.wide.u32 	%rd105, %r159, 4;
	add.s64 	%rd106, %rd1, %rd105;
	add.s64 	%rd107, %rd2, %rd105;
	ld.global.f32 	%f284, [%rd106];
	ld.global.f32 	%f285, [%rd107];
	fma.rn.f32 	%f286, %f284, %f285, %f283;
	add.s32 	%r160, %r257, 1024;
	mul.wide.u32 	%rd108, %r160, 4;
	add.s64 	%rd109, %rd1, %rd108;
	add.s64 	%rd110, %rd2, %rd108;
	ld.global.f32 	%f287, [%rd109];
	ld.global.f32 	%f288, [%rd110];
	fma.rn.f32 	%f289, %f287, %f288, %f286;
	add.s32 	%r161, %r257, 1536;
	mul.wide.u32 	%rd111, %r161, 4;
	add.s64 	%rd112, %rd1, %rd111;
	add.s64 	%rd113, %rd2, %rd111;
	ld.global.f32 	%f290, [%rd112];
	ld.global.f32 	%f291, [%rd113];
	fma.rn.f32 	%f292, %f290, %f291, %f289;
	add.s32 	%r162, %r257, 2048;
	mul.wide.u32 	%rd114, %r162, 4;
	add.s64 	%rd115, %rd1, %rd114;
	add.s64 	%rd116, %rd2, %rd114;
	ld.global.f32 	%f293, [%rd115];
	ld.global.f32 	%f294, [%rd116];
	fma.rn.f32 	%f295, %f293, %f294, %f292;
	add.s32 	%r163, %r257, 2560;
	mul.wide.u32 	%rd117, %r163, 4;
	add.s64 	%rd118, %rd1, %rd117;
	add.s64 	%rd119, %rd2, %rd117;
	ld.global.f32 	%f296, [%rd118];
	ld.global.f32 	%f297, [%rd119];
	fma.rn.f32 	%f298, %f296, %f297, %f295;
	add.s32 	%r164, %r257, 3072;
	mul.wide.u32 	%rd120, %r164, 4;
	add.s64 	%rd121, %rd1, %rd120;
	add.s64 	%rd122, %rd2, %rd120;
	ld.global.f32 	%f299, [%rd121];
	ld.global.f32 	%f300, [%rd122];
	fma.rn.f32 	%f301, %f299, %f300, %f298;
	add.s32 	%r165, %r257, 3584;
	mul.wide.u32 	%rd123, %r165, 4;
	add.s64 	%rd124, %rd1, %rd123;
	add.s64 	%rd125, %rd2, %rd123;
	ld.global.f32 	%f302, [%rd124];
	ld.global.f32 	%f303, [%rd125];
	fma.rn.f32 	%f304, %f302, %f303, %f301;
	add.s32 	%r166, %r257, 4096;
	mul.wide.u32 	%rd126, %r166, 4;
	add.s64 	%rd127, %rd1, %rd126;
	add.s64 	%rd128, %rd2, %rd126;
	ld.global.f32 	%f305, [%rd127];
	ld.global.f32 	%f306, [%rd128];
	fma.rn.f32 	%f307, %f305, %f306, %f304;
	add.s32 	%r167, %r257, 4608;
	mul.wide.u32 	%rd129, %r167, 4;
	add.s64 	%rd130, %rd1, %rd129;
	add.s64 	%rd131, %rd2, %rd129;
	ld.global.f32 	%f308, [%rd130];
	ld.global.f32 	%f309, [%rd131];
	fma.rn.f32 	%f310, %f308, %f309, %f307;
	add.s32 	%r168, %r257, 5120;
	mul.wide.u32 	%rd132, %r168, 4;
	add.s64 	%rd133, %rd1, %rd132;
	add.s64 	%rd134, %rd2, %rd132;
	ld.global.f32 	%f311, [%rd133];
	ld.global.f32 	%f312, [%rd134];
	fma.rn.f32 	%f313, %f311, %f312, %f310;
	add.s32 	%r169, %r257, 5632;
	mul.wide.u32 	%rd135, %r169, 4;
	add.s64 	%rd136, %rd1, %rd135;
	add.s64 	%rd137, %rd2, %rd135;
	ld.global.f32 	%f314, [%rd136];
	ld.global.f32 	%f315, [%rd137];
	fma.rn.f32 	%f316, %f314, %f315, %f313;
	add.s32 	%r170, %r257, 6144;
	mul.wide.u32 	%rd138, %r170, 4;
	add.s64 	%rd139, %rd1, %rd138;
	add.s64 	%rd140, %rd2, %rd138;
	ld.global.f32 	%f317, [%rd139];
	ld.global.f32 	%f318, [%rd140];
	fma.rn.f32 	%f319, %f317, %f318, %f316;
	add.s32 	%r171, %r257, 6656;
	mul.wide.u32 	%rd141, %r171, 4;
	add.s64 	%rd142, %rd1, %rd141;
	add.s64 	%rd143, %rd2, %rd141;
	ld.global.f32 	%f320, [%rd142];
	ld.global.f32 	%f321, [%rd143];
	fma.rn.f32 	%f322, %f320, %f321, %f319;
	add.s32 	%r172, %r257, 7168;
	mul.wide.u32 	%rd144, %r172, 4;
	add.s64 	%rd145, %rd1, %rd144;
	add.s64 	%rd146, %rd2, %rd144;
	ld.global.f32 	%f323, [%rd145];
	ld.global.f32 	%f324, [%rd146];
	fma.rn.f32 	%f325, %f323, %f324, %f322;
	add.s32 	%r173, %r257, 7680;
	mul.wide.u32 	%rd147, %r173, 4;
	add.s64 	%rd148, %rd1, %rd147;
	add.s64 	%rd149, %rd2, %rd147;
	ld.global.f32 	%f326, [%rd148];
	ld.global.f32 	%f327, [%rd149];
	fma.rn.f32 	%f475, %f326, %f327, %f325;
	add.s32 	%r258, %r258, 8192;
	add.s32 	%r257, %r257, 8192;
	add.s32 	%r256, %r256, 16;
	setp.ne.s32 	%p26, %r256, 0;
	@%p26 bra 	$L__BB8_6;
	add.s32 	%r259, %r258, -4096;
$L__BB8_8:
	setp.eq.s32 	%p27, %r11, 0;
	@%p27 bra 	$L__BB8_17;
	and.b32  	%r23, %r10, 7;
	setp.lt.u32 	%p28, %r11, 8;
	@%p28 bra 	$L__BB8_11;
	add.s32 	%r174, %r268, %r259;
	mul.wide.u32 	%rd150, %r174, 4;
	add.s64 	%rd151, %rd1, %rd150;
	add.s64 	%rd152, %rd2, %rd150;
	ld.global.f32 	%f329, [%rd151];
	ld.global.f32 	%f330, [%rd152];
	fma.rn.f32 	%f331, %f329, %f330, %f475;
	add.s32 	%r175, %r174, 512;
	mul.wide.u32 	%rd153, %r175, 4;
	add.s64 	%rd154, %rd1, %rd153;
	add.s64 	%rd155, %rd2, %rd153;
	ld.global.f32 	%f332, [%rd154];
	ld.global.f32 	%f333, [%rd155];
	fma.rn.f32 	%f334, %f332, %f333, %f331;
	add.s32 	%r176, %r174, 1024;
	mul.wide.u32 	%rd156, %r176, 4;
	add.s64 	%rd157, %rd1, %rd156;
	add.s64 	%rd158, %rd2, %rd156;
	ld.global.f32 	%f335, [%rd157];
	ld.global.f32 	%f336, [%rd158];
	fma.rn.f32 	%f337, %f335, %f336, %f334;
	add.s32 	%r177, %r174, 1536;
	mul.wide.u32 	%rd159, %r177, 4;
	add.s64 	%rd160, %rd1, %rd159;
	add.s64 	%rd161, %rd2, %rd159;
	ld.global.f32 	%f338, [%rd160];
	ld.global.f32 	%f339, [%rd161];
	fma.rn.f32 	%f340, %f338, %f339, %f337;
	add.s32 	%r178, %r174, 2048;
	mul.wide.u32 	%rd162, %r178, 4;
	add.s64 	%rd163, %rd1, %rd162;
	add.s64 	%rd164, %rd2, %rd162;
	ld.global.f32 	%f341, [%rd163];
	ld.global.f32 	%f342, [%rd164];
	fma.rn.f32 	%f343, %f341, %f342, %f340;
	add.s32 	%r179, %r174, 2560;
	mul.wide.u32 	%rd165, %r179, 4;
	add.s64 	%rd166, %rd1, %rd165;
	add.s64 	%rd167, %rd2, %rd165;
	ld.global.f32 	%f344, [%rd166];
	ld.global.f32 	%f345, [%rd167];
	fma.rn.f32 	%f346, %f344, %f345, %f343;
	add.s32 	%r180, %r174, 3072;
	mul.wide.u32 	%rd168, %r180, 4;
	add.s64 	%rd169, %rd1, %rd168;
	add.s64 	%rd170, %rd2, %rd168;
	ld.global.f32 	%f347, [%rd169];
	ld.global.f32 	%f348, [%rd170];
	fma.rn.f32 	%f349, %f347, %f348, %f346;
	add.s32 	%r181, %r174, 3584;
	mul.wide.u32 	%rd171, %r181, 4;
	add.s64 	%rd172, %rd1, %rd171;
	add.s64 	%rd173, %rd2, %rd171;
	ld.global.f32 	%f350, [%rd172];
	ld.global.f32 	%f351, [%rd173];
	fma.rn.f32 	%f475, %f350, %f351, %f349;
	add.s32 	%r259, %r259, 4096;
$L__BB8_11:
	setp.eq.s32 	%p29, %r23, 0;
	@%p29 bra 	$L__BB8_17;
	and.b32  	%r26, %r10, 3;
	setp.lt.u32 	%p30, %r23, 4;
	@%p30 bra 	$L__BB8_14;
	add.s32 	%r182, %r268, %r259;
	mul.wide.u32 	%rd174, %r182, 4;
	add.s64 	%rd175, %rd1, %rd174;
	add.s64 	%rd176, %rd2, %rd174;
	ld.global.f32 	%f353, [%rd175];
	ld.global.f32 	%f354, [%rd176];
	fma.rn.f32 	%f355, %f353, %f354, %f475;
	add.s32 	%r183, %r182, 512;
	mul.wide.u32 	%rd177, %r183, 4;
	add.s64 	%rd178, %rd1, %rd177;
	add.s64 	%rd179, %rd2, %rd177;
	ld.global.f32 	%f356, [%rd178];
	ld.global.f32 	%f357, [%rd179];
	fma.rn.f32 	%f358, %f356, %f357, %f355;
	add.s32 	%r184, %r182, 1024;
	mul.wide.u32 	%rd180, %r184, 4;
	add.s64 	%rd181, %rd1, %rd180;
	add.s64 	%rd182, %rd2, %rd180;
	ld.global.f32 	%f359, [%rd181];
	ld.global.f32 	%f360, [%rd182];
	fma.rn.f32 	%f361, %f359, %f360, %f358;
	add.s32 	%r185, %r182, 1536;
	mul.wide.u32 	%rd183, %r185, 4;
	add.s64 	%rd184, %rd1, %rd183;
	add.s64 	%rd185, %rd2, %rd183;
	ld.global.f32 	%f362, [%rd184];
	ld.global.f32 	%f363, [%rd185];
	fma.rn.f32 	%f475, %f362, %f363, %f361;
	add.s32 	%r259, %r259, 2048;
$L__BB8_14:
	setp.eq.s32 	%p31, %r26, 0;
	@%p31 bra 	$L__BB8_17;
	add.s32 	%r263, %r259, %r268;
	neg.s32 	%r262, %r26;
$L__BB8_16:
	.pragma "nounroll";
	mul.wide.u32 	%rd186, %r263, 4;
	add.s64 	%rd187, %rd1, %rd186;
	add.s64 	%rd188, %rd2, %rd186;
	ld.global.f32 	%f364, [%rd187];
	ld.global.f32 	%f365, [%rd188];
	fma.rn.f32 	%f475, %f364, %f365, %f475;
	add.s32 	%r263, %r263, 512;
	add.s32 	%r262, %r262, 1;
	setp.ne.s32 	%p32, %r262, 0;
	@%p32 bra 	$L__BB8_16;
$L__BB8_17:
	setp.lt.u32 	%p33, %r6, 512;
	@%p33 bra 	$L__BB8_22;
	// begin inline asm
	mov.u32 %r224, %laneid;
	// end inline asm
	mov.b32 	%r226, %f475;
	mov.b32 	%r227, 1;
	mov.b32 	%r248, 31;
	mov.b32 	%r249, -1;
	// begin inline asm
	shfl.sync.down.b32 %r225, %r226, %r227, %r248, %r249;
	// end inline asm
	setp.gt.s32 	%p57, %r224, 30;
	mov.b32 	%f424, %r225;
	add.f32 	%f425, %f475, %f424;
	selp.f32 	%f426, %f475, %f425, %p57;
	mov.b32 	%r231, %f426;
	mov.b32 	%r232, 2;
	// begin inline asm
	shfl.sync.down.b32 %r230, %r231, %r232, %r248, %r249;
	// end inline asm
	setp.gt.s32 	%p58, %r224, 29;
	mov.b32 	%f427, %r230;
	add.f32 	%f428, %f426, %f427;
	selp.f32 	%f429, %f426, %f428, %p58;
	mov.b32 	%r236, %f429;
	mov.b32 	%r237, 4;
	// begin inline asm
	shfl.sync.down.b32 %r235, %r236, %r237, %r248, %r249;
	// end inline asm
	setp.gt.s32 	%p59, %r224, 27;
	mov.b32 	%f430, %r235;
	add.f32 	%f431, %f429, %f430;
	selp.f32 	%f432, %f429, %f431, %p59;
	mov.b32 	%r241, %f432;
	mov.b32 	%r242, 8;
	// begin inline asm
	shfl.sync.down.b32 %r240, %r241, %r242, %r248, %r249;
	// end inline asm
	setp.gt.s32 	%p60, %r224, 23;
	mov.b32 	%f433, %r240;
	add.f32 	%f434, %f432, %f433;
	selp.f32 	%f435, %f432, %f434, %p60;
	mov.b32 	%r246, %f435;
	mov.b32 	%r247, 16;
	// begin inline asm
	shfl.sync.down.b32 %r245, %r246, %r247, %r248, %r249;
	// end inline asm
	setp.gt.s32 	%p61, %r224, 15;
	mov.b32 	%f436, %r245;
	add.f32 	%f16, %f435, %f436;
	selp.f32 	%f486, %f435, %f16, %p61;
	setp.ne.s32 	%p62, %r224, 0;
	@%p62 bra 	$L__BB8_20;
	shr.u32 	%r250, %r7, 3;
	and.b32  	%r251, %r250, 124;
	mov.u32 	%r252, _ZZN3cub18CUB_300001_SM_10006detail6reduce18DeviceReduceKernelINS2_10policy_hubIfjN4cuda3std3__44plusIfEEE10Policy1000EN6thrust24THRUST_300001_SM_1000_NS18transform_iteratorINSD_12zip_functionINS7_10multipliesIfEEEENSD_12zip_iteratorINS7_5tupleIJNSD_6detail15normal_iteratorINSD_10device_ptrIfEEEESP_EEEEENSD_11use_defaultESS_EEjS9_fNS7_10__identityEEEvT0_PT3_T1_NS0_13GridEvenShareISY_EET2_T4_E12temp_storage;
	add.s32 	%r253, %r252, %r251;
	st.shared.f32 	[%r253+16], %f16;
$L__BB8_20:
	bar.sync 	0;
	setp.ne.s32 	%p63, %r7, 0;
	@%p63 bra 	$L__BB8_48;
	ld.shared.f32 	%f437, [_ZZN3cub18CUB_300001_SM_10006detail6reduce18DeviceReduceKernelINS2_10policy_hubIfjN4cuda3std3__44plusIfEEE10Policy1000EN6thrust24THRUST_300001_SM_1000_NS18transform_iteratorINSD_12zip_functionINS7_10multipliesIfEEEENSD_12zip_iteratorINS7_5tupleIJNSD_6detail15normal_iteratorINSD_10device_ptrIfEEEESP_EEEEENSD_11use_defaultESS_EEjS9_fNS7_10__identityEEEvT0_PT3_T1_NS0_13GridEvenShareISY_EET2_T4_E12temp_storage+20];
	add.f32 	%f438, %f486, %f437;
	ld.shared.f32 	%f439, [_ZZN3cub18CUB_300001_SM_10006detail6reduce18DeviceReduceKernelINS2_10policy_hubIfjN4cuda3std3__44plusIfEEE10Policy1000EN6thrust24THRUST_300001_SM_1000_NS18transform_iteratorINSD_12zip_functionINS7_10multipliesIfEEEENSD_12zip_iteratorINS7_5tupleIJNSD_6detail15normal_iteratorINSD_10device_ptrIfEEEESP_EEEEENSD_11use_defaultESS_EEjS9_fNS7_10__identityEEEvT0_PT3_T1_NS0_13GridEvenShareISY_EET2_T4_E12temp_storage+24];
	add.f32 	%f440, %f438, %f439;
	ld.shared.f32 	%f441, [_ZZN3cub18CUB_300001_SM_10006detail6reduce18DeviceReduceKernelINS2_10policy_hubIfjN4cuda3std3__44plusIfEEE10Policy1000EN6thrust24THRUST_300001_SM_1000_NS18transform_iteratorINSD_12zip_functionINS7_10multipliesIfEEEENSD_12zip_iteratorINS7_5tupleIJNSD_6detail15normal_iteratorINSD_10device_ptrIfEEEESP_EEEEENSD_11use_defaultESS_EEjS9_fNS7_10__identityEEEvT0_PT3_T1_NS0_13GridEvenShareISY_EET2_T4_E12temp_storage+28];
	add.f32 	%f442, %f440, %f441;
	ld.shared.f32 	%f443, [_ZZN3cub18CUB_300001_SM_10006detail6reduce18DeviceReduceKernelINS2_10policy_hubIfjN4cuda3std3__44plusIfEEE10Policy1000EN6thrust24THRUST_300001_SM_1000_NS18transform_iteratorINSD_12zip_functionINS7_10multipliesIfEEEENSD_12zip_iteratorINS7_5tupleIJNSD_6detail15normal_iteratorINSD_10device_ptrIfEEEESP_EEEEENSD_11use_defaultESS_EEjS9_fNS7_10__identityEEEvT0_PT3_T1_NS0_13GridEvenShareISY_EET2_T4_E12temp_storage+32];
	add.f32 	%f444, %f442, %f443;
	ld.shared.f32 	%f445, [_ZZN3cub18CUB_300001_SM_10006detail6reduce18DeviceReduceKernelINS2_10policy_hubIfjN4cuda3std3__44plusIfEEE10Policy1000EN6thrust24THRUST_300001_SM_1000_NS18transform_iteratorINSD_12zip_functionINS7_10multipliesIfEEEENSD_12zip_iteratorINS7_5tupleIJNSD_6detail15normal_iteratorINSD_10device_ptrIfEEEESP_EEEEENSD_11use_defaultESS_EEjS9_fNS7_10__identityEEEvT0_PT3_T1_NS0_13GridEvenShareISY_EET2_T4_E12temp_storage+36];
	add.f32 	%f446, %f444, %f445;
	ld.shared.f32 	%f447, [_ZZN3cub18CUB_300001_SM_10006detail6reduce18DeviceReduceKernelINS2_10policy_hubIfjN4cuda3std3__44plusIfEEE10Policy1000EN6thrust24THRUST_300001_SM_1000_NS18transform_iteratorINSD_12zip_functionINS7_10multipliesIfEEEENSD_12zip_iteratorINS7_5tupleIJNSD_6detail15normal_iteratorINSD_10device_ptrIfEEEESP_EEEEENSD_11use_defaultESS_EEjS9_fNS7_10__identityEEEvT0_PT3_T1_NS0_13GridEvenShareISY_EET2_T4_E12temp_storage+40];
	add.f32 	%f448, %f446, %f447;
	ld.shared.f32 	%f449, [_ZZN3cub18CUB_300001_SM_10006detail6reduce18DeviceReduceKernelINS2_10policy_hubIfjN4cuda3std3__44plusIfEEE10Policy1000EN6thrust24THRUST_300001_SM_1000_NS18transform_iteratorINSD_12zip_functionINS7_10multipliesIfEEEENSD_12zip_iteratorINS7_5tupleIJNSD_6detail15normal_iteratorINSD_10device_ptrIfEEEESP_EEEEENSD_11use_defaultESS_EEjS9_fNS7_10__identityEEEvT0_PT3_T1_NS0_13GridEvenShareISY_EET2_T4_E12temp_storage+44];
	add.f32 	%f450, %f448, %f449;
	ld.shared.f32 	%f451, [_ZZN3cub18CUB_300001_SM_10006detail6reduce18DeviceReduceKernelINS2_10policy_hubIfjN4cuda3std3__44plusIfEEE10Policy1000EN6thrust24THRUST_300001_SM_1000_NS18transform_iteratorINSD_12zip_functionINS7_10multipliesIfEEEENSD_12zip_iteratorINS7_5tupleIJNSD_6detail15normal_iteratorINSD_10device_ptrIfEEEESP_EEEEENSD_11use_defaultESS_EEjS9_fNS7_10__identityEEEvT0_PT3_T1_NS0_13GridEvenShareISY_EET2_T4_E12temp_storage+48];
	add.f32 	%f452, %f450, %f451;
	ld.shared.f32 	%f453, [_ZZN3cub18CUB_300001_SM_10006detail6reduce18DeviceReduceKernelINS2_10policy_hubIfjN4cuda3std3__44plusIfEEE10Policy1000EN6thrust24THRUST_300001_SM_1000_NS18transform_iteratorINSD_12zip_functionINS7_10multipliesIfEEEENSD_12zip_iteratorINS7_5tupleIJNSD_6detail15normal_iteratorINSD_10device_ptrIfEEEESP_EEEEENSD_11use_defaultESS_EEjS9_fNS7_10__identityEEEvT0_PT3_T1_NS0_13GridEvenShareISY_EET2_T4_E12temp_storage+52];
	add.f32 	%f454, %f452, %f453;
	ld.shared.f32 	%f455, [_ZZN3cub18CUB_300001_SM_10006detail6reduce18DeviceReduceKernelINS2_10policy_hubIfjN4cuda3std3__44plusIfEEE10Policy1000EN6thrust24THRUST_300001_SM_1000_NS18transform_iteratorINSD_12zip_functionINS7_10multipliesIfEEEENSD_12zip_iteratorINS7_5tupleIJNSD_6detail15normal_iteratorINSD_10device_ptrIfEEEESP_EEEEENSD_11use_defaultESS_EEjS9_fNS7_10__identityEEEvT0_PT3_T1_NS0_13GridEvenShareISY_EET2_T4_E12temp_storage+56];
	add.f32 	%f456, %f454, %f455;
	ld.shared.f32 	%f457, [_ZZN3cub18CUB_300001_SM_10006detail6reduce18DeviceReduceKernelINS2_10policy_hubIfjN4cuda3std3__44plusIfEEE10Policy1000EN6thrust24THRUST_300001_SM_1000_NS18transform_iteratorINSD_12zip_functionINS7_10multipliesIfEEEENSD_12zip_iteratorINS7_5tupleIJNSD_6detail15normal_iteratorINSD_10device_ptrIfEEEESP_EEEEENSD_11use_defaultESS_EEjS9_fNS7_10__identityEEEvT0_PT3_T1_NS0_13GridEvenShareISY_EET2_T4_E12temp_storage+60];
	add.f32 	%f458, %f456, %f457;
	ld.shared.f32 	%f459, [_ZZN3cub18CUB_300001_SM_10006detail6reduce18DeviceReduceKernelINS2_10policy_hubIfjN4cuda3std3__44plusIfEEE10Policy1000EN6thrust24THRUST_300001_SM_1000_NS18transform_iteratorINSD_12zip_functionINS7_10multipliesIfEEEENSD_12zip_iteratorINS7_5tupleIJNSD_6detail15normal_iteratorINSD_10device_ptrIfEEEESP_EEEEENSD_11use_defaultESS_EEjS9_fNS7_10__identityEEEvT0_PT3_T1_NS0_13GridEvenShareISY_EET2_T4_E12temp_storage+64];
	add.f32 	%f460, %f458, %f459;
	ld.shared.f32 	%f461, [_ZZN3cub18CUB_300001_SM_10006detail6reduce18DeviceReduceKernelINS2_10policy_hubIfjN4cuda3std3__44plusIfEEE10Policy1000EN6thrust24THRUST_300001_SM_1000_NS18transform_iteratorINSD_12zip_functionINS7_10multipliesIfEEEENSD_12zip_iteratorINS7_5tupleIJNSD_6detail15normal_iteratorINSD_10device_ptrIfEEEESP_EEEEENSD_11use_defaultESS_EEjS9_fNS7_10__identityEEEvT0_PT3_T1_NS0_13GridEvenShareISY_EET2_T4_E12temp_storage+68];
	add.f32 	%f462, %f460, %f461;
	ld.shared.f32 	%f463, [_ZZN3cub18CUB_300001_SM_10006detail6reduce18DeviceReduceKernelINS2_10policy_hubIfjN4cuda3std3__44plusIfEEE10Policy1000EN6thrust24THRUST_300001_SM_1000_NS18transform_iteratorINSD_12zip_functionINS7_10multipliesIfEEEENSD_12zip_iteratorINS7_5tupleIJNSD_6detail15normal_iteratorINSD_10device_ptrIfEEEESP_EEEEENSD_11use_defaultESS_EEjS9_fNS7_10__identityEEEvT0_PT3_T1_NS0_13GridEvenShareISY_EET2_T4_E12temp_storage+72];
	add.f32 	%f464, %f462, %f463;
	ld.shared.f32 	%f465, [_ZZN3cub18CUB_300001_SM_10006detail6reduce18DeviceReduceKernelINS2_10policy_hubIfjN4cuda3std3__44plusIfEEE10Policy1000EN6thrust24THRUST_300001_SM_1000_NS18transform_iteratorINSD_12zip_functionINS7_10multipliesIfEEEENSD_12zip_iteratorINS7_5tupleIJNSD_6detail15normal_iteratorINSD_10device_ptrIfEEEESP_EEEEENSD_11use_defaultESS_EEjS9_fNS7_10__identityEEEvT0_PT3_T1_NS0_13GridEvenShareISY_EET2_T4_E12temp_storage+76];
	add.f32 	%f486, %f464, %f465;
	bra.uni 	$L__BB8_48;
$L__BB8_22:
	// begin inline asm
	mov.u32 %r186, %laneid;
	// end inline asm
	and.b32  	%r212, %r7, 992;
	add.s32 	%r213, %r212, 32;
	setp.gt.u32 	%p34, %r213, %r6;
	not.b32 	%r214, %r212;
	add.s32 	%r215, %r6, %r214;
	selp.b32 	%r210, %r215, 31, %p34;
	mov.b32 	%r188, %f475;
	mov.b32 	%r189, 1;
	mov.b32 	%r211, -1;
	// begin inline asm
	shfl.sync.down.b32 %r187, %r188, %r189, %r210, %r211;
	// end inline asm
	setp.lt.s32 	%p35, %r186, %r210;
	mov.b32 	%f366, %r187;
	add.f32 	%f367, %f475, %f366;
	selp.f32 	%f368, %f367, %f475, %p35;
	mov.b32 	%r193, %f368;
	mov.b32 	%r194, 2;
	// begin inline asm
	shfl.sync.down.b32 %r192, %r193, %r194, %r210, %r211;
	// end inline asm
	add.s32 	%r216, %r186, 2;
	setp.gt.s32 	%p36, %r216, %r210;
	mov.b32 	%f369, %r192;
	add.f32 	%f370, %f368, %f369;
	selp.f32 	%f371, %f368, %f370, %p36;
	mov.b32 	%r198, %f371;
	mov.b32 	%r199, 4;
	// begin inline asm
	shfl.sync.down.b32 %r197, %r198, %r199, %r210, %r211;
	// end inline asm
	add.s32 	%r217, %r186, 4;
	setp.gt.s32 	%p37, %r217, %r210;
	mov.b32 	%f372, %r197;
	add.f32 	%f373, %f371, %f372;
	selp.f32 	%f374, %f371, %f373, %p37;
	mov.b32 	%r203, %f374;
	mov.b32 	%r204, 8;
	// begin inline asm
	shfl.sync.down.b32 %r202, %r203, %r204, %r210, %r211;
	// end inline asm
	add.s32 	%r218, %r186, 8;
	setp.gt.s32 	%p38, %r218, %r210;
	mov.b32 	%f375, %r202;
	add.f32 	%f376, %f374, %f375;
	selp.f32 	%f377, %f374, %f376, %p38;
	mov.b32 	%r208, %f377;
	mov.b32 	%r209, 16;
	// begin inline asm
	shfl.sync.down.b32 %r207, %r208, %r209, %r210, %r211;
	// end inline asm
	add.s32 	%r219, %r186, 16;
	setp.gt.s32 	%p39, %r219, %r210;
	mov.b32 	%f378, %r207;
	add.f32 	%f379, %f377, %f378;
	selp.f32 	%f486, %f377, %f379, %p39;
	setp.ne.s32 	%p40, %r186, 0;
	@%p40 bra 	$L__BB8_24;
	shr.u32 	%r220, %r7, 3;
	and.b32  	%r221, %r220, 124;
	mov.u32 	%r222, _ZZN3cub18CUB_300001_SM_10006detail6reduce18DeviceReduceKernelINS2_10policy_hubIfjN4cuda3std3__44plusIfEEE10Policy1000EN6thrust24THRUST_300001_SM_1000_NS18transform_iteratorINSD_12zip_functionINS7_10multipliesIfEEEENSD_12zip_iteratorINS7_5tupleIJNSD_6detail15normal_iteratorINSD_10device_ptrIfEEEESP_EEEEENSD_11use_defaultESS_EEjS9_fNS7_10__identityEEEvT0_PT3_T1_NS0_13GridEvenShareISY_EET2_T4_E12temp_storage;
	add.s32 	%r223, %r222, %r221;
	st.shared.f32 	[%r223+16], %f486;
$L__BB8_24:
	bar.sync 	0;
	setp.ne.s32 	%p41, %r7, 0;
	@%p41 bra 	$L__BB8_48;
	setp.gt.u32 	%p42, %r6, 32;
	ld.shared.f32 	%f380, [_ZZN3cub18CUB_300001_SM_10006detail6reduce18DeviceReduceKernelINS2_10policy_hubIfjN4cuda3std3__44plusIfEEE10Policy1000EN6thrust24THRUST_300001_SM_1000_NS18transform_iteratorINSD_12zip_functionINS7_10multipliesIfEEEENSD_12zip_iteratorINS7_5tupleIJNSD_6detail15normal_iteratorINSD_10device_ptrIfEEEESP_EEEEENSD_11use_defaultESS_EEjS9_fNS7_10__identityEEEvT0_PT3_T1_NS0_13GridEvenShareISY_EET2_T4_E12temp_storage+20];
	add.f32 	%f381, %f486, %f380;
	selp.f32 	%f382, %f381, %f486, %p42;
	setp.gt.u32 	%p43, %r6, 64;
	ld.shared.f32 	%f383, [_ZZN3cub18CUB_300001_SM_10006detail6reduce18DeviceReduceKernelINS2_10policy_hubIfjN4cuda3std3__44plusIfEEE10Policy1000EN6thrust24THRUST_300001_SM_1000_NS18transform_iteratorINSD_12zip_functionINS7_10multipliesIfEEEENSD_12zip_iteratorINS7_5tupleIJNSD_6detail15normal_iteratorINSD_10device_ptrIfEEEESP_EEEEENSD_11use_defaultESS_EEjS9_fNS7_10__identityEEEvT0_PT3_T1_NS0_13GridEvenShareISY_EET2_T4_E12temp_storage+24];
	add.f32 	%f384, %f383, %f382;
	selp.f32 	%f385, %f384, %f382, %p43;
	setp.gt.u32 	%p44, %r6, 96;
	ld.shared.f32 	%f386, [_ZZN3cub18CUB_300001_SM_10006detail6reduce18DeviceReduceKernelINS2_10policy_hubIfjN4cuda3std3__44plusIfEEE10Policy1000EN6thrust24THRUST_300001_SM_1000_NS18transform_iteratorINSD_12zip_functionINS7_10multipliesIfEEEENSD_12zip_iteratorINS7_5tupleIJNSD_6detail15normal_iteratorINSD_10device_ptrIfEEEESP_EEEEENSD_11use_defaultESS_EEjS9_fNS7_10__identityEEEvT0_PT3_T1_NS0_13GridEvenShareISY_EET2_T4_E12temp_storage+28];
	add.f32 	%f387, %f386, %f385;
	selp.f32 	%f388, %f387, %f385, %p44;
	setp.gt.u32 	%p45, %r6, 128;
	ld.shared.f32 	%f389, [_ZZN3cub18CUB_300001_SM_10006detail6reduce18DeviceReduceKernelINS2_10policy_hubIfjN4cuda3std3__44plusIfEEE10Policy1000EN6thrust24THRUST_300001_SM_1000_NS18transform_iteratorINSD_12zip_functionINS7_10multipliesIfEEEENSD_12zip_iteratorINS7_5tupleIJNSD_6detail15normal_iteratorINSD_10device_ptrIfEEEESP_EEEEENSD_11use_defaultESS_EEjS9_fNS7_10__identityEEEvT0_PT3_T1_NS0_13GridEvenShareISY_EET2_T4_E12temp_storage+32];
	add.f32 	%f390, %f389, %f388;
	selp.f32 	%f391, %f390, %f388, %p45;
	setp.gt.u32 	%p46, %r6, 160;
	ld.shared.f32 	%f392, [_ZZN3cub18CUB_300001_SM_10006detail6reduce18DeviceReduceKernelINS2_10policy_hubIfjN4cuda3std3__44plusIfEEE10Policy1000EN6thrust24THRUST_300001_SM_1000_NS18transform_iteratorINSD_12zip_functionINS7_10multipliesIfEEEENSD_12zip_iteratorINS7_5tupleIJNSD_6detail15normal_iteratorINSD_10device_ptrIfEEEESP_EEEEENSD_11use_defaultESS_EEjS9_fNS7_10__identityEEEvT0_PT3_T1_NS0_13GridEvenShareISY_EET2_T4_E12temp_storage+36];
	add.f32 	%f393, %f392, %f391;
	selp.f32 	%f394, %f393, %f391, %p46;
	setp.gt.u32 	%p47, %r6, 192;
	ld.shared.f32 	%f395, [_ZZN3cub18CUB_300001_SM_10006detail6reduce18DeviceReduceKernelINS2_10policy_hubIfjN4cuda3std3__44plusIfEEE10Policy1000EN6thrust24THRUST_300001_SM_1000_NS18transform_iteratorINSD_12zip_functionINS7_10multipliesIfEEEENSD_12zip_iteratorINS7_5tupleIJNSD_6detail15normal_iteratorINSD_10device_ptrIfEEEESP_EEEEENSD_11use_defaultESS_EEjS9_fNS7_10__identityEEEvT0_PT3_T1_NS0_13GridEvenShareISY_EET2_T4_E12temp_storage+40];
	add.f32 	%f396, %f395, %f394;
	selp.f32 	%f397, %f396, %f394, %p47;
	setp.gt.u32 	%p48, %r6, 224;
	ld.shared.f32 	%f398, [_ZZN3cub18CUB_300001_SM_10006detail6reduce18DeviceReduceKernelINS2_10policy_hubIfjN4cuda3std3__44plusIfEEE10Policy1000EN6thrust24THRUST_300001_SM_1000_NS18transform_iteratorINSD_12zip_functionINS7_10multipliesIfEEEENSD_12zip_iteratorINS7_5tupleIJNSD_6detail15normal_iteratorINSD_10device_ptrIfEEEESP_EEEEENSD_11use_defaultESS_EEjS9_fNS7_10__identityEEEvT0_PT3_T1_NS0_13GridEvenShareISY_EET2_T4_E12temp_storage+44];
	add.f32 	%f399, %f398, %f397;
	selp.f32 	%f400, %f399, %f397, %p48;
	setp.gt.u32 	%p49, %r6, 256;
	ld.shared.f32 	%f401, [_ZZN3cub18CUB_300001_SM_10006detail6reduce18DeviceReduceKernelINS2_10policy_hubIfjN4cuda3std3__44plusIfEEE10Policy1000EN6thrust24THRUST_300001_SM_1000_NS18transform_iteratorINSD_12zip_functionINS7_10multipliesIfEEEENSD_12zip_iteratorINS7_5tupleIJNSD_6detail15normal_iteratorINSD_10device_ptrIfEEEESP_EEEEENSD_11use_defaultESS_EEjS9_fNS7_10__identityEEEvT0_PT3_T1_NS0_13GridEvenShareISY_EET2_T4_E12temp_storage+48];
	add.f32 	%f402, %f401, %f400;
	selp.f32 	%f403, %f402, %f400, %p49;
	setp.gt.u32 	%p50, %r6, 288;
	ld.shared.f32 	%f404, [_ZZN3cub18CUB_300001_SM_10006detail6reduce18DeviceReduceKernelINS2_10policy_hubIfjN4cuda3std3__44plusIfEEE10Policy1000EN6thrust24THRUST_300001_SM_1000_NS18transform_iteratorINSD_12zip_functionINS7_10multipliesIfEEEENSD_12zip_iteratorINS7_5tupleIJNSD_6detail15normal_iteratorINSD_10device_ptrIfEEEESP_EEEEENSD_11use_defaultESS_EEjS9_fNS7_10__identityEEEvT0_PT3_T1_NS0_13GridEvenShareISY_EET2_T4_E12temp_storage+52];
	add.f32 	%f405, %f404, %f403;
	selp.f32 	%f406, %f405, %f403, %p50;
	setp.gt.u32 	%p51, %r6, 320;
	ld.shared.f32 	%f407, [_ZZN3cub18CUB_300001_SM_10006detail6reduce18DeviceReduceKernelINS2_10policy_hubIfjN4cuda3std3__44plusIfEEE10Policy1000EN6thrust24THRUST_300001_SM_1000_NS18transform_iteratorINSD_12zip_functionINS7_10multipliesIfEEEENSD_12zip_iteratorINS7_5tupleIJNSD_6detail15normal_iteratorINSD_10device_ptrIfEEEESP_EEEEENSD_11use_defaultESS_EEjS9_fNS7_10__identityEEEvT0_PT3_T1_NS0_13GridEvenShareISY_EET2_T4_E12temp_storage+56];
	add.f32 	%f408, %f407, %f406;
	selp.f32 	%f409, %f408, %f406, %p51;
	setp.gt.u32 	%p52, %r6, 352;
	ld.shared.f32 	%f410, [_ZZN3cub18CUB_300001_SM_10006detail6reduce18DeviceReduceKernelINS2_10policy_hubIfjN4cuda3std3__44plusIfEEE10Policy1000EN6thrust24THRUST_300001_SM_1000_NS18transform_iteratorINSD_12zip_functionINS7_10multipliesIfEEEENSD_12zip_iteratorINS7_5tupleIJNSD_6detail15normal_iteratorINSD_10device_ptrIfEEEESP_EEEEENSD_11use_defaultESS_EEjS9_fNS7_10__identityEEEvT0_PT3_T1_NS0_13GridEvenShareISY_EET2_T4_E12temp_storage+60];
	add.f32 	%f411, %f410, %f409;
	selp.f32 	%f412, %f411, %f409, %p52;
	setp.gt.u32 	%p53, %r6, 384;
	ld.shared.f32 	%f413, [_ZZN3cub18CUB_300001_SM_10006detail6reduce18DeviceReduceKernelINS2_10policy_hubIfjN4cuda3std3__44plusIfEEE10Policy1000EN6thrust24THRUST_300001_SM_1000_NS18transform_iteratorINSD_12zip_functionINS7_10multipliesIfEEEENSD_12zip_iteratorINS7_5tupleIJNSD_6detail15normal_iteratorINSD_10device_ptrIfEEEESP_EEEEENSD_11use_defaultESS_EEjS9_fNS7_10__identityEEEvT0_PT3_T1_NS0_13GridEvenShareISY_EET2_T4_E12temp_storage+64];
	add.f32 	%f414, %f413, %f412;
	selp.f32 	%f415, %f414, %f412, %p53;
	setp.gt.u32 	%p54, %r6, 416;
	ld.shared.f32 	%f416, [_ZZN3cub18CUB_300001_SM_10006detail6reduce18DeviceReduceKernelINS2_10policy_hubIfjN4cuda3std3__44plusIfEEE10Policy1000EN6thrust24THRUST_300001_SM_1000_NS18transform_iteratorINSD_12zip_functionINS7_10multipliesIfEEEENSD_12zip_iteratorINS7_5tupleIJNSD_6detail15normal_iteratorINSD_10device_ptrIfEEEESP_EEEEENSD_11use_defaultESS_EEjS9_fNS7_10__identityEEEvT0_PT3_T1_NS0_13GridEvenShareISY_EET2_T4_E12temp_storage+68];
	add.f32 	%f417, %f416, %f415;
	selp.f32 	%f418, %f417, %f415, %p54;
	setp.gt.u32 	%p55, %r6, 448;
	ld.shared.f32 	%f419, [_ZZN3cub18CUB_300001_SM_10006detail6reduce18DeviceReduceKernelINS2_10policy_hubIfjN4cuda3std3__44plusIfEEE10Policy1000EN6thrust24THRUST_300001_SM_1000_NS18transform_iteratorINSD_12zip_functionINS7_10multipliesIfEEEENSD_12zip_iteratorINS7_5tupleIJNSD_6detail15normal_iteratorINSD_10device_ptrIfEEEESP_EEEEENSD_11use_defaultESS_EEjS9_fNS7_10__identityEEEvT0_PT3_T1_NS0_13GridEvenShareISY_EET2_T4_E12temp_storage+72];
	add.f32 	%f420, %f419, %f418;
	selp.f32 	%f421, %f420, %f418, %p55;
	setp.gt.u32 	%p56, %r6, 480;
	ld.shared.f32 	%f422, [_ZZN3cub18CUB_300001_SM_10006detail6reduce18DeviceReduceKernelINS2_10policy_hubIfjN4cuda3std3__44plusIfEEE10Policy1000EN6thrust24THRUST_300001_SM_1000_NS18transform_iteratorINSD_12zip_functionINS7_10multipliesIfEEEENSD_12zip_iteratorINS7_5tupleIJNSD_6detail15normal_iteratorINSD_10device_ptrIfEEEESP_EEEEENSD_11use_defaultESS_EEjS9_fNS7_10__identityEEEvT0_PT3_T1_NS0_13GridEvenShareISY_EET2_T4_E12temp_storage+76];
	add.f32 	%f423, %f422, %f421;
	selp.f32 	%f486, %f423, %f421, %p56;
	bra.uni 	$L__BB8_48;
$L__BB8_26:
	mov.u32 	%r35, %tid.x;
	add.s32 	%r72, %r35, %r268;
	mul.wide.u32 	%rd6, %r72, 4;
	add.s64 	%rd7, %rd1, %rd6;
	add.s64 	%rd8, %rd2, %rd6;
	ld.global.f32 	%f41, [%rd7];
	ld.global.f32 	%f42, [%rd8];
	ld.global.f32 	%f43, [%rd7+2048];
	ld.global.f32 	%f44, [%rd8+2048];
	mul.f32 	%f45, %f43, %f44;
	ld.global.f32 	%f46, [%rd7+4096];
	ld.global.f32 	%f47, [%rd8+4096];
	ld.global.f32 	%f48, [%rd7+6144];
	ld.global.f32 	%f49, [%rd8+6144];
	mul.f32 	%f50, %f48, %f49;
	ld.global.f32 	%f51, [%rd7+8192];
	ld.global.f32 	%f52, [%rd8+8192];
	ld.global.f32 	%f53, [%rd7+10240];
	ld.global.f32 	%f54, [%rd8+10240];
	mul.f32 	%f55, %f53, %f54;
	ld.global.f32 	%f56, [%rd7+12288];
	ld.global.f32 	%f57, [%rd8+12288];
	ld.global.f32 	%f58, [%rd7+14336];
	ld.global.f32 	%f59, [%rd8+14336];
	mul.f32 	%f60, %f58, %f59;
	ld.global.f32 	%f61, [%rd7+16384];
	ld.global.f32 	%f62, [%rd8+16384];
	ld.global.f32 	%f63, [%rd7+18432];
	ld.global.f32 	%f64, [%rd8+18432];
	mul.f32 	%f65, %f63, %f64;
	ld.global.f32 	%f66, [%rd7+20480];
	ld.global.f32 	%f67, [%rd8+20480];
	ld.global.f32 	%f68, [%rd7+22528];
	ld.global.f32 	%f69, [%rd8+22528];
	mul.f32 	%f70, %f68, %f69;
	ld.global.f32 	%f71, [%rd7+24576];
	ld.global.f32 	%f72, [%rd8+24576];
	ld.global.f32 	%f73, [%rd7+26624];
	ld.global.f32 	%f74, [%rd8+26624];
	mul.f32 	%f75, %f73, %f74;
	ld.global.f32 	%f76, [%rd7+28672];
	ld.global.f32 	%f77, [%rd8+28672];
	ld.global.f32 	%f78, [%rd7+30720];
	ld.global.f32 	%f79, [%rd8+30720];
	mul.f32 	%f80, %f78, %f79;
	fma.rn.f32 	%f81, %f41, %f42, %f45;
	fma.rn.f32 	%f82, %f46, %f47, %f50;
	fma.rn.f32 	%f83, %f51, %f52, %f55;
	fma.rn.f32 	%f84, %f56, %f57, %f60;
	fma.rn.f32 	%f85, %f61, %f62, %f65;
	fma.rn.f32 	%f86, %f66, %f67, %f70;
	fma.rn.f32 	%f87, %f71, %f72, %f75;
	fma.rn.f32 	%f88, %f76, %f77, %f80;
	add.f32 	%f89, %f81, %f82;
	add.f32 	%f90, %f83, %f84;
	add.f32 	%f91, %f85, %f86;
	add.f32 	%f92, %f87, %f88;
	add.f32 	%f93, %f89, %f90;
	add.f32 	%f94, %f91, %f92;
	add.f32 	%f485, %f93, %f94;
	setp.lt.u32 	%p2, %r6, %r4;
	@%p2 bra 	$L__BB8_44;
	add.s32 	%r36, %r4, %r268;
	not.b32 	%r74, %r35;
	add.s32 	%r75, %r74, %r1;
	sub.s32 	%r76, %r75, %r4;
	sub.s32 	%r265, %r76, %r268;
	add.s32 	%r77, %r36, %r35;
	add.s32 	%r264, %r77, 4096;
	mov.b32 	%r267, 0;
	mov.u32 	%r266, %r36;
$L__BB8_28:
	add.s32 	%r268, %r268, %r4;
	add.s32 	%r78, %r1, -8192;
	setp.gt.u32 	%p3, %r268, %r78;
	@%p3 bra 	$L__BB8_30;
	add.s32 	%r79, %r35, %r268;
	mul.wide.u32 	%rd9, %r79, 4;
	add.s64 	%rd10, %rd1, %rd9;
	add.s64 	%rd11, %rd2, %rd9;
	ld.global.f32 	%f95, [%rd10];
	ld.global.f32 	%f96, [%rd11];
	ld.global.f32 	%f97, [%rd10+2048];
	ld.global.f32 	%f98, [%rd11+2048];
	ld.global.f32 	%f99, [%rd10+4096];
	ld.global.f32 	%f100, [%rd11+4096];
	mul.f32 	%f101, %f99, %f100;
	ld.global.f32 	%f102, [%rd10+6144];
	ld.global.f32 	%f103, [%rd11+6144];
	ld.global.f32 	%f104, [%rd10+8192];
	ld.global.f32 	%f105, [%rd11+8192];
	mul.f32 	%f106, %f104, %f105;
	ld.global.f32 	%f107, [%rd10+10240];
	ld.global.f32 	%f108, [%rd11+10240];
	ld.global.f32 	%f109, [%rd10+12288];
	ld.global.f32 	%f110, [%rd11+12288];
	mul.f32 	%f111, %f109, %f110;
	ld.global.f32 	%f112, [%rd10+14336];
	ld.global.f32 	%f113, [%rd11+14336];
	ld.global.f32 	%f114, [%rd10+16384];
	ld.global.f32 	%f115, [%rd11+16384];
	mul.f32 	%f116, %f114, %f115;
	ld.global.f32 	%f117, [%rd10+18432];
	ld.global.f32 	%f118, [%rd11+18432];
	ld.global.f32 	%f119, [%rd10+20480];
	ld.global.f32 	%f120, [%rd11+20480];
	mul.f32 	%f121, %f119, %f120;
	ld.global.f32 	%f122, [%rd10+22528];
	ld.global.f32 	%f123, [%rd11+22528];
	ld.global.f32 	%f124, [%rd10+24576];
	ld.global.f32 	%f125, [%rd11+24576];
	mul.f32 	%f126, %f124, %f125;
	ld.global.f32 	%f127, [%rd10+26624];
	ld.global.f32 	%f128, [%rd11+26624];
	ld.global.f32 	%f129, [%rd10+28672];
	ld.global.f32 	%f130, [%rd11+28672];
	mul.f32 	%f131, %f129, %f130;
	ld.global.f32 	%f132, [%rd10+30720];
	ld.global.f32 	%f133, [%rd11+30720];
	fma.rn.f32 	%f134, %f95, %f96, %f485;
	fma.rn.f32 	%f135, %f97, %f98, %f101;
	fma.rn.f32 	%f136, %f102, %f103, %f106;
	fma.rn.f32 	%f137, %f107, %f108, %f111;
	fma.rn.f32 	%f138, %f112, %f113, %f116;
	fma.rn.f32 	%f139, %f117, %f118, %f121;
	fma.rn.f32 	%f140, %f122, %f123, %f126;
	fma.rn.f32 	%f141, %f127, %f128, %f131;
	add.f32 	%f142, %f134, %f135;
	add.f32 	%f143, %f136, %f137;
	add.f32 	%f144, %f138, %f139;
	add.f32 	%f145, %f140, %f141;
	add.f32 	%f146, %f142, %f143;
	add.f32 	%f147, %f144, %f145;
	add.f32 	%f148, %f146, %f147;
	fma.rn.f32 	%f485, %f132, %f133, %f148;
	sub.s32 	%r80, %r1, %r268;
	setp.lt.u32 	%p4, %r80, %r4;
	add.s32 	%r267, %r267, 1;
	add.s32 	%r266, %r266, %r4;
	sub.s32 	%r265, %r265, %r4;
	add.s32 	%r264, %r264, %r4;
	@%p4 bra 	$L__BB8_44;
	bra.uni 	$L__BB8_28;
$L__BB8_30:
	setp.le.u32 	%p5, %r1, %r268;
	sub.s32 	%r81, %r1, %r268;
	setp.ge.s32 	%p6, %r35, %r81;
	or.pred  	%p7, %p5, %p6;
	@%p7 bra 	$L__BB8_44;
	not.b32 	%r83, %r35;
	add.s32 	%r84, %r1, %r83;
	sub.s32 	%r85, %r84, %r36;
	mul.lo.s32 	%r86, %r2, %r267;
	shl.b32 	%r87, %r86, 13;
	sub.s32 	%r88, %r85, %r87;
	shr.u32 	%r89, %r88, 9;
	add.s32 	%r49, %r89, 1;
	and.b32  	%r50, %r49, 15;
	setp.lt.u32 	%p8, %r88, 7680;
	mov.u32 	%r273, %r35;
	@%p8 bra 	$L__BB8_35;
	or.b32  	%r271, %r35, 4096;
	shr.u32 	%r90, %r265, 9;
	add.s32 	%r91, %r90, 1;
	and.b32  	%r92, %r91, 16777200;
	neg.s32 	%r269, %r92;
$L__BB8_33:
	.pragma "nounroll";
	add.s32 	%r93, %r264, -4096;
	mul.wide.u32 	%rd12, %r93, 4;
	add.s64 	%rd13, %rd1, %rd12;
	add.s64 	%rd14, %rd2, %rd12;
	ld.global.f32 	%f150, [%rd13];
	ld.global.f32 	%f151, [%rd14];
	fma.rn.f32 	%f152, %f150, %f151, %f485;
	add.s32 	%r94, %r264, -3584;
	mul.wide.u32 	%rd15, %r94, 4;
	add.s64 	%rd16, %rd1, %rd15;
	add.s64 	%rd17, %rd2, %rd15;
	ld.global.f32 	%f153, [%rd16];
	ld.global.f32 	%f154, [%rd17];
	fma.rn.f32 	%f155, %f153, %f154, %f152;
	add.s32 	%r95, %r264, -3072;
	mul.wide.u32 	%rd18, %r95, 4;
	add.s64 	%rd19, %rd1, %rd18;
	add.s64 	%rd20, %rd2, %rd18;
	ld.global.f32 	%f156, [%rd19];
	ld.global.f32 	%f157, [%rd20];
	fma.rn.f32 	%f158, %f156, %f157, %f155;
	add.s32 	%r96, %r264, -2560;
	mul.wide.u32 	%rd21, %r96, 4;
	add.s64 	%rd22, %rd1, %rd21;
	add.s64 	%rd23, %rd2, %rd21;
	ld.global.f32 	%f159, [%rd22];
	ld.global.f32 	%f160, [%rd23];
	fma.rn.f32 	%f161, %f159, %f160, %f158;
	add.s32 	%r97, %r264, -2048;
	mul.wide.u32 	%rd24, %r97, 4;
	add.s64 	%rd25, %rd1, %rd24;
	add.s64 	%rd26, %rd2, %rd24;
	ld.global.f32 	%f162, [%rd25];
	ld.global.f32 	%f163, [%rd26];
	fma.rn.f32 	%f164, %f162, %f163, %f161;
	add.s32 	%r98, %r264, -1536;
	mul.wide.u32 	%rd27, %r98, 4;
	add.s64 	%rd28, %rd1, %rd27;
	add.s64 	%rd29, %rd2, %rd27;
	ld.global.f32 	%f165, [%rd28];
	ld.global.f32 	%f166, [%rd29];
	fma.rn.f32 	%f167, %f165, %f166, %f164;
	add.s32 	%r99, %r264, -1024;
	mul.wide.u32 	%rd30, %r99, 4;
	add.s64 	%rd31, %rd1, %rd30;
	add.s64 	%rd32, %rd2, %rd30;
	ld.global.f32 	%f168, [%rd31];
	ld.global.f32 	%f169, [%rd32];
	fma.rn.f32 	%f170, %f168, %f169, %f167;
	add.s32 	%r100, %r264, 3584;
	add.s32 	%r101, %r264, -512;
	mul.wide.u32 	%rd33, %r101, 4;
	add.s64 	%rd34, %rd1, %rd33;
	add.s64 	%rd35, %rd2, %rd33;
	ld.global.f32 	%f171, [%rd34];
	ld.global.f32 	%f172, [%rd35];
	fma.rn.f32 	%f173, %f171, %f172, %f170;
	mul.wide.u32 	%rd36, %r264, 4;
	add.s64 	%rd37, %rd1, %rd36;
	add.s64 	%rd38, %rd2, %rd36;
	ld.global.f32 	%f174, [%rd37];
	ld.global.f32 	%f175, [%rd38];
	fma.rn.f32 	%f176, %f174, %f175, %f173;
	add.s32 	%r102, %r264, 512;
	mul.wide.u32 	%rd39, %r102, 4;
	add.s64 	%rd40, %rd1, %rd39;
	add.s64 	%rd41, %rd2, %rd39;
	ld.global.f32 	%f177, [%rd40];
	ld.global.f32 	%f178, [%rd41];
	fma.rn.f32 	%f179, %f177, %f178, %f176;
	add.s32 	%r103, %r264, 1024;
	mul.wide.u32 	%rd42, %r103, 4;
	add.s64 	%rd43, %rd1, %rd42;
	add.s64 	%rd44, %rd2, %rd42;
	ld.global.f32 	%f180, [%rd43];
	ld.global.f32 	%f181, [%rd44];
	fma.rn.f32 	%f182, %f180, %f181, %f179;
	add.s32 	%r104, %r264, 1536;
	mul.wide.u32 	%rd45, %r104, 4;
	add.s64 	%rd46, %rd1, %rd45;
	add.s64 	%rd47, %rd2, %rd45;
	ld.global.f32 	%f183, [%rd46];
	ld.global.f32 	%f184, [%rd47];
	fma.rn.f32 	%f185, %f183, %f184, %f182;
	add.s32 	%r105, %r264, 2048;
	mul.wide.u32 	%rd48, %r105, 4;
	add.s64 	%rd49, %rd1, %rd48;
	add.s64 	%rd50, %rd2, %rd48;
	ld.global.f32 	%f186, [%rd49];
	ld.global.f32 	%f187, [%rd50];
	fma.rn.f32 	%f188, %f186, %f187, %f185;
	add.s32 	%r106, %r264, 2560;
	mul.wide.u32 	%rd51, %r106, 4;
	add.s64 	%rd52, %rd1, %rd51;
	add.s64 	%rd53, %rd2, %rd51;
	ld.global.f32 	%f189, [%rd52];
	ld.global.f32 	%f190, [%rd53];
	fma.rn.f32 	%f191, %f189, %f190, %f188;
	add.s32 	%r107, %r264, 3072;
	mul.wide.u32 	%rd54, %r107, 4;
	add.s64 	%rd55, %rd1, %rd54;
	add.s64 	%rd56, %rd2, %rd54;
	ld.global.f32 	%f192, [%rd55];
	ld.global.f32 	%f193, [%rd56];
	fma.rn.f32 	%f194, %f192, %f193, %f191;
	mul.wide.u32 	%rd57, %r100, 4;
	add.s64 	%rd58, %rd1, %rd57;
	add.s64 	%rd59, %rd2, %rd57;
	ld.global.f32 	%f195, [%rd58];
	ld.global.f32 	%f196, [%rd59];
	fma.rn.f32 	%f485, %f195, %f196, %f194;
	add.s32 	%r271, %r271, 8192;
	add.s32 	%r264, %r264, 8192;
	add.s32 	%r269, %r269, 16;
	setp.ne.s32 	%p9, %r269, 0;
	@%p9 bra 	$L__BB8_33;
	add.s32 	%r273, %r271, -4096;
$L__BB8_35:
	setp.eq.s32 	%p10, %r50, 0;
	@%p10 bra 	$L__BB8_44;
	and.b32  	%r61, %r49, 7;
	setp.lt.u32 	%p11, %r50, 8;
	@%p11 bra 	$L__BB8_38;
	add.s32 	%r108, %r273, %r268;
	mul.wide.u32 	%rd60, %r108, 4;
	add.s64 	%rd61, %rd1, %rd60;
	add.s64 	%rd62, %rd2, %rd60;
	ld.global.f32 	%f198, [%rd61];
	ld.global.f32 	%f199, [%rd62];
	fma.rn.f32 	%f200, %f198, %f199, %f485;
	add.s32 	%r109, %r108, 512;
	mul.wide.u32 	%rd63, %r109, 4;
	add.s64 	%rd64, %rd1, %rd63;
	add.s64 	%rd65, %rd2, %rd63;
	ld.global.f32 	%f201, [%rd64];
	ld.global.f32 	%f202, [%rd65];
	fma.rn.f32 	%f203, %f201, %f202, %f200;
	add.s32 	%r110, %r108, 1024;
	mul.wide.u32 	%rd66, %r110, 4;
	add.s64 	%rd67, %rd1, %rd66;
	add.s64 	%rd68, %rd2, %rd66;
	ld.global.f32 	%f204, [%rd67];
	ld.global.f32 	%f205, [%rd68];
	fma.rn.f32 	%f206, %f204, %f205, %f203;
	add.s32 	%r111, %r108, 1536;
	mul.wide.u32 	%rd69, %r111, 4;
	add.s64 	%rd70, %rd1, %rd69;
	add.s64 	%rd71, %rd2, %rd69;
	ld.global.f32 	%f207, [%rd70];
	ld.global.f32 	%f208, [%rd71];
	fma.rn.f32 	%f209, %f207, %f208, %f206;
	add.s32 	%r112, %r108, 2048;
	mul.wide.u32 	%rd72, %r112, 4;
	add.s64 	%rd73, %rd1, %rd72;
	add.s64 	%rd74, %rd2, %rd72;
	ld.global.f32 	%f210, [%rd73];
	ld.global.f32 	%f211, [%rd74];
	fma.rn.f32 	%f212, %f210, %f211, %f209;
	add.s32 	%r113, %r108, 2560;
	mul.wide.u32 	%rd75, %r113, 4;
	add.s64 	%rd76, %rd1, %rd75;
	add.s64 	%rd77, %rd2, %rd75;
	ld.global.f32 	%f213, [%rd76];
	ld.global.f32 	%f214, [%rd77];
	fma.rn.f32 	%f215, %f213, %f214, %f212;
	add.s32 	%r114, %r108, 3072;
	mul.wide.u32 	%rd78, %r114, 4;
	add.s64 	%rd79, %rd1, %rd78;
	add.s64 	%rd80, %rd2, %rd78;
	ld.global.f32 	%f216, [%rd79];
	ld.global.f32 	%f217, [%rd80];
	fma.rn.f32 	%f218, %f216, %f217, %f215;
	add.s32 	%r115, %r108, 3584;
	mul.wide.u32 	%rd81, %r115, 4;
	add.s64 	%rd82, %rd1, %rd81;
	add.s64 	%rd83, %rd2, %rd81;
	ld.global.f32 	%f219, [%rd82];
	ld.global.f32 	%f220, [%rd83];
	fma.rn.f32 	%f485, %f219, %f220, %f218;
	add.s32 	%r273, %r273, 4096;
$L__BB8_38:
	setp.eq.s32 	%p12, %r61, 0;
	@%p12 bra 	$L__BB8_44;
	setp.lt.u32 	%p13, %r61, 4;
	@%p13 bra 	$L__BB8_41;
	add.s32 	%r116, %r273, %r268;
	mul.wide.u32 	%rd84, %r116, 4;
	add.s64 	%rd85, %rd1, %rd84;
	add.s64 	%rd86, %rd2, %rd84;
	ld.global.f32 	%f222, [%rd85];
	ld.global.f32 	%f223, [%rd86];
	fma.rn.f32 	%f224, %f222, %f223, %f485;
	add.s32 	%r117, %r116, 512;
	mul.wide.u32 	%rd87, %r117, 4;
	add.s64 	%rd88, %rd1, %rd87;
	add.s64 	%rd89, %rd2, %rd87;
	ld.global.f32 	%f225, [%rd88];
	ld.global.f32 	%f226, [%rd89];
	fma.rn.f32 	%f227, %f225, %f226, %f224;
	add.s32 	%r118, %r116, 1024;
	mul.wide.u32 	%rd90, %r118, 4;
	add.s64 	%rd91, %rd1, %rd90;
	add.s64 	%rd92, %rd2, %rd90;
	ld.global.f32 	%f228, [%rd91];
	ld.global.f32 	%f229, [%rd92];
	fma.rn.f32 	%f230, %f228, %f229, %f227;
	add.s32 	%r119, %r116, 1536;
	mul.wide.u32 	%rd93, %r119, 4;
	add.s64 	%rd94, %rd1, %rd93;
	add.s64 	%rd95, %rd2, %rd93;
	ld.global.f32 	%f231, [%rd94];
	ld.global.f32 	%f232, [%rd95];
	fma.rn.f32 	%f485, %f231, %f232, %f230;
	add.s32 	%r273, %r273, 2048;
$L__BB8_41:
	and.b32  	%r120, %r49, 3;
	setp.eq.s32 	%p14, %r120, 0;
	@%p14 bra 	$L__BB8_44;
	add.s32 	%r276, %r273, %r266;
	cvt.u16.u32 	%rs1, %r265;
	shr.u16 	%rs2, %rs1, 9;
	add.s16 	%rs3, %rs2, 1;
	cvt.u32.u16 	%r121, %rs3;
	and.b32  	%r122, %r121, 3;
	neg.s32 	%r275, %r122;
$L__BB8_43:
	.pragma "nounroll";
	mul.wide.u32 	%rd96, %r276, 4;
	add.s64 	%rd97, %rd1, %rd96;
	add.s64 	%rd98, %rd2, %rd96;
	ld.global.f32 	%f233, [%rd97];
	ld.global.f32 	%f234, [%rd98];
	fma.rn.f32 	%f485, %f233, %f234, %f485;
	add.s32 	%r276, %r276, 512;
	add.s32 	%r275, %r275, 1;
	setp.ne.s32 	%p15, %r275, 0;
	@%p15 bra 	$L__BB8_43;
$L__BB8_44:
	// begin inline asm
	mov.u32 %r123, %laneid;
	// end inline asm
	mov.b32 	%r125, %f485;
	mov.b32 	%r126, 1;
	mov.b32 	%r147, 31;
	mov.b32 	%r148, -1;
	// begin inline asm
	shfl.sync.down.b32 %r124, %r125, %r126, %r147, %r148;
	// end inline asm
	setp.gt.s32 	%p16, %r123, 30;
	mov.b32 	%f235, %r124;
	add.f32 	%f236, %f485, %f235;
	selp.f32 	%f237, %f485, %f236, %p16;
	mov.b32 	%r130, %f237;
	mov.b32 	%r131, 2;
	// begin inline asm
	shfl.sync.down.b32 %r129, %r130, %r131, %r147, %r148;
	// end inline asm
	setp.gt.s32 	%p17, %r123, 29;
	mov.b32 	%f238, %r129;
	add.f32 	%f239, %f237, %f238;
	selp.f32 	%f240, %f237, %f239, %p17;
	mov.b32 	%r135, %f240;
	mov.b32 	%r136, 4;
	// begin inline asm
	shfl.sync.down.b32 %r134, %r135, %r136, %r147, %r148;
	// end inline asm
	setp.gt.s32 	%p18, %r123, 27;
	mov.b32 	%f241, %r134;
	add.f32 	%f242, %f240, %f241;
	selp.f32 	%f243, %f240, %f242, %p18;
	mov.b32 	%r140, %f243;
	mov.b32 	%r141, 8;
	// begin inline asm
	shfl.sync.down.b32 %r139, %r140, %r141, %r147, %r148;
	// end inline asm
	setp.gt.s32 	%p19, %r123, 23;
	mov.b32 	%f244, %r139;
	add.f32 	%f245, %f243, %f244;
	selp.f32 	%f246, %f243, %f245, %p19;
	mov.b32 	%r145, %f246;
	mov.b32 	%r146, 16;
	// begin inline asm
	shfl.sync.down.b32 %r144, %r145, %r146, %r147, %r148;
	// end inline asm
	setp.gt.s32 	%p20, %r123, 15;
	mov.b32 	%f247, %r144;
	add.f32 	%f37, %f246, %f247;
	selp.f32 	%f486, %f246, %f37, %p20;
	setp.ne.s32 	%p21, %r123, 0;
	@%p21 bra 	$L__BB8_46;
	shr.u32 	%r149, %r35, 3;
	and.b32  	%r150, %r149, 124;
	mov.u32 	%r151, _ZZN3cub18CUB_300001_SM_10006detail6reduce18DeviceReduceKernelINS2_10policy_hubIfjN4cuda3std3__44plusIfEEE10Policy1000EN6thrust24THRUST_300001_SM_1000_NS18transform_iteratorINSD_12zip_functionINS7_10multipliesIfEEEENSD_12zip_iteratorINS7_5tupleIJNSD_6detail15normal_iteratorINSD_10device_ptrIfEEEESP_EEEEENSD_11use_defaultESS_EEjS9_fNS7_10__identityEEEvT0_PT3_T1_NS0_13GridEvenShareISY_EET2_T4_E12temp_storage;
	add.s32 	%r152, %r151, %r150;
	st.shared.f32 	[%r152+16], %f37;
$L__BB8_46:
	bar.sync 	0;
	setp.ne.s32 	%p22, %r35, 0;
	@%p22 bra 	$L__BB8_48;
	ld.shared.f32 	%f248, [_ZZN3cub18CUB_300001_SM_10006detail6reduce18DeviceReduceKernelINS2_10policy_hubIfjN4cuda3std3__44plusIfEEE10Policy1000EN6thrust24THRUST_300001_SM_1000_NS18transform_iteratorINSD_12zip_functionINS7_10multipliesIfEEEENSD_12zip_iteratorINS7_5tupleIJNSD_6detail15normal_iteratorINSD_10device_ptrIfEEEESP_EEEEENSD_11use_defaultESS_EEjS9_fNS7_10__identityEEEvT0_PT3_T1_NS0_13GridEvenShareISY_EET2_T4_E12temp_storage+20];
	add.f32 	%f249, %f486, %f248;
	ld.shared.f32 	%f250, [_ZZN3cub18CUB_300001_SM_10006detail6reduce18DeviceReduceKernelINS2_10policy_hubIfjN4cuda3std3__44plusIfEEE10Policy1000EN6thrust24THRUST_300001_SM_1000_NS18transform_iteratorINSD_12zip_functionINS7_10multipliesIfEEEENSD_12zip_iteratorINS7_5tupleIJNSD_6detail15normal_iteratorINSD_10device_ptrIfEEEESP_EEEEENSD_11use_defaultESS_EEjS9_fNS7_10__identityEEEvT0_PT3_T1_NS0_13GridEvenShareISY_EET2_T4_E12temp_storage+24];
	add.f32 	%f251, %f249, %f250;
	ld.shared.f32 	%f252, [_ZZN3cub18CUB_300001_SM_10006detail6reduce18DeviceReduceKernelINS2_10policy_hubIfjN4cuda3std3__44plusIfEEE10Policy1000EN6thrust24THRUST_300001_SM_1000_NS18transform_iteratorINSD_12zip_functionINS7_10multipliesIfEEEENSD_12zip_iteratorINS7_5tupleIJNSD_6detail15normal_iteratorINSD_10device_ptrIfEEEESP_EEEEENSD_11use_defaultESS_EEjS9_fNS7_10__identityEEEvT0_PT3_T1_NS0_13GridEvenShareISY_EET2_T4_E12temp_storage+28];
	add.f32 	%f253, %f251, %f252;
	ld.shared.f32 	%f254, [_ZZN3cub18CUB_300001_SM_10006detail6reduce18DeviceReduceKernelINS2_10policy_hubIfjN4cuda3std3__44plusIfEEE10Policy1000EN6thrust24THRUST_300001_SM_1000_NS18transform_iteratorINSD_12zip_functionINS7_10multipliesIfEEEENSD_12zip_iteratorINS7_5tupleIJNSD_6detail15normal_iteratorINSD_10device_ptrIfEEEESP_EEEEENSD_11use_defaultESS_EEjS9_fNS7_10__identityEEEvT0_PT3_T1_NS0_13GridEvenShareISY_EET2_T4_E12temp_storage+32];
	add.f32 	%f255, %f253, %f254;
	ld.shared.f32 	%f256, [_ZZN3cub18CUB_300001_SM_10006detail6reduce18DeviceReduceKernelINS2_10policy_hubIfjN4cuda3std3__44plusIfEEE10Policy1000EN6thrust24THRUST_300001_SM_1000_NS18transform_iteratorINSD_12zip_functionINS7_10multipliesIfEEEENSD_12zip_iteratorINS7_5tupleIJNSD_6detail15normal_iteratorINSD_10device_ptrIfEEEESP_EEEEENSD_11use_defaultESS_EEjS9_fNS7_10__identityEEEvT0_PT3_T1_NS0_13GridEvenShareISY_EET2_T4_E12temp_storage+36];
	add.f32 	%f257, %f255, %f256;
	ld.shared.f32 	%f258, [_ZZN3cub18CUB_300001_SM_10006detail6reduce18DeviceReduceKernelINS2_10policy_hubIfjN4cuda3std3__44plusIfEEE10Policy1000EN6thrust24THRUST_300001_SM_1000_NS18transform_iteratorINSD_12zip_functionINS7_10multipliesIfEEEENSD_12zip_iteratorINS7_5tupleIJNSD_6detail15normal_iteratorINSD_10device_ptrIfEEEESP_EEEEENSD_11use_defaultESS_EEjS9_fNS7_10__identityEEEvT0_PT3_T1_NS0_13GridEvenShareISY_EET2_T4_E12temp_storage+40];
	add.f32 	%f259, %f257, %f258;
	ld.shared.f32 	%f260, [_ZZN3cub18CUB_300001_SM_10006detail6reduce18DeviceReduceKernelINS2_10policy_hubIfjN4cuda3std3__44plusIfEEE10Policy1000EN6thrust24THRUST_300001_SM_1000_NS18transform_iteratorINSD_12zip_functionINS7_10multipliesIfEEEENSD_12zip_iteratorINS7_5tupleIJNSD_6detail15normal_iteratorINSD_10device_ptrIfEEEESP_EEEEENSD_11use_defaultESS_EEjS9_fNS7_10__identityEEEvT0_PT3_T1_NS0_13GridEvenShareISY_EET2_T4_E12temp_storage+44];
	add.f32 	%f261, %f259, %f260;
	ld.shared.f32 	%f262, [_ZZN3cub18CUB_300001_SM_10006detail6reduce18DeviceReduceKernelINS2_10policy_hubIfjN4cuda3std3__44plusIfEEE10Policy1000EN6thrust24THRUST_300001_SM_1000_NS18transform_iteratorINSD_12zip_functionINS7_10multipliesIfEEEENSD_12zip_iteratorINS7_5tupleIJNSD_6detail15normal_iteratorINSD_10device_ptrIfEEEESP_EEEEENSD_11use_defaultESS_EEjS9_fNS7_10__identityEEEvT0_PT3_T1_NS0_13GridEvenShareISY_EET2_T4_E12temp_storage+48];
	add.f32 	%f263, %f261, %f262;
	ld.shared.f32 	%f264, [_ZZN3cub18CUB_300001_SM_10006detail6reduce18DeviceReduceKernelINS2_10policy_hubIfjN4cuda3std3__44plusIfEEE10Policy1000EN6thrust24THRUST_300001_SM_1000_NS18transform_iteratorINSD_12zip_functionINS7_10multipliesIfEEEENSD_12zip_iteratorINS7_5tupleIJNSD_6detail15normal_iteratorINSD_10device_ptrIfEEEESP_EEEEENSD_11use_defaultESS_EEjS9_fNS7_10__identityEEEvT0_PT3_T1_NS0_13GridEvenShareISY_EET2_T4_E12temp_storage+52];
	add.f32 	%f265, %f263, %f264;
	ld.shared.f32 	%f266, [_ZZN3cub18CUB_300001_SM_10006detail6reduce18DeviceReduceKernelINS2_10policy_hubIfjN4cuda3std3__44plusIfEEE10Policy1000EN6thrust24THRUST_300001_SM_1000_NS18transform_iteratorINSD_12zip_functionINS7_10multipliesIfEEEENSD_12zip_iteratorINS7_5tupleIJNSD_6detail15normal_iteratorINSD_10device_ptrIfEEEESP_EEEEENSD_11use_defaultESS_EEjS9_fNS7_10__identityEEEvT0_PT3_T1_NS0_13GridEvenShareISY_EET2_T4_E12temp_storage+56];
	add.f32 	%f267, %f265, %f266;
	ld.shared.f32 	%f268, [_ZZN3cub18CUB_300001_SM_10006detail6reduce18DeviceReduceKernelINS2_10policy_hubIfjN4cuda3std3__44plusIfEEE10Policy1000EN6thrust24THRUST_300001_SM_1000_NS18transform_iteratorINSD_12zip_functionINS7_10multipliesIfEEEENSD_12zip_iteratorINS7_5tupleIJNSD_6detail15normal_iteratorINSD_10device_ptrIfEEEESP_EEEEENSD_11use_defaultESS_EEjS9_fNS7_10__identityEEEvT0_PT3_T1_NS0_13GridEvenShareISY_EET2_T4_E12temp_storage+60];
	add.f32 	%f269, %f267, %f268;
	ld.shared.f32 	%f270, [_ZZN3cub18CUB_300001_SM_10006detail6reduce18DeviceReduceKernelINS2_10policy_hubIfjN4cuda3std3__44plusIfEEE10Policy1000EN6thrust24THRUST_300001_SM_1000_NS18transform_iteratorINSD_12zip_functionINS7_10multipliesIfEEEENSD_12zip_iteratorINS7_5tupleIJNSD_6detail15normal_iteratorINSD_10device_ptrIfEEEESP_EEEEENSD_11use_defaultESS_EEjS9_fNS7_10__identityEEEvT0_PT3_T1_NS0_13GridEvenShareISY_EET2_T4_E12temp_storage+64];
	add.f32 	%f271, %f269, %f270;
	ld.shared.f32 	%f272, [_ZZN3cub18CUB_300001_SM_10006detail6reduce18DeviceReduceKernelINS2_10policy_hubIfjN4cuda3std3__44plusIfEEE10Policy1000EN6thrust24THRUST_300001_SM_1000_NS18transform_iteratorINSD_12zip_functionINS7_10multipliesIfEEEENSD_12zip_iteratorINS7_5tupleIJNSD_6detail15normal_iteratorINSD_10device_ptrIfEEEESP_EEEEENSD_11use_defaultESS_EEjS9_fNS7_10__identityEEEvT0_PT3_T1_NS0_13GridEvenShareISY_EET2_T4_E12temp_storage+68];
	add.f32 	%f273, %f271, %f272;
	ld.shared.f32 	%f274, [_ZZN3cub18CUB_300001_SM_10006detail6reduce18DeviceReduceKernelINS2_10policy_hubIfjN4cuda3std3__44plusIfEEE10Policy1000EN6thrust24THRUST_300001_SM_1000_NS18transform_iteratorINSD_12zip_functionINS7_10multipliesIfEEEENSD_12zip_iteratorINS7_5tupleIJNSD_6detail15normal_iteratorINSD_10device_ptrIfEEEESP_EEEEENSD_11use_defaultESS_EEjS9_fNS7_10__identityEEEvT0_PT3_T1_NS0_13GridEvenShareISY_EET2_T4_E12temp_storage+72];
	add.f32 	%f275, %f273, %f274;
	ld.shared.f32 	%f276, [_ZZN3cub18CUB_300001_SM_10006detail6reduce18DeviceReduceKernelINS2_10policy_hubIfjN4cuda3std3__44plusIfEEE10Policy1000EN6thrust24THRUST_300001_SM_1000_NS18transform_iteratorINSD_12zip_functionINS7_10multipliesIfEEEENSD_12zip_iteratorINS7_5tupleIJNSD_6detail15normal_iteratorINSD_10device_ptrIfEEEESP_EEEEENSD_11use_defaultESS_EEjS9_fNS7_10__identityEEEvT0_PT3_T1_NS0_13GridEvenShareISY_EET2_T4_E12temp_storage+76];
	add.f32 	%f486, %f275, %f276;
$L__BB8_48:
	mov.u32 	%r254, %tid.x;
	setp.ne.s32 	%p64, %r254, 0;
	@%p64 bra 	$L__BB8_50;
	ld.param.u64 	%rd192, [_ZN3cub18CUB_300001_SM_10006detail6reduce18DeviceReduceKernelINS2_10policy_hubIfjN4cuda3std3__44plusIfEEE10Policy1000EN6thrust24THRUST_300001_SM_1000_NS18transform_iteratorINSD_12zip_functionINS7_10multipliesIfEEEENSD_12zip_iteratorINS7_5tupleIJNSD_6detail15normal_iteratorINSD_10device_ptrIfEEEESP_EEEEENSD_11use_defaultESS_EEjS9_fNS7_10__identityEEEvT0_PT3_T1_NS0_13GridEvenShareISY_EET2_T4__param_1];
	cvta.to.global.u64 	%rd189, %rd192;
	mul.wide.u32 	%rd190, %r3, 4;
	add.s64 	%rd191, %rd189, %rd190;
	st.global.f32 	[%rd191], %f486;
$L__BB8_50:
	ret;

}
	// .globl	_ZN3cub18CUB_300001_SM_10006detail6reduce28DeviceReduceSingleTileKernelINS2_10policy_hubIfjN4cuda3std3__44plusIfEEE10Policy1000EPfSC_iS9_ffNS7_10__identityEEEvT0_T1_T2_T3_T4_T6_
.visible .entry _ZN3cub18CUB_300001_SM_10006detail6reduce28DeviceReduceSingleTileKernelINS2_10policy_hubIfjN4cuda3std3__44plusIfEEE10Policy1000EPfSC_iS9_ffNS7_10__identityEEEvT0_T1_T2_T3_T4_T6_(
	.param .u64 .ptr .align 1 _ZN3cub18CUB_300001_SM_10006detail6reduce28DeviceReduceSingleTileKernelINS2_10policy_hubIfjN4cuda3std3__44plusIfEEE10Policy1000EPfSC_iS9_ffNS7_10__identityEEEvT0_T1_T2_T3_T4_T6__param_0,
	.param .u64 .ptr .align 1 _ZN3cub18CUB_300001_SM_10006detail6reduce28DeviceReduceSingleTileKernelINS2_10policy_hubIfjN4cuda3std3__44plusIfEEE10Policy1000EPfSC_iS9_ffNS7_10__identityEEEvT0_T1_T2_T3_T4_T6__param_1,
	.param .u32 _ZN3cub18CUB_300001_SM_10006detail6reduce28DeviceReduceSingleTileKernelINS2_10policy_hubIfjN4cuda3std3__44plusIfEEE10Policy1000EPfSC_iS9_ffNS7_10__identityEEEvT0_T1_T2_T3_T4_T6__param_2,
	.param .align 1 .b8 _ZN3cub18CUB_300001_SM_10006detail6reduce28DeviceReduceSingleTileKernelINS2_10policy_hubIfjN4cuda3std3__44plusIfEEE10Policy1000EPfSC_iS9_ffNS7_10__identityEEEvT0_T1_T2_T3_T4_T6__param_3[1],
	.param .f32 _ZN3cub18CUB_300001_SM_10006detail6reduce28DeviceReduceSingleTileKernelINS2_10policy_hubIfjN4cuda3std3__44plusIfEEE10Policy1000EPfSC_iS9_ffNS7_10__identityEEEvT0_T1_T2_T3_T4_T6__param_4,
	.param .align 1 .b8 _ZN3cub18CUB_300001_SM_10006detail6reduce28DeviceReduceSingleTileKernelINS2_10policy_hubIfjN4cuda3std3__44plusIfEEE10Policy1000EPfSC_iS9_ffNS7_10__identityEEEvT0_T1_T2_T3_T4_T6__param_5[1]
)
.maxntid 512
.minnctapersm 1
{
	.reg .pred 	%p<113>;
	.reg .b32 	%r<407>;
	.reg .b32 	%f<531>;
	.reg .b64 	%rd<133>;
	// demoted variable
	.shared .align 4 .b8 _ZZN3cub18CUB_300001_SM_10006detail6reduce28DeviceReduceSingleTileKernelINS2_10policy_hubIfjN4cuda3std3__44plusIfEEE10Policy1000EPfSC_iS9_ffNS7_10__identityEEEvT0_T1_T2_T3_T4_T6_E12temp_storage[84];
	ld.param.u64 	%rd16, [_ZN3cub18CUB_300001_SM_10006detail6reduce28DeviceReduceSingleTileKernelINS2_10policy_hubIfjN4cuda3std3__44plusIfEEE10Policy1000EPfSC_iS9_ffNS7_10__identityEEEvT0_T1_T2_T3_T4_T6__param_0];
	ld.param.u64 	%rd17, [_ZN3cub18CUB_300001_SM_10006detail6reduce28DeviceReduceSingleTileKernelINS2_10policy_hubIfjN4cuda3std3__44plusIfEEE10Policy1000EPfSC_iS9_ffNS7_10__identityEEEvT0_T1_T2_T3_T4_T6__param_1];
	ld.param.u32 	%r67, [_ZN3cub18CUB_300001_SM_10006detail6reduce28DeviceReduceSingleTileKernelINS2_10policy_hubIfjN4cuda3std3__44plusIfEEE10Policy1000EPfSC_iS9_ffNS7_10__identityEEEvT0_T1_T2_T3_T4_T6__param_2];
	ld.param.f32 	%f58, [_ZN3cub18CUB_300001_SM_10006detail6reduce28DeviceReduceSingleTileKernelINS2_10policy_hubIfjN4cuda3std3__44plusIfEEE10Policy1000EPfSC_iS9_ffNS7_10__identityEEEvT0_T1_T2_T3_T4_T6__param_4];
	cvta.to.global.u64 	%rd1, %rd17;
	setp.ne.s32 	%p1, %r67, 0;
	@%p1 bra 	$L__BB9_3;
	mov.u32 	%r380, %tid.x;
	setp.ne.s32 	%p112, %r380, 0;
	@%p112 bra 	$L__BB9_74;
	st.global.f32 	[%rd1], %f58;
	bra.uni 	$L__BB9_74;
$L__BB9_3:
	and.b64  	%rd18, %rd16, 7;
	setp.ne.s64 	%p2, %rd18, 0;
	@%p2 bra 	$L__BB9_38;
	setp.gt.s32 	%p57, %r67, 8191;
	@%p57 bra 	$L__BB9_22;
	mov.u32 	%r1, %tid.x;
	setp.ge.s32 	%p74, %r1, %r67;
	mov.f32 	%f509, 0f00000000;
	mov.u32 	%r384, %r1;
	@%p74 bra 	$L__BB9_7;
	mul.wide.u32 	%rd121, %r1, 4;
	add.s64 	%rd120, %rd16, %rd121;
	// begin inline asm
	ld.global.nc.u32 %r300, [%rd120];
	// end inline asm
	mov.b32 	%f509, %r300;
	add.s32 	%r384, %r1, 512;
$L__BB9_7:
	setp.ge.s32 	%p75, %r384, %r67;
	@%p75 bra 	$L__BB9_13;
	not.b32 	%r301, %r384;
	add.s32 	%r4, %r67, %r301;
	and.b32  	%r302, %r4, 1536;
	setp.eq.s32 	%p76, %r302, 1536;
	@%p76 bra 	$L__BB9_11;
	mul.wide.u32 	%rd122, %r384, 4;
	add.s64 	%rd129, %rd16, %rd122;
	shr.u32 	%r303, %r4, 9;
	add.s32 	%r304, %r303, 1;
	and.b32  	%r305, %r304, 3;
	neg.s32 	%r382, %r305;
$L__BB9_10:
	.pragma "nounroll";
	// begin inline asm
	ld.global.nc.u32 %r306, [%rd129];
	// end inline asm
	mov.b32 	%f395, %r306;
	add.f32 	%f509, %f509, %f395;
	add.s32 	%r384, %r384, 512;
	add.s64 	%rd129, %rd129, 2048;
	add.s32 	%r382, %r382, 1;
	setp.ne.s32 	%p77, %r382, 0;
	@%p77 bra 	$L__BB9_10;
$L__BB9_11:
	setp.lt.u32 	%p78, %r4, 1536;
	@%p78 bra 	$L__BB9_13;
$L__BB9_12:
	mul.wide.s32 	%rd128, %r384, 4;
	add.s64 	%rd124, %rd16, %rd128;
	// begin inline asm
	ld.global.nc.u32 %r307, [%rd124];
	// end inline asm
	mov.b32 	%f396, %r307;
	add.f32 	%f397, %f509, %f396;
	add.s64 	%rd125, %rd124, 2048;
	// begin inline asm
	ld.global.nc.u32 %r308, [%rd125];
	// end inline asm
	mov.b32 	%f398, %r308;
	add.f32 	%f399, %f397, %f398;
	add.s64 	%rd126, %rd124, 4096;
	// begin inline asm
	ld.global.nc.u32 %r309, [%rd126];
	// end inline asm
	mov.b32 	%f400, %r309;
	add.f32 	%f401, %f399, %f400;
	add.s64 	%rd127, %rd124, 6144;
	// begin inline asm
	ld.global.nc.u32 %r310, [%rd127];
	// end inline asm
	mov.b32 	%f402, %r310;
	add.f32 	%f509, %f401, %f402;
	add.s32 	%r384, %r384, 2048;
	setp.lt.s32 	%p79, %r384, %r67;
	@%p79 bra 	$L__BB9_12;
$L__BB9_13:
	setp.lt.s32 	%p80, %r67, 512;
	@%p80 bra 	$L__BB9_18;
	// begin inline asm
	mov.u32 %r349, %laneid;
	// end inline asm
	mov.b32 	%r351, %f509;
	mov.b32 	%r352, 1;
	mov.b32 	%r373, 31;
	mov.b32 	%r374, -1;
	// begin inline asm
	shfl.sync.down.b32 %r350, %r351, %r352, %r373, %r374;
	// end inline asm
	setp.gt.s32 	%p104, %r349, 30;
	mov.b32 	%f461, %r350;
	add.f32 	%f462, %f509, %f461;
	selp.f32 	%f463, %f509, %f462, %p104;
	mov.b32 	%r356, %f463;
	mov.b32 	%r357, 2;
	// begin inline asm
	shfl.sync.down.b32 %r355, %r356, %r357, %r373, %r374;
	// end inline asm
	setp.gt.s32 	%p105, %r349, 29;
	mov.b32 	%f464, %r355;
	add.f32 	%f465, %f463, %f464;
	selp.f32 	%f466, %f463, %f465, %p105;
	mov.b32 	%r361, %f466;
	mov.b32 	%r362, 4;
	// begin inline asm
	shfl.sync.down.b32 %r360, %r361, %r362, %r373, %r374;
	// end inline asm
	setp.gt.s32 	%p106, %r349, 27;
	mov.b32 	%f467, %r360;
	add.f32 	%f468, %f466, %f467;
	selp.f32 	%f469, %f466, %f468, %p106;
	mov.b32 	%r366, %f469;
	mov.b32 	%r367, 8;
	// begin inline asm
	shfl.sync.down.b32 %r365, %r366, %r367, %r373, %r374;
	// end inline asm
	setp.gt.s32 	%p107, %r349, 23;
	mov.b32 	%f470, %r365;
	add.f32 	%f471, %f469, %f470;
	selp.f32 	%f472, %f469, %f471, %p107;
	mov.b32 	%r371, %f472;
	mov.b32 	%r372, 16;
	// begin inline asm
	shfl.sync.down.b32 %r370, %r371, %r372, %r373, %r374;
	// end inline asm
	setp.gt.s32 	%p108, %r349, 15;
	mov.b32 	%f473, %r370;
	add.f32 	%f10, %f472, %f473;
	selp.f32 	%f530, %f472, %f10, %p108;
	setp.ne.s32 	%p109, %r349, 0;
	@%p109 bra 	$L__BB9_16;
	shr.u32 	%r375, %r1, 3;
	and.b32  	%r376, %r375, 124;
	mov.u32 	%r377, _ZZN3cub18CUB_300001_SM_10006detail6reduce28DeviceReduceSingleTileKernelINS2_10policy_hubIfjN4cuda3std3__44plusIfEEE10Policy1000EPfSC_iS9_ffNS7_10__identityEEEvT0_T1_T2_T3_T4_T6_E12temp_storage;
	add.s32 	%r378, %r377, %r376;
	st.shared.f32 	[%r378+16], %f10;
$L__BB9_16:
	bar.sync 	0;
	setp.ne.s32 	%p110, %r1, 0;
	@%p110 bra 	$L__BB9_72;
	ld.shared.f32 	%f474, [_ZZN3cub18CUB_300001_SM_10006detail6reduce28DeviceReduceSingleTileKernelINS2_10policy_hubIfjN4cuda3std3__44plusIfEEE10Policy1000EPfSC_iS9_ffNS7_10__identityEEEvT0_T1_T2_T3_T4_T6_E12temp_storage+20];
	add.f32 	%f475, %f530, %f474;
	ld.shared.f32 	%f476, [_ZZN3cub18CUB_300001_SM_10006detail6reduce28DeviceReduceSingleTileKernelINS2_10policy_hubIfjN4cuda3std3__44plusIfEEE10Policy1000EPfSC_iS9_ffNS7_10__identityEEEvT0_T1_T2_T3_T4_T6_E12temp_storage+24];
	add.f32 	%f477, %f475, %f476;
	ld.shared.f32 	%f478, [_ZZN3cub18CUB_300001_SM_10006detail6reduce28DeviceReduceSingleTileKernelINS2_10policy_hubIfjN4cuda3std3__44plusIfEEE10Policy1000EPfSC_iS9_ffNS7_10__identityEEEvT0_T1_T2_T3_T4_T6_E12temp_storage+28];
	add.f32 	%f479, %f477, %f478;
	ld.shared.f32 	%f480, [_ZZN3cub18CUB_300001_SM_10006detail6reduce28DeviceReduceSingleTileKernelINS2_10policy_hubIfjN4cuda3std3__44plusIfEEE10Policy1000EPfSC_iS9_ffNS7_10__identityEEEvT0_T1_T2_T3_T4_T6_E12temp_storage+32];
	add.f32 	%f481, %f479, %f480;
	ld.shared.f32 	%f482, [_ZZN3cub18CUB_300001_SM_10006detail6reduce28DeviceReduceSingleTileKernelINS2_10policy_hubIfjN4cuda3std3__44plusIfEEE10Policy1000EPfSC_iS9_ffNS7_10__identityEEEvT0_T1_T2_T3_T4_T6_E12temp_storage+36];
	add.f32 	%f483, %f481, %f482;
	ld.shared.f32 	%f484, [_ZZN3cub18CUB_300001_SM_10006detail6reduce28DeviceReduceSingleTileKernelINS2_10policy_hubIfjN4cuda3std3__44plusIfEEE10Policy1000EPfSC_iS9_ffNS7_10__identityEEEvT0_T1_T2_T3_T4_T6_E12temp_storage+40];
	add.f32 	%f485, %f483, %f484;
	ld.shared.f32 	%f486, [_ZZN3cub18CUB_300001_SM_10006detail6reduce28DeviceReduceSingleTileKernelINS2_10policy_hubIfjN4cuda3std3__44plusIfEEE10Policy1000EPfSC_iS9_ffNS7_10__identityEEEvT0_T1_T2_T3_T4_T6_E12temp_storage+44];
	add.f32 	%f487, %f485, %f486;
	ld.shared.f32 	%f488, [_ZZN3cub18CUB_300001_SM_10006detail6reduce28DeviceReduceSingleTileKernelINS2_10policy_hubIfjN4cuda3std3__44plusIfEEE10Policy1000EPfSC_iS9_ffNS7_10__identityEEEvT0_T1_T2_T3_T4_T6_E12temp_storage+48];
	add.f32 	%f489, %f487, %f488;
	ld.shared.f32 	%f490, [_ZZN3cub18CUB_300001_SM_10006detail6reduce28DeviceReduceSingleTileKernelINS2_10policy_hubIfjN4cuda3std3__44plusIfEEE10Policy1000EPfSC_iS9_ffNS7_10__identityEEEvT0_T1_T2_T3_T4_T6_E12temp_storage+52];
	add.f32 	%f491, %f489, %f490;
	ld.shared.f32 	%f492, [_ZZN3cub18CUB_300001_SM_10006detail6reduce28DeviceReduceSingleTileKernelINS2_10policy_hubIfjN4cuda3std3__44plusIfEEE10Policy1000EPfSC_iS9_ffNS7_10__identityEEEvT0_T1_T2_T3_T4_T6_E12temp_storage+56];
	add.f32 	%f493, %f491, %f492;
	ld.shared.f32 	%f494, [_ZZN3cub18CUB_300001_SM_10006detail6reduce28DeviceReduceSingleTileKernelINS2_10policy_hubIfjN4cuda3std3__44plusIfEEE10Policy1000EPfSC_iS9_ffNS7_10__identityEEEvT0_T1_T2_T3_T4_T6_E12temp_storage+60];
	add.f32 	%f495, %f493, %f494;
	ld.shared.f32 	%f496, [_ZZN3cub18CUB_300001_SM_10006detail6reduce28DeviceReduceSingleTileKernelINS2_10policy_hubIfjN4cuda3std3__44plusIfEEE10Policy1000EPfSC_iS9_ffNS7_10__identityEEEvT0_T1_T2_T3_T4_T6_E12temp_storage+64];
	add.f32 	%f497, %f495, %f496;
	ld.shared.f32 	%f498, [_ZZN3cub18CUB_300001_SM_10006detail6reduce28DeviceReduceSingleTileKernelINS2_10policy_hubIfjN4cuda3std3__44plusIfEEE10Policy1000EPfSC_iS9_ffNS7_10__identityEEEvT0_T1_T2_T3_T4_T6_E12temp_storage+68];
	add.f32 	%f499, %f497, %f498;
	ld.shared.f32 	%f500, [_ZZN3cub18CUB_300001_SM_10006detail6reduce28DeviceReduceSingleTileKernelINS2_10policy_hubIfjN4cuda3std3__44plusIfEEE10Policy1000EPfSC_iS9_ffNS7_10__identityEEEvT0_T1_T2_T3_T4_T6_E12temp_storage+72];
	add.f32 	%f501, %f499, %f500;
	ld.shared.f32 	%f502, [_ZZN3cub18CUB_300001_SM_10006detail6reduce28DeviceReduceSingleTileKernelINS2_10policy_hubIfjN4cuda3std3__44plusIfEEE10Policy1000EPfSC_iS9_ffNS7_10__identityEEEvT0_T1_T2_T3_T4_T6_E12temp_storage+76];
	add.f32 	%f530, %f501, %f502;
	bra.uni 	$L__BB9_72;
$L__BB9_18:
	// begin inline asm
	mov.u32 %r311, %laneid;
	// end inline asm
	and.b32  	%r337, %r1, 992;
	add.s32 	%r338, %r337, 32;
	setp.gt.s32 	%p81, %r338, %r67;
	not.b32 	%r339, %r337;
	add.s32 	%r340, %r67, %r339;
	selp.b32 	%r335, %r340, 31, %p81;
	mov.b32 	%r313, %f509;
	mov.b32 	%r314, 1;
	mov.b32 	%r336, -1;
	// begin inline asm
	shfl.sync.down.b32 %r312, %r313, %r314, %r335, %r336;
	// end inline asm
	setp.lt.s32 	%p82, %r311, %r335;
	mov.b32 	%f403, %r312;
	add.f32 	%f404, %f509, %f403;
	selp.f32 	%f405, %f404, %f509, %p82;
	mov.b32 	%r318, %f405;
	mov.b32 	%r319, 2;
	// begin inline asm
	shfl.sync.down.b32 %r317, %r318, %r319, %r335, %r336;
	// end inline asm
	add.s32 	%r341, %r311, 2;
	setp.gt.s32 	%p83, %r341, %r335;
	mov.b32 	%f406, %r317;
	add.f32 	%f407, %f405, %f406;
	selp.f32 	%f408, %f405, %f407, %p83;
	mov.b32 	%r323, %f408;
	mov.b32 	%r324, 4;
	// begin inline asm
	shfl.sync.down.b32 %r322, %r323, %r324, %r335, %r336;
	// end inline asm
	add.s32 	%r342, %r311, 4;
	setp.gt.s32 	%p84, %r342, %r335;
	mov.b32 	%f409, %r322;
	add.f32 	%f410, %f408, %f409;
	selp.f32 	%f411, %f408, %f410, %p84;
	mov.b32 	%r328, %f411;
	mov.b32 	%r329, 8;
	// begin inline asm
	shfl.sync.down.b32 %r327, %r328, %r329, %r335, %r336;
	// end inline asm
	add.s32 	%r343, %r311, 8;
	setp.gt.s32 	%p85, %r343, %r335;
	mov.b32 	%f412, %r327;
	add.f32 	%f413, %f411, %f412;
	selp.f32 	%f414, %f411, %f413, %p85;
	mov.b32 	%r333, %f414;
	mov.b32 	%r334, 16;
	// begin inline asm
	shfl.sync.down.b32 %r332, %r333, %r334, %r335, %r336;
	// end inline asm
	add.s32 	%r344, %r311, 16;
	setp.gt.s32 	%p86, %r344, %r335;
	mov.b32 	%f415, %r332;
	add.f32 	%f416, %f414, %f415;
	selp.f32 	%f530, %f414, %f416, %p86;
	setp.ne.s32 	%p87, %r311, 0;
	@%p87 bra 	$L__BB9_20;
	shr.u32 	%r345, %r1, 3;
	and.b32  	%r346, %r345, 124;
	mov.u32 	%r347, _ZZN3cub18CUB_300001_SM_10006detail6reduce28DeviceReduceSingleTileKernelINS2_10policy_hubIfjN4cuda3std3__44plusIfEEE10Policy1000EPfSC_iS9_ffNS7_10__identityEEEvT0_T1_T2_T3_T4_T6_E12temp_storage;
	add.s32 	%r348, %r347, %r346;
	st.shared.f32 	[%r348+16], %f530;
$L__BB9_20:
	bar.sync 	0;
	setp.ne.s32 	%p88, %r1, 0;
	@%p88 bra 	$L__BB9_72;
	setp.gt.s32 	%p89, %r67, 32;
	ld.shared.f32 	%f417, [_ZZN3cub18CUB_300001_SM_10006detail6reduce28DeviceReduceSingleTileKernelINS2_10policy_hubIfjN4cuda3std3__44plusIfEEE10Policy1000EPfSC_iS9_ffNS7_10__identityEEEvT0_T1_T2_T3_T4_T6_E12temp_storage+20];
	add.f32 	%f418, %f530, %f417;
	selp.f32 	%f419, %f418, %f530, %p89;
	setp.gt.s32 	%p90, %r67, 64;
	ld.shared.f32 	%f420, [_ZZN3cub18CUB_300001_SM_10006detail6reduce28DeviceReduceSingleTileKernelINS2_10policy_hubIfjN4cuda3std3__44plusIfEEE10Policy1000EPfSC_iS9_ffNS7_10__identityEEEvT0_T1_T2_T3_T4_T6_E12temp_storage+24];
	add.f32 	%f421, %f420, %f419;
	selp.f32 	%f422, %f421, %f419, %p90;
	setp.gt.s32 	%p91, %r67, 96;
	ld.shared.f32 	%f423, [_ZZN3cub18CUB_300001_SM_10006detail6reduce28DeviceReduceSingleTileKernelINS2_10policy_hubIfjN4cuda3std3__44plusIfEEE10Policy1000EPfSC_iS9_ffNS7_10__identityEEEvT0_T1_T2_T3_T4_T6_E12temp_storage+28];
	add.f32 	%f424, %f423, %f422;
	selp.f32 	%f425, %f424, %f422, %p91;
	setp.gt.s32 	%p92, %r67, 128;
	ld.shared.f32 	%f426, [_ZZN3cub18CUB_300001_SM_10006detail6reduce28DeviceReduceSingleTileKernelINS2_10policy_hubIfjN4cuda3std3__44plusIfEEE10Policy1000EPfSC_iS9_ffNS7_10__identityEEEvT0_T1_T2_T3_T4_T6_E12temp_storage+32];
	add.f32 	%f427, %f426, %f425;
	selp.f32 	%f428, %f427, %f425, %p92;
	setp.gt.s32 	%p93, %r67, 160;
	ld.shared.f32 	%f429, [_ZZN3cub18CUB_300001_SM_10006detail6reduce28DeviceReduceSingleTileKernelINS2_10policy_hubIfjN4cuda3std3__44plusIfEEE10Policy1000EPfSC_iS9_ffNS7_10__identityEEEvT0_T1_T2_T3_T4_T6_E12temp_storage+36];
	add.f32 	%f430, %f429, %f428;
	selp.f32 	%f431, %f430, %f428, %p93;
	setp.gt.s32 	%p94, %r67, 192;
	ld.shared.f32 	%f432, [_ZZN3cub18CUB_300001_SM_10006detail6reduce28DeviceReduceSingleTileKernelINS2_10policy_hubIfjN4cuda3std3__44plusIfEEE10Policy1000EPfSC_iS9_ffNS7_10__identityEEEvT0_T1_T2_T3_T4_T6_E12temp_storage+40];
	add.f32 	%f433, %f432, %f431;
	selp.f32 	%f434, %f433, %f431, %p94;
	setp.gt.s32 	%p95, %r67, 224;
	ld.shared.f32 	%f435, [_ZZN3cub18CUB_300001_SM_10006detail6reduce28DeviceReduceSingleTileKernelINS2_10policy_hubIfjN4cuda3std3__44plusIfEEE10Policy1000EPfSC_iS9_ffNS7_10__identityEEEvT0_T1_T2_T3_T4_T6_E12temp_storage+44];
	add.f32 	%f436, %f435, %f434;
	selp.f32 	%f437, %f436, %f434, %p95;
	setp.gt.s32 	%p96, %r67, 256;
	ld.shared.f32 	%f438, [_ZZN3cub18CUB_300001_SM_10006detail6reduce28DeviceReduceSingleTileKernelINS2_10policy_hubIfjN4cuda3std3__44plusIfEEE10Policy1000EPfSC_iS9_ffNS7_10__identityEEEvT0_T1_T2_T3_T4_T6_E12temp_storage+48];
	add.f32 	%f439, %f438, %f437;
	selp.f32 	%f440, %f439, %f437, %p96;
	setp.gt.s32 	%p97, %r67, 288;
	ld.shared.f32 	%f441, [_ZZN3cub18CUB_300001_SM_10006detail6reduce28DeviceReduceSingleTileKernelINS2_10policy_hubIfjN4cuda3std3__44plusIfEEE10Policy1000EPfSC_iS9_ffNS7_10__identityEEEvT0_T1_T2_T3_T4_T6_E12temp_storage+52];
	add.f32 	%f442, %f441, %f440;
	selp.f32 	%f443, %f442, %f440, %p97;
	setp.gt.s32 	%p98, %r67, 320;
	ld.shared.f32 	%f444, [_ZZN3cub18CUB_300001_SM_10006detail6reduce28DeviceReduceSingleTileKernelINS2_10policy_hubIfjN4cuda3std3__44plusIfEEE10Policy1000EPfSC_iS9_ffNS7_10__identityEEEvT0_T1_T2_T3_T4_T6_E12temp_storage+56];
	add.f32 	%f445, %f444, %f443;
	selp.f32 	%f446, %f445, %f443, %p98;
	setp.gt.s32 	%p99, %r67, 352;
	ld.shared.f32 	%f447, [_ZZN3cub18CUB_300001_SM_10006detail6reduce28DeviceReduceSingleTileKernelINS2_10policy_hubIfjN4cuda3std3__44plusIfEEE10Policy1000EPfSC_iS9_ffNS7_10__identityEEEvT0_T1_T2_T3_T4_T6_E12temp_storage+60];
	add.f32 	%f448, %f447, %f446;
	selp.f32 	%f449, %f448, %f446, %p99;
	setp.gt.s32 	%p100, %r67, 384;
	ld.shared.f32 	%f450, [_ZZN3cub18CUB_300001_SM_10006detail6reduce28DeviceReduceSingleTileKernelINS2_10policy_hubIfjN4cuda3std3__44plusIfEEE10Policy1000EPfSC_iS9_ffNS7_10__identityEEEvT0_T1_T2_T3_T4_T6_E12temp_storage+64];
	add.f32 	%f451, %f450, %f449;
	selp.f32 	%f452, %f451, %f449, %p100;
	setp.gt.s32 	%p101, %r67, 416;
	ld.shared.f32 	%f453, [_ZZN3cub18CUB_300001_SM_10006detail6reduce28DeviceReduceSingleTileKernelINS2_10policy_hubIfjN4cuda3std3__44plusIfEEE10Policy1000EPfSC_iS9_ffNS7_10__identityEEEvT0_T1_T2_T3_T4_T6_E12temp_storage+68];
	add.f32 	%f454, %f453, %f452;
	selp.f32 	%f455, %f454, %f452, %p101;
	setp.gt.s32 	%p102, %r67, 448;
	ld.shared.f32 	%f456, [_ZZN3cub18CUB_300001_SM_10006detail6reduce28DeviceReduceSingleTileKernelINS2_10policy_hubIfjN4cuda3std3__44plusIfEEE10Policy1000EPfSC_iS9_ffNS7_10__identityEEEvT0_T1_T2_T3_T4_T6_E12temp_storage+72];
	add.f32 	%f457, %f456, %f455;
	selp.f32 	%f458, %f457, %f455, %p102;
	setp.gt.s32 	%p103, %r67, 480;
	ld.shared.f32 	%f459, [_ZZN3cub18CUB_300001_SM_10006detail6reduce28DeviceReduceSingleTileKernelINS2_10policy_hubIfjN4cuda3std3__44plusIfEEE10Policy1000EPfSC_iS9_ffNS7_10__identityEEEvT0_T1_T2_T3_T4_T6_E12temp_storage+76];
	add.f32 	%f460, %f459, %f458;
	selp.f32 	%f530, %f460, %f458, %p103;
	bra.uni 	$L__BB9_72;
$L__BB9_22:
	mov.u32 	%r13, %tid.x;
	shl.b32 	%r224, %r13, 1;
	mul.wide.u32 	%rd90, %r224, 4;
	add.s64 	%rd75, %rd16, %rd90;
	// begin inline asm
	ld.global.nc.u64 %rd74, [%rd75];
	// end inline asm
	mov.b64 	{%r225, %r226}, %rd74;
	mov.b32 	%f281, %r226;
	mov.b32 	%f282, %r225;
	add.s64 	%rd77, %rd75, 4096;
	// begin inline asm
	ld.global.nc.u64 %rd76, [%rd77];
	// end inline asm
	mov.b64 	{%r227, %r228}, %rd76;
	mov.b32 	%f283, %r228;
	mov.b32 	%f284, %r227;
	add.s64 	%rd79, %rd75, 8192;
	// begin inline asm
	ld.global.nc.u64 %rd78, [%rd79];
	// end inline asm
	mov.b64 	{%r229, %r230}, %rd78;
	mov.b32 	%f285, %r230;
	mov.b32 	%f286, %r229;
	add.s64 	%rd81, %rd75, 12288;
	// begin inline asm
	ld.global.nc.u64 %rd80, [%rd81];
	// end inline asm
	mov.b64 	{%r231, %r232}, %rd80;
	mov.b32 	%f287, %r232;
	mov.b32 	%f288, %r231;
	add.s64 	%rd83, %rd75, 16384;
	// begin inline asm
	ld.global.nc.u64 %rd82, [%rd83];
	// end inline asm
	mov.b64 	{%r233, %r234}, %rd82;
	mov.b32 	%f289, %r234;
	mov.b32 	%f290, %r233;
	add.s64 	%rd85, %rd75, 20480;
	// begin inline asm
	ld.global.nc.u64 %rd84, [%rd85];
	// end inline asm
	mov.b64 	{%r235, %r236}, %rd84;
	mov.b32 	%f291, %r236;
	mov.b32 	%f292, %r235;
	add.s64 	%rd87, %rd75, 24576;
	// begin inline asm
	ld.global.nc.u64 %rd86, [%rd87];
	// end inline asm
	mov.b64 	{%r237, %r238}, %rd86;
	mov.b32 	%f293, %r238;
	mov.b32 	%f294, %r237;
	add.s64 	%rd89, %rd75, 28672;
	// begin inline asm
	ld.global.nc.u64 %rd88, [%rd89];
	// end inline asm
	mov.b64 	{%r239, %r240}, %rd88;
	mov.b32 	%f295, %r240;
	mov.b32 	%f296, %r239;
	add.f32 	%f297, %f282, %f281;
	add.f32 	%f298, %f284, %f283;
	add.f32 	%f299, %f286, %f285;
	add.f32 	%f300, %f288, %f287;
	add.f32 	%f301, %f290, %f289;
	add.f32 	%f302, %f292, %f291;
	add.f32 	%f303, %f294, %f293;
	add.f32 	%f304, %f296, %f295;
	add.f32 	%f305, %f297, %f298;
	add.f32 	%f306, %f299, %f300;
	add.f32 	%f307, %f301, %f302;
	add.f32 	%f308, %f303, %f304;
	add.f32 	%f309, %f305, %f306;
	add.f32 	%f310, %f307, %f308;
	add.f32 	%f516, %f309, %f310;
	setp.lt.u32 	%p58, %r67, 16384;
	mov.b32 	%r387, 8192;
	@%p58 bra 	$L__BB9_26;
	add.s32 	%r14, %r67, -8192;
	mov.b32 	%r387, 8192;
$L__BB9_24:
	mul.wide.s32 	%rd107, %r387, 4;
	add.s64 	%rd92, %rd75, %rd107;
	// begin inline asm
	ld.global.nc.u64 %rd91, [%rd92];
	// end inline asm
	mov.b64 	{%r242, %r243}, %rd91;
	mov.b32 	%f311, %r243;
	mov.b32 	%f312, %r242;
	add.s64 	%rd94, %rd92, 4096;
	// begin inline asm
	ld.global.nc.u64 %rd93, [%rd94];
	// end inline asm
	mov.b64 	{%r244, %r245}, %rd93;
	mov.b32 	%f313, %r245;
	mov.b32 	%f314, %r244;
	add.s64 	%rd96, %rd92, 8192;
	// begin inline asm
	ld.global.nc.u64 %rd95, [%rd96];
	// end inline asm
	mov.b64 	{%r246, %r247}, %rd95;
	mov.b32 	%f315, %r247;
	mov.b32 	%f316, %r246;
	add.s64 	%rd98, %rd92, 12288;
	// begin inline asm
	ld.global.nc.u64 %rd97, [%rd98];
	// end inline asm
	mov.b64 	{%r248, %r249}, %rd97;
	mov.b32 	%f317, %r249;
	mov.b32 	%f318, %r248;
	add.s64 	%rd100, %rd92, 16384;
	// begin inline asm
	ld.global.nc.u64 %rd99, [%rd100];
	// end inline asm
	mov.b64 	{%r250, %r251}, %rd99;
	mov.b32 	%f319, %r251;
	mov.b32 	%f320, %r250;
	add.s64 	%rd102, %rd92, 20480;
	// begin inline asm
	ld.global.nc.u64 %rd101, [%rd102];
	// end inline asm
	mov.b64 	{%r252, %r253}, %rd101;
	mov.b32 	%f321, %r253;
	mov.b32 	%f322, %r252;
	add.s64 	%rd104, %rd92, 24576;
	// begin inline asm
	ld.global.nc.u64 %rd103, [%rd104];
	// end inline asm
	mov.b64 	{%r254, %r255}, %rd103;
	mov.b32 	%f323, %r255;
	mov.b32 	%f324, %r254;
	add.s64 	%rd106, %rd92, 28672;
	// begin inline asm
	ld.global.nc.u64 %rd105, [%rd106];
	// end inline asm
	mov.b64 	{%r256, %r257}, %rd105;
	mov.b32 	%f325, %r257;
	mov.b32 	%f326, %r256;
	add.f32 	%f327, %f516, %f312;
	add.f32 	%f328, %f311, %f314;
	add.f32 	%f329, %f313, %f316;
	add.f32 	%f330, %f315, %f318;
	add.f32 	%f331, %f317, %f320;
	add.f32 	%f332, %f319, %f322;
	add.f32 	%f333, %f321, %f324;
	add.f32 	%f334, %f323, %f326;
	add.f32 	%f335, %f327, %f328;
	add.f32 	%f336, %f329, %f330;
	add.f32 	%f337, %f331, %f332;
	add.f32 	%f338, %f333, %f334;
	add.f32 	%f339, %f335, %f336;
	add.f32 	%f340, %f337, %f338;
	add.f32 	%f341, %f339, %f340;
	add.f32 	%f516, %f341, %f325;
	sub.s32 	%r258, %r67, %r387;
	setp.lt.s32 	%p59, %r258, 8192;
	@%p59 bra 	$L__BB9_34;
	add.s32 	%r387, %r387, 8192;
	setp.le.s32 	%p60, %r387, %r14;
	@%p60 bra 	$L__BB9_24;
$L__BB9_26:
	setp.le.s32 	%p61, %r67, %r387;
	@%p61 bra 	$L__BB9_34;
	sub.s32 	%r18, %r67, %r387;
	setp.ge.s32 	%p62, %r13, %r18;
	@%p62 bra 	$L__BB9_34;
	not.b32 	%r259, %r13;
	add.s32 	%r260, %r67, %r259;
	sub.s32 	%r19, %r260, %r387;
	and.b32  	%r261, %r19, 1536;
	setp.eq.s32 	%p63, %r261, 1536;
	mov.u32 	%r391, %r13;
	@%p63 bra 	$L__BB9_31;
	add.s32 	%r389, %r13, %r387;
	shr.u32 	%r262, %r19, 9;
	add.s32 	%r263, %r262, 1;
	and.b32  	%r264, %r263, 3;
	neg.s32 	%r388, %r264;
	mov.u32 	%r391, %r13;
$L__BB9_30:
	.pragma "nounroll";
	mul.wide.u32 	%rd109, %r389, 4;
	add.s64 	%rd108, %rd16, %rd109;
	// begin inline asm
	ld.global.nc.u32 %r265, [%rd108];
	// end inline asm
	mov.b32 	%f343, %r265;
	add.f32 	%f516, %f516, %f343;
	add.s32 	%r391, %r391, 512;
	add.s32 	%r389, %r389, 512;
	add.s32 	%r388, %r388, 1;
	setp.ne.s32 	%p64, %r388, 0;
	@%p64 bra 	$L__BB9_30;
$L__BB9_31:
	setp.lt.u32 	%p65, %r19, 1536;
	@%p65 bra 	$L__BB9_34;
	cvt.u64.u32 	%rd110, %r391;
	cvt.u64.u32 	%rd111, %r387;
	add.s64 	%rd112, %rd110, %rd111;
	shl.b64 	%rd113, %rd112, 2;
	add.s64 	%rd114, %rd113, %rd16;
	add.s64 	%rd130, %rd114, 4096;
	add.s32 	%r392, %r391, %r387;
$L__BB9_33:
	mul.wide.u32 	%rd119, %r392, 4;
	add.s64 	%rd115, %rd16, %rd119;
	// begin inline asm
	ld.global.nc.u32 %r266, [%rd115];
	// end inline asm
	mov.b32 	%f344, %r266;
	add.f32 	%f345, %f516, %f344;
	add.s64 	%rd116, %rd130, -2048;
	// begin inline asm
	ld.global.nc.u32 %r267, [%rd116];
	// end inline asm
	mov.b32 	%f346, %r267;
	add.f32 	%f347, %f345, %f346;
	// begin inline asm
	ld.global.nc.u32 %r268, [%rd130];
	// end inline asm
	mov.b32 	%f348, %r268;
	add.f32 	%f349, %f347, %f348;
	add.s64 	%rd118, %rd130, 2048;
	// begin inline asm
	ld.global.nc.u32 %r269, [%rd118];
	// end inline asm
	mov.b32 	%f350, %r269;
	add.f32 	%f516, %f349, %f350;
	add.s32 	%r391, %r391, 2048;
	add.s64 	%rd130, %rd130, 8192;
	add.s32 	%r392, %r392, 2048;
	setp.lt.s32 	%p66, %r391, %r18;
	@%p66 bra 	$L__BB9_33;
$L__BB9_34:
	// begin inline asm
	mov.u32 %r270, %laneid;
	// end inline asm
	mov.b32 	%r272, %f516;
	mov.b32 	%r273, 1;
	mov.b32 	%r294, 31;
	mov.b32 	%r295, -1;
	// begin inline asm
	shfl.sync.down.b32 %r271, %r272, %r273, %r294, %r295;
	// end inline asm
	setp.gt.s32 	%p67, %r270, 30;
	mov.b32 	%f351, %r271;
	add.f32 	%f352, %f516, %f351;
	selp.f32 	%f353, %f516, %f352, %p67;
	mov.b32 	%r277, %f353;
	mov.b32 	%r278, 2;
	// begin inline asm
	shfl.sync.down.b32 %r276, %r277, %r278, %r294, %r295;
	// end inline asm
	setp.gt.s32 	%p68, %r270, 29;
	mov.b32 	%f354, %r276;
	add.f32 	%f355, %f353, %f354;
	selp.f32 	%f356, %f353, %f355, %p68;
	mov.b32 	%r282, %f356;
	mov.b32 	%r283, 4;
	// begin inline asm
	shfl.sync.down.b32 %r281, %r282, %r283, %r294, %r295;
	// end inline asm
	setp.gt.s32 	%p69, %r270, 27;
	mov.b32 	%f357, %r281;
	add.f32 	%f358, %f356, %f357;
	selp.f32 	%f359, %f356, %f358, %p69;
	mov.b32 	%r287, %f359;
	mov.b32 	%r288, 8;
	// begin inline asm
	shfl.sync.down.b32 %r286, %r287, %r288, %r294, %r295;
	// end inline asm
	setp.gt.s32 	%p70, %r270, 23;
	mov.b32 	%f360, %r286;
	add.f32 	%f361, %f359, %f360;
	selp.f32 	%f362, %f359, %f361, %p70;
	mov.b32 	%r292, %f362;
	mov.b32 	%r293, 16;
	// begin inline asm
	shfl.sync.down.b32 %r291, %r292, %r293, %r294, %r295;
	// end inline asm
	setp.gt.s32 	%p71, %r270, 15;
	mov.b32 	%f363, %r291;
	add.f32 	%f26, %f362, %f363;
	selp.f32 	%f530, %f362, %f26, %p71;
	setp.ne.s32 	%p72, %r270, 0;
	@%p72 bra 	$L__BB9_36;
	shr.u32 	%r296, %r13, 3;
	and.b32  	%r297, %r296, 124;
	mov.u32 	%r298, _ZZN3cub18CUB_300001_SM_10006detail6reduce28DeviceReduceSingleTileKernelINS2_10policy_hubIfjN4cuda3std3__44plusIfEEE10Policy1000EPfSC_iS9_ffNS7_10__identityEEEvT0_T1_T2_T3_T4_T6_E12temp_storage;
	add.s32 	%r299, %r298, %r297;
	st.shared.f32 	[%r299+16], %f26;
$L__BB9_36:
	bar.sync 	0;
	setp.ne.s32 	%p73, %r13, 0;
	@%p73 bra 	$L__BB9_72;
	ld.shared.f32 	%f364, [_ZZN3cub18CUB_300001_SM_10006detail6reduce28DeviceReduceSingleTileKernelINS2_10policy_hubIfjN4cuda3std3__44plusIfEEE10Policy1000EPfSC_iS9_ffNS7_10__identityEEEvT0_T1_T2_T3_T4_T6_E12temp_storage+20];
	add.f32 	%f365, %f530, %f364;
	ld.shared.f32 	%f366, [_ZZN3cub18CUB_300001_SM_10006detail6reduce28DeviceReduceSingleTileKernelINS2_10policy_hubIfjN4cuda3std3__44plusIfEEE10Policy1000EPfSC_iS9_ffNS7_10__identityEEEvT0_T1_T2_T3_T4_T6_E12temp_storage+24];
	add.f32 	%f367, %f365, %f366;
	ld.shared.f32 	%f368, [_ZZN3cub18CUB_300001_SM_10006detail6reduce28DeviceReduceSingleTileKernelINS2_10policy_hubIfjN4cuda3std3__44plusIfEEE10Policy1000EPfSC_iS9_ffNS7_10__identityEEEvT0_T1_T2_T3_T4_T6_E12temp_storage+28];
	add.f32 	%f369, %f367, %f368;
	ld.shared.f32 	%f370, [_ZZN3cub18CUB_300001_SM_10006detail6reduce28DeviceReduceSingleTileKernelINS2_10policy_hubIfjN4cuda3std3__44plusIfEEE10Policy1000EPfSC_iS9_ffNS7_10__identityEEEvT0_T1_T2_T3_T4_T6_E12temp_storage+32];
	add.f32 	%f371, %f369, %f370;
	ld.shared.f32 	%f372, [_ZZN3cub18CUB_300001_SM_10006detail6reduce28DeviceReduceSingleTileKernelINS2_10policy_hubIfjN4cuda3std3__44plusIfEEE10Policy1000EPfSC_iS9_ffNS7_10__identityEEEvT0_T1_T2_T3_T4_T6_E12temp_storage+36];
	add.f32 	%f373, %f371, %f372;
	ld.shared.f32 	%f374, [_ZZN3cub18CUB_300001_SM_10006detail6reduce28DeviceReduceSingleTileKernelINS2_10policy_hubIfjN4cuda3std3__44plusIfEEE10Policy1000EPfSC_iS9_ffNS7_10__identityEEEvT0_T1_T2_T3_T4_T6_E12temp_storage+40];
	add.f32 	%f375, %f373, %f374;
	ld.shared.f32 	%f376, [_ZZN3cub18CUB_300001_SM_10006detail6reduce28DeviceReduceSingleTileKernelINS2_10policy_hubIfjN4cuda3std3__44plusIfEEE10Policy1000EPfSC_iS9_ffNS7_10__identityEEEvT0_T1_T2_T3_T4_T6_E12temp_storage+44];
	add.f32 	%f377, %f375, %f376;
	ld.shared.f32 	%f378, [_ZZN3cub18CUB_300001_SM_10006detail6reduce28DeviceReduceSingleTileKernelINS2_10policy_hubIfjN4cuda3std3__44plusIfEEE10Policy1000EPfSC_iS9_ffNS7_10__identityEEEvT0_T1_T2_T3_T4_T6_E12temp_storage+48];
	add.f32 	%f379, %f377, %f378;
	ld.shared.f32 	%f380, [_ZZN3cub18CUB_300001_SM_10006detail6reduce28DeviceReduceSingleTileKernelINS2_10policy_hubIfjN4cuda3std3__44plusIfEEE10Policy1000EPfSC_iS9_ffNS7_10__identityEEEvT0_T1_T2_T3_T4_T6_E12temp_storage+52];
	add.f32 	%f381, %f379, %f380;
	ld.shared.f32 	%f382, [_ZZN3cub18CUB_300001_SM_10006detail6reduce28DeviceReduceSingleTileKernelINS2_10policy_hubIfjN4cuda3std3__44plusIfEEE10Policy1000EPfSC_iS9_ffNS7_10__identityEEEvT0_T1_T2_T3_T4_T6_E12temp_storage+56];
	add.f32 	%f383, %f381, %f382;
	ld.shared.f32 	%f384, [_ZZN3cub18CUB_300001_SM_10006detail6reduce28DeviceReduceSingleTileKernelINS2_10policy_hubIfjN4cuda3std3__44plusIfEEE10Policy1000EPfSC_iS9_ffNS7_10__identityEEEvT0_T1_T2_T3_T4_T6_E12temp_storage+60];
	add.f32 	%f385, %f383, %f384;
	ld.shared.f32 	%f386, [_ZZN3cub18CUB_300001_SM_10006detail6reduce28DeviceReduceSingleTileKernelINS2_10policy_hubIfjN4cuda3std3__44plusIfEEE10Policy1000EPfSC_iS9_ffNS7_10__identityEEEvT0_T1_T2_T3_T4_T6_E12temp_storage+64];
	add.f32 	%f387, %f385, %f386;
	ld.shared.f32 	%f388, [_ZZN3cub18CUB_300001_SM_10006detail6reduce28DeviceReduceSingleTileKernelINS2_10policy_hubIfjN4cuda3std3__44plusIfEEE10Policy1000EPfSC_iS9_ffNS7_10__identityEEEvT0_T1_T2_T3_T4_T6_E12temp_storage+68];
	add.f32 	%f389, %f387, %f388;
	ld.shared.f32 	%f390, [_ZZN3cub18CUB_300001_SM_10006detail6reduce28DeviceReduceSingleTileKernelINS2_10policy_hubIfjN4cuda3std3__44plusIfEEE10Policy1000EPfSC_iS9_ffNS7_10__identityEEEvT0_T1_T2_T3_T4_T6_E12temp_storage+72];
	add.f32 	%f391, %f389, %f390;
	ld.shared.f32 	%f392, [_ZZN3cub18CUB_300001_SM_10006detail6reduce28DeviceReduceSingleTileKernelINS2_10policy_hubIfjN4cuda3std3__44plusIfEEE10Policy1000EPfSC_iS9_ffNS7_10__identityEEEvT0_T1_T2_T3_T4_T6_E12temp_storage+76];
	add.f32 	%f530, %f391, %f392;
	bra.uni 	$L__BB9_72;
$L__BB9_38:
	setp.gt.s32 	%p3, %r67, 8191;
	@%p3 bra 	$L__BB9_56;
	mov.u32 	%r34, %tid.x;
	setp.ge.s32 	%p20, %r34, %r67;
	mov.f32 	%f522, 0f00000000;
	mov.u32 	%r397, %r34;
	@%p20 bra 	$L__BB9_41;
	mul.wide.u32 	%rd66, %r34, 4;
	add.s64 	%rd65, %rd16, %rd66;
	// begin inline asm
	ld.global.nc.u32 %r144, [%rd65];
	// end inline asm
	mov.b32 	%f522, %r144;
	add.s32 	%r397, %r34, 512;
$L__BB9_41:
	setp.ge.s32 	%p21, %r397, %r67;
	@%p21 bra 	$L__BB9_47;
	not.b32 	%r145, %r397;
	add.s32 	%r37, %r67, %r145;
	and.b32  	%r146, %r37, 1536;
	setp.eq.s32 	%p22, %r146, 1536;
	@%p22 bra 	$L__BB9_45;
	mul.wide.u32 	%rd67, %r397, 4;
	add.s64 	%rd131, %rd16, %rd67;
	shr.u32 	%r147, %r37, 9;
	add.s32 	%r148, %r147, 1;
	and.b32  	%r149, %r148, 3;
	neg.s32 	%r395, %r149;
$L__BB9_44:
	.pragma "nounroll";
	// begin inline asm
	ld.global.nc.u32 %r150, [%rd131];
	// end inline asm
	mov.b32 	%f173, %r150;
	add.f32 	%f522, %f522, %f173;
	add.s32 	%r397, %r397, 512;
	add.s64 	%rd131, %rd131, 2048;
	add.s32 	%r395, %r395, 1;
	setp.ne.s32 	%p23, %r395, 0;
	@%p23 bra 	$L__BB9_44;
$L__BB9_45:
	setp.lt.u32 	%p24, %r37, 1536;
	@%p24 bra 	$L__BB9_47;
$L__BB9_46:
	mul.wide.s32 	%rd73, %r397, 4;
	add.s64 	%rd69, %rd16, %rd73;
	// begin inline asm
	ld.global.nc.u32 %r151, [%rd69];
	// end inline asm
	mov.b32 	%f174, %r151;
	add.f32 	%f175, %f522, %f174;
	add.s64 	%rd70, %rd69, 2048;
	// begin inline asm
	ld.global.nc.u32 %r152, [%rd70];
	// end inline asm
	mov.b32 	%f176, %r152;
	add.f32 	%f177, %f175, %f176;
	add.s64 	%rd71, %rd69, 4096;
	// begin inline asm
	ld.global.nc.u32 %r153, [%rd71];
	// end inline asm
	mov.b32 	%f178, %r153;
	add.f32 	%f179, %f177, %f178;
	add.s64 	%rd72, %rd69, 6144;
	// begin inline asm
	ld.global.nc.u32 %r154, [%rd72];
	// end inline asm
	mov.b32 	%f180, %r154;
	add.f32 	%f522, %f179, %f180;
	add.s32 	%r397, %r397, 2048;
	setp.lt.s32 	%p25, %r397, %r67;
	@%p25 bra 	$L__BB9_46;
$L__BB9_47:
	setp.lt.s32 	%p26, %r67, 512;
	@%p26 bra 	$L__BB9_52;
	// begin inline asm
	mov.u32 %r193, %laneid;
	// end inline asm
	mov.b32 	%r195, %f522;
	mov.b32 	%r196, 1;
	mov.b32 	%r217, 31;
	mov.b32 	%r218, -1;
	// begin inline asm
	shfl.sync.down.b32 %r194, %r195, %r196, %r217, %r218;
	// end inline asm
	setp.gt.s32 	%p50, %r193, 30;
	mov.b32 	%f239, %r194;
	add.f32 	%f240, %f522, %f239;
	selp.f32 	%f241, %f522, %f240, %p50;
	mov.b32 	%r200, %f241;
	mov.b32 	%r201, 2;
	// begin inline asm
	shfl.sync.down.b32 %r199, %r200, %r201, %r217, %r218;
	// end inline asm
	setp.gt.s32 	%p51, %r193, 29;
	mov.b32 	%f242, %r199;
	add.f32 	%f243, %f241, %f242;
	selp.f32 	%f244, %f241, %f243, %p51;
	mov.b32 	%r205, %f244;
	mov.b32 	%r206, 4;
	// begin inline asm
	shfl.sync.down.b32 %r204, %r205, %r206, %r217, %r218;
	// end inline asm
	setp.gt.s32 	%p52, %r193, 27;
	mov.b32 	%f245, %r204;
	add.f32 	%f246, %f244, %f245;
	selp.f32 	%f247, %f244, %f246, %p52;
	mov.b32 	%r210, %f247;
	mov.b32 	%r211, 8;
	// begin inline asm
	shfl.sync.down.b32 %r209, %r210, %r211, %r217, %r218;
	// end inline asm
	setp.gt.s32 	%p53, %r193, 23;
	mov.b32 	%f248, %r209;
	add.f32 	%f249, %f247, %f248;
	selp.f32 	%f250, %f247, %f249, %p53;
	mov.b32 	%r215, %f250;
	mov.b32 	%r216, 16;
	// begin inline asm
	shfl.sync.down.b32 %r214, %r215, %r216, %r217, %r218;
	// end inline asm
	setp.gt.s32 	%p54, %r193, 15;
	mov.b32 	%f251, %r214;
	add.f32 	%f38, %f250, %f251;
	selp.f32 	%f530, %f250, %f38, %p54;
	setp.ne.s32 	%p55, %r193, 0;
	@%p55 bra 	$L__BB9_50;
	shr.u32 	%r219, %r34, 3;
	and.b32  	%r220, %r219, 124;
	mov.u32 	%r221, _ZZN3cub18CUB_300001_SM_10006detail6reduce28DeviceReduceSingleTileKernelINS2_10policy_hubIfjN4cuda3std3__44plusIfEEE10Policy1000EPfSC_iS9_ffNS7_10__identityEEEvT0_T1_T2_T3_T4_T6_E12temp_storage;
	add.s32 	%r222, %r221, %r220;
	st.shared.f32 	[%r222+16], %f38;
$L__BB9_50:
	bar.sync 	0;
	setp.ne.s32 	%p56, %r34, 0;
	@%p56 bra 	$L__BB9_72;
	ld.shared.f32 	%f252, [_ZZN3cub18CUB_300001_SM_10006detail6reduce28DeviceReduceSingleTileKernelINS2_10policy_hubIfjN4cuda3std3__44plusIfEEE10Policy1000EPfSC_iS9_ffNS7_10__identityEEEvT0_T1_T2_T3_T4_T6_E12temp_storage+20];
	add.f32 	%f253, %f530, %f252;
	ld.shared.f32 	%f254, [_ZZN3cub18CUB_300001_SM_10006detail6reduce28DeviceReduceSingleTileKernelINS2_10policy_hubIfjN4cuda3std3__44plusIfEEE10Policy1000EPfSC_iS9_ffNS7_10__identityEEEvT0_T1_T2_T3_T4_T6_E12temp_storage+24];
	add.f32 	%f255, %f253, %f254;
	ld.shared.f32 	%f256, [_ZZN3cub18CUB_300001_SM_10006detail6reduce28DeviceReduceSingleTileKernelINS2_10policy_hubIfjN4cuda3std3__44plusIfEEE10Policy1000EPfSC_iS9_ffNS7_10__identityEEEvT0_T1_T2_T3_T4_T6_E12temp_storage+28];
	add.f32 	%f257, %f255, %f256;
	ld.shared.f32 	%f258, [_ZZN3cub18CUB_300001_SM_10006detail6reduce28DeviceReduceSingleTileKernelINS2_10policy_hubIfjN4cuda3std3__44plusIfEEE10Policy1000EPfSC_iS9_ffNS7_10__identityEEEvT0_T1_T2_T3_T4_T6_E12temp_storage+32];
	add.f32 	%f259, %f257, %f258;
	ld.shared.f32 	%f260, [_ZZN3cub18CUB_300001_SM_10006detail6reduce28DeviceReduceSingleTileKernelINS2_10policy_hubIfjN4cuda3std3__44plusIfEEE10Policy1000EPfSC_iS9_ffNS7_10__identityEEEvT0_T1_T2_T3_T4_T6_E12temp_storage+36];
	add.f32 	%f261, %f259, %f260;
	ld.shared.f32 	%f262, [_ZZN3cub18CUB_300001_SM_10006detail6reduce28DeviceReduceSingleTileKernelINS2_10policy_hubIfjN4cuda3std3__44plusIfEEE10Policy1000EPfSC_iS9_ffNS7_10__identityEEEvT0_T1_T2_T3_T4_T6_E12temp_storage+40];
	add.f32 	%f263, %f261, %f262;
	ld.shared.f32 	%f264, [_ZZN3cub18CUB_300001_SM_10006detail6reduce28DeviceReduceSingleTileKernelINS2_10policy_hubIfjN4cuda3std3__44plusIfEEE10Policy1000EPfSC_iS9_ffNS7_10__identityEEEvT0_T1_T2_T3_T4_T6_E12temp_storage+44];
	add.f32 	%f265, %f263, %f264;
	ld.shared.f32 	%f266, [_ZZN3cub18CUB_300001_SM_10006detail6reduce28DeviceReduceSingleTileKernelINS2_10policy_hubIfjN4cuda3std3__44plusIfEEE10Policy1000EPfSC_iS9_ffNS7_10__identityEEEvT0_T1_T2_T3_T4_T6_E12temp_storage+48];
	add.f32 	%f267, %f265, %f266;
	ld.shared.f32 	%f268, [_ZZN3cub18CUB_300001_SM_10006detail6reduce28DeviceReduceSingleTileKernelINS2_10policy_hubIfjN4cuda3std3__44plusIfEEE10Policy1000EPfSC_iS9_ffNS7_10__identityEEEvT0_T1_T2_T3_T4_T6_E12temp_storage+52];
	add.f32 	%f269, %f267, %f268;
	ld.shared.f32 	%f270, [_ZZN3cub18CUB_300001_SM_10006detail6reduce28DeviceReduceSingleTileKernelINS2_10policy_hubIfjN4cuda3std3__44plusIfEEE10Policy1000EPfSC_iS9_ffNS7_10__identityEEEvT0_T1_T2_T3_T4_T6_E12temp_storage+56];
	add.f32 	%f271, %f269, %f270;
	ld.shared.f32 	%f272, [_ZZN3cub18CUB_300001_SM_10006detail6reduce28DeviceReduceSingleTileKernelINS2_10policy_hubIfjN4cuda3std3__44plusIfEEE10Policy1000EPfSC_iS9_ffNS7_10__identityEEEvT0_T1_T2_T3_T4_T6_E12temp_storage+60];
	add.f32 	%f273, %f271, %f272;
	ld.shared.f32 	%f274, [_ZZN3cub18CUB_300001_SM_10006detail6reduce28DeviceReduceSingleTileKernelINS2_10policy_hubIfjN4cuda3std3__44plusIfEEE10Policy1000EPfSC_iS9_ffNS7_10__identityEEEvT0_T1_T2_T3_T4_T6_E12temp_storage+64];
	add.f32 	%f275, %f273, %f274;
	ld.shared.f32 	%f276, [_ZZN3cub18CUB_300001_SM_10006detail6reduce28DeviceReduceSingleTileKernelINS2_10policy_hubIfjN4cuda3std3__44plusIfEEE10Policy1000EPfSC_iS9_ffNS7_10__identityEEEvT0_T1_T2_T3_T4_T6_E12temp_storage+68];
	add.f32 	%f277, %f275, %f276;
	ld.shared.f32 	%f278, [_ZZN3cub18CUB_300001_SM_10006detail6reduce28DeviceReduceSingleTileKernelINS2_10policy_hubIfjN4cuda3std3__44plusIfEEE10Policy1000EPfSC_iS9_ffNS7_10__identityEEEvT0_T1_T2_T3_T4_T6_E12temp_storage+72];
	add.f32 	%f279, %f277, %f278;
	ld.shared.f32 	%f280, [_ZZN3cub18CUB_300001_SM_10006detail6reduce28DeviceReduceSingleTileKernelINS2_10policy_hubIfjN4cuda3std3__44plusIfEEE10Policy1000EPfSC_iS9_ffNS7_10__identityEEEvT0_T1_T2_T3_T4_T6_E12temp_storage+76];
	add.f32 	%f530, %f279, %f280;
	bra.uni 	$L__BB9_72;
$L__BB9_52:
	// begin inline asm
	mov.u32 %r155, %laneid;
	// end inline asm
	and.b32  	%r181, %r34, 992;
	add.s32 	%r182, %r181, 32;
	setp.gt.s32 	%p27, %r182, %r67;
	not.b32 	%r183, %r181;
	add.s32 	%r184, %r67, %r183;
	selp.b32 	%r179, %r184, 31, %p27;
	mov.b32 	%r157, %f522;
	mov.b32 	%r158, 1;
	mov.b32 	%r180, -1;
	// begin inline asm
	shfl.sync.down.b32 %r156, %r157, %r158, %r179, %r180;
	// end inline asm
	setp.lt.s32 	%p28, %r155, %r179;
	mov.b32 	%f181, %r156;
	add.f32 	%f182, %f522, %f181;
	selp.f32 	%f183, %f182, %f522, %p28;
	mov.b32 	%r162, %f183;
	mov.b32 	%r163, 2;
	// begin inline asm
	shfl.sync.down.b32 %r161, %r162, %r163, %r179, %r180;
	// end inline asm
	add.s32 	%r185, %r155, 2;
	setp.gt.s32 	%p29, %r185, %r179;
	mov.b32 	%f184, %r161;
	add.f32 	%f185, %f183, %f184;
	selp.f32 	%f186, %f183, %f185, %p29;
	mov.b32 	%r167, %f186;
	mov.b32 	%r168, 4;
	// begin inline asm
	shfl.sync.down.b32 %r166, %r167, %r168, %r179, %r180;
	// end inline asm
	add.s32 	%r186, %r155, 4;
	setp.gt.s32 	%p30, %r186, %r179;
	mov.b32 	%f187, %r166;
	add.f32 	%f188, %f186, %f187;
	selp.f32 	%f189, %f186, %f188, %p30;
	mov.b32 	%r172, %f189;
	mov.b32 	%r173, 8;
	// begin inline asm
	shfl.sync.down.b32 %r171, %r172, %r173, %r179, %r180;
	// end inline asm
	add.s32 	%r187, %r155, 8;
	setp.gt.s32 	%p31, %r187, %r179;
	mov.b32 	%f190, %r171;
	add.f32 	%f191, %f189, %f190;
	selp.f32 	%f192, %f189, %f191, %p31;
	mov.b32 	%r177, %f192;
	mov.b32 	%r178, 16;
	// begin inline asm
	shfl.sync.down.b32 %r176, %r177, %r178, %r179, %r180;
	// end inline asm
	add.s32 	%r188, %r155, 16;
	setp.gt.s32 	%p32, %r188, %r179;
	mov.b32 	%f193, %r176;
	add.f32 	%f194, %f192, %f193;
	selp.f32 	%f530, %f192, %f194, %p32;
	setp.ne.s32 	%p33, %r155, 0;
	@%p33 bra 	$L__BB9_54;
	shr.u32 	%r189, %r34, 3;
	and.b32  	%r190, %r189, 124;
	mov.u32 	%r191, _ZZN3cub18CUB_300001_SM_10006detail6reduce28DeviceReduceSingleTileKernelINS2_10policy_hubIfjN4cuda3std3__44plusIfEEE10Policy1000EPfSC_iS9_ffNS7_10__identityEEEvT0_T1_T2_T3_T4_T6_E12temp_storage;
	add.s32 	%r192, %r191, %r190;
	st.shared.f32 	[%r192+16], %f530;
$L__BB9_54:
	bar.sync 	0;
	setp.ne.s32 	%p34, %r34, 0;
	@%p34 bra 	$L__BB9_72;
	setp.gt.s32 	%p35, %r67, 32;
	ld.shared.f32 	%f195, [_ZZN3cub18CUB_300001_SM_10006detail6reduce28DeviceReduceSingleTileKernelINS2_10policy_hubIfjN4cuda3std3__44plusIfEEE10Policy1000EPfSC_iS9_ffNS7_10__identityEEEvT0_T1_T2_T3_T4_T6_E12temp_storage+20];
	add.f32 	%f196, %f530, %f195;
	selp.f32 	%f197, %f196, %f530, %p35;
	setp.gt.s32 	%p36, %r67, 64;
	ld.shared.f32 	%f198, [_ZZN3cub18CUB_300001_SM_10006detail6reduce28DeviceReduceSingleTileKernelINS2_10policy_hubIfjN4cuda3std3__44plusIfEEE10Policy1000EPfSC_iS9_ffNS7_10__identityEEEvT0_T1_T2_T3_T4_T6_E12temp_storage+24];
	add.f32 	%f199, %f198, %f197;
	selp.f32 	%f200, %f199, %f197, %p36;
	setp.gt.s32 	%p37, %r67, 96;
	ld.shared.f32 	%f201, [_ZZN3cub18CUB_300001_SM_10006detail6reduce28DeviceReduceSingleTileKernelINS2_10policy_hubIfjN4cuda3std3__44plusIfEEE10Policy1000EPfSC_iS9_ffNS7_10__identityEEEvT0_T1_T2_T3_T4_T6_E12temp_storage+28];
	add.f32 	%f202, %f201, %f200;
	selp.f32 	%f203, %f202, %f200, %p37;
	setp.gt.s32 	%p38, %r67, 128;
	ld.shared.f32 	%f204, [_ZZN3cub18CUB_300001_SM_10006detail6reduce28DeviceReduceSingleTileKernelINS2_10policy_hubIfjN4cuda3std3__44plusIfEEE10Policy1000EPfSC_iS9_ffNS7_10__identityEEEvT0_T1_T2_T3_T4_T6_E12temp_storage+32];
	add.f32 	%f205, %f204, %f203;
	selp.f32 	%f206, %f205, %f203, %p38;
	setp.gt.s32 	%p39, %r67, 160;
	ld.shared.f32 	%f207, [_ZZN3cub18CUB_300001_SM_10006detail6reduce28DeviceReduceSingleTileKernelINS2_10policy_hubIfjN4cuda3std3__44plusIfEEE10Policy1000EPfSC_iS9_ffNS7_10__identityEEEvT0_T1_T2_T3_T4_T6_E12temp_storage+36];
	add.f32 	%f208, %f207, %f206;
	selp.f32 	%f209, %f208, %f206, %p39;
	setp.gt.s32 	%p40, %r67, 192;
	ld.shared.f32 	%f210, [_ZZN3cub18CUB_300001_SM_10006detail6reduce28DeviceReduceSingleTileKernelINS2_10policy_hubIfjN4cuda3std3__44plusIfEEE10Policy1000EPfSC_iS9_ffNS7_10__identityEEEvT0_T1_T2_T3_T4_T6_E12temp_storage+40];
	add.f32 	%f211, %f210, %f209;
	selp.f32 	%f212, %f211, %f209, %p40;
	setp.gt.s32 	%p41, %r67, 224;
	ld.shared.f32 	%f213, [_ZZN3cub18CUB_300001_SM_10006detail6reduce28DeviceReduceSingleTileKernelINS2_10policy_hubIfjN4cuda3std3__44plusIfEEE10Policy1000EPfSC_iS9_ffNS7_10__identityEEEvT0_T1_T2_T3_T4_T6_E12temp_storage+44];
	add.f32 	%f214, %f213, %f212;
	selp.f32 	%f215, %f214, %f212, %p41;
	setp.gt.s32 	%p42, %r67, 256;
	ld.shared.f32 	%f216, [_ZZN3cub18CUB_300001_SM_10006detail6reduce28DeviceReduceSingleTileKernelINS2_10policy_hubIfjN4cuda3std3__44plusIfEEE10Policy1000EPfSC_iS9_ffNS7_10__identityEEEvT0_T1_T2_T3_T4_T6_E12temp_storage+48];
	add.f32 	%f217, %f216, %f215;
	selp.f32 	%f218, %f217, %f215, %p42;
	setp.gt.s32 	%p43, %r67, 288;
	ld.shared.f32 	%f219, [_ZZN3cub18CUB_300001_SM_10006detail6reduce28DeviceReduceSingleTileKernelINS2_10policy_hubIfjN4cuda3std3__44plusIfEEE10Policy1000EPfSC_iS9_ffNS7_10__identityEEEvT0_T1_T2_T3_T4_T6_E12temp_storage+52];
	add.f32 	%f220, %f219, %f218;
	selp.f32 	%f221, %f220, %f218, %p43;
	setp.gt.s32 	%p44, %r67, 320;
	ld.shared.f32 	%f222, [_ZZN3cub18CUB_300001_SM_10006detail6reduce28DeviceReduceSingleTileKernelINS2_10policy_hubIfjN4cuda3std3__44plusIfEEE10Policy1000EPfSC_iS9_ffNS7_10__identityEEEvT0_T1_T2_T3_T4_T6_E12temp_storage+56];
	add.f32 	%f223, %f222, %f221;
	selp.f32 	%f224, %f223, %f221, %p44;
	setp.gt.s32 	%p45, %r67, 352;
	ld.shared.f32 	%f225, [_ZZN3cub18CUB_300001_SM_10006detail6reduce28DeviceReduceSingleTileKernelINS2_10policy_hubIfjN4cuda3std3__44plusIfEEE10Policy1000EPfSC_iS9_ffNS7_10__identityEEEvT0_T1_T2_T3_T4_T6_E12temp_storage+60];
	add.f32 	%f226, %f225, %f224;
	selp.f32 	%f227, %f226, %f224, %p45;
	setp.gt.s32 	%p46, %r67, 384;
	ld.shared.f32 	%f228, [_ZZN3cub18CUB_300001_SM_10006detail6reduce28DeviceReduceSingleTileKernelINS2_10policy_hubIfjN4cuda3std3__44plusIfEEE10Policy1000EPfSC_iS9_ffNS7_10__identityEEEvT0_T1_T2_T3_T4_T6_E12temp_storage+64];
	add.f32 	%f229, %f228, %f227;
	selp.f32 	%f230, %f229, %f227, %p46;
	setp.gt.s32 	%p47, %r67, 416;
	ld.shared.f32 	%f231, [_ZZN3cub18CUB_300001_SM_10006detail6reduce28DeviceReduceSingleTileKernelINS2_10policy_hubIfjN4cuda3std3__44plusIfEEE10Policy1000EPfSC_iS9_ffNS7_10__identityEEEvT0_T1_T2_T3_T4_T6_E12temp_storage+68];
	add.f32 	%f232, %f231, %f230;
	selp.f32 	%f233, %f232, %f230, %p47;
	setp.gt.s32 	%p48, %r67, 448;
	ld.shared.f32 	%f234, [_ZZN3cub18CUB_300001_SM_10006detail6reduce28DeviceReduceSingleTileKernelINS2_10policy_hubIfjN4cuda3std3__44plusIfEEE10Policy1000EPfSC_iS9_ffNS7_10__identityEEEvT0_T1_T2_T3_T4_T6_E12temp_storage+72];
	add.f32 	%f235, %f234, %f233;
	selp.f32 	%f236, %f235, %f233, %p48;
	setp.gt.s32 	%p49, %r67, 480;
	ld.shared.f32 	%f237, [_ZZN3cub18CUB_300001_SM_10006detail6reduce28DeviceReduceSingleTileKernelINS2_10policy_hubIfjN4cuda3std3__44plusIfEEE10Policy1000EPfSC_iS9_ffNS7_10__identityEEEvT0_T1_T2_T3_T4_T6_E12temp_storage+76];
	add.f32 	%f238, %f237, %f236;
	selp.f32 	%f530, %f238, %f236, %p49;
	bra.uni 	$L__BB9_72;
$L__BB9_56:
	mov.u32 	%r46, %tid.x;
	mul.wide.u32 	%rd35, %r46, 4;
	add.s64 	%rd19, %rd16, %rd35;
	// begin inline asm
	ld.global.nc.u32 %r68, [%rd19];
	// end inline asm
	mov.b32 	%f59, %r68;
	add.s64 	%rd20, %rd19, 2048;
	// begin inline asm
	ld.global.nc.u32 %r69, [%rd20];
	// end inline asm
	mov.b32 	%f60, %r69;
	add.s64 	%rd21, %rd19, 4096;
	// begin inline asm
	ld.global.nc.u32 %r70, [%rd21];
	// end inline asm
	mov.b32 	%f61, %r70;
	add.s64 	%rd22, %rd19, 6144;
	// begin inline asm
	ld.global.nc.u32 %r71, [%rd22];
	// end inline asm
	mov.b32 	%f62, %r71;
	add.s64 	%rd23, %rd19, 8192;
	// begin inline asm
	ld.global.nc.u32 %r72, [%rd23];
	// end inline asm
	mov.b32 	%f63, %r72;
	add.s64 	%rd24, %rd19, 10240;
	// begin inline asm
	ld.global.nc.u32 %r73, [%rd24];
	// end inline asm
	mov.b32 	%f64, %r73;
	add.s64 	%rd25, %rd19, 12288;
	// begin inline asm
	ld.global.nc.u32 %r74, [%rd25];
	// end inline asm
	mov.b32 	%f65, %r74;
	add.s64 	%rd26, %rd19, 14336;
	// begin inline asm
	ld.global.nc.u32 %r75, [%rd26];
	// end inline asm
	mov.b32 	%f66, %r75;
	add.s64 	%rd27, %rd19, 16384;
	// begin inline asm
	ld.global.nc.u32 %r76, [%rd27];
	// end inline asm
	mov.b32 	%f67, %r76;
	add.s64 	%rd28, %rd19, 18432;
	// begin inline asm
	ld.global.nc.u32 %r77, [%rd28];
	// end inline asm
	mov.b32 	%f68, %r77;
	add.s64 	%rd29, %rd19, 20480;
	// begin inline asm
	ld.global.nc.u32 %r78, [%rd29];
	// end inline asm
	mov.b32 	%f69, %r78;
	add.s64 	%rd30, %rd19, 22528;
	// begin inline asm
	ld.global.nc.u32 %r79, [%rd30];
	// end inline asm
	mov.b32 	%f70, %r79;
	add.s64 	%rd31, %rd19, 24576;
	// begin inline asm
	ld.global.nc.u32 %r80, [%rd31];
	// end inline asm
	mov.b32 	%f71, %r80;
	add.s64 	%rd32, %rd19, 26624;
	// begin inline asm
	ld.global.nc.u32 %r81, [%rd32];
	// end inline asm
	mov.b32 	%f72, %r81;
	add.s64 	%rd33, %rd19, 28672;
	// begin inline asm
	ld.global.nc.u32 %r82, [%rd33];
	// end inline asm
	mov.b32 	%f73, %r82;
	add.s64 	%rd34, %rd19, 30720;
	// begin inline asm
	ld.global.nc.u32 %r83, [%rd34];
	// end inline asm
	mov.b32 	%f74, %r83;
	add.f32 	%f75, %f59, %f60;
	add.f32 	%f76, %f61, %f62;
	add.f32 	%f77, %f63, %f64;
	add.f32 	%f78, %f65, %f66;
	add.f32 	%f79, %f67, %f68;
	add.f32 	%f80, %f69, %f70;
	add.f32 	%f81, %f71, %f72;
	add.f32 	%f82, %f73, %f74;
	add.f32 	%f83, %f75, %f76;
	add.f32 	%f84, %f77, %f78;
	add.f32 	%f85, %f79, %f80;
	add.f32 	%f86, %f81, %f82;
	add.f32 	%f87, %f83, %f84;
	add.f32 	%f88, %f85, %f86;
	add.f32 	%f529, %f87, %f88;
	setp.lt.u32 	%p4, %r67, 16384;
	mov.b32 	%r400, 8192;
	@%p4 bra 	$L__BB9_60;
	add.s32 	%r47, %r67, -8192;
	mov.b32 	%r400, 8192;
$L__BB9_58:
	mul.wide.s32 	%rd52, %r400, 4;
	add.s64 	%rd36, %rd19, %rd52;
	// begin inline asm
	ld.global.nc.u32 %r86, [%rd36];
	// end inline asm
	mov.b32 	%f89, %r86;
	add.s64 	%rd37, %rd36, 2048;
	// begin inline asm
	ld.global.nc.u32 %r87, [%rd37];
	// end inline asm
	mov.b32 	%f90, %r87;
	add.s64 	%rd38, %rd36, 4096;
	// begin inline asm
	ld.global.nc.u32 %r88, [%rd38];
	// end inline asm
	mov.b32 	%f91, %r88;
	add.s64 	%rd39, %rd36, 6144;
	// begin inline asm
	ld.global.nc.u32 %r89, [%rd39];
	// end inline asm
	mov.b32 	%f92, %r89;
	add.s64 	%rd40, %rd36, 8192;
	// begin inline asm
	ld.global.nc.u32 %r90, [%rd40];
	// end inline asm
	mov.b32 	%f93, %r90;
	add.s64 	%rd41, %rd36, 10240;
	// begin inline asm
	ld.global.nc.u32 %r91, [%rd41];
	// end inline asm
	mov.b32 	%f94, %r91;
	add.s64 	%rd42, %rd36, 12288;
	// begin inline asm
	ld.global.nc.u32 %r92, [%rd42];
	// end inline asm
	mov.b32 	%f95, %r92;
	add.s64 	%rd43, %rd36, 14336;
	// begin inline asm
	ld.global.nc.u32 %r93, [%rd43];
	// end inline asm
	mov.b32 	%f96, %r93;
	add.s64 	%rd44, %rd36, 16384;
	// begin inline asm
	ld.global.nc.u32 %r94, [%rd44];
	// end inline asm
	mov.b32 	%f97, %r94;
	add.s64 	%rd45, %rd36, 18432;
	// begin inline asm
	ld.global.nc.u32 %r95, [%rd45];
	// end inline asm
	mov.b32 	%f98, %r95;
	add.s64 	%rd46, %rd36, 20480;
	// begin inline asm
	ld.global.nc.u32 %r96, [%rd46];
	// end inline asm
	mov.b32 	%f99, %r96;
	add.s64 	%rd47, %rd36, 22528;
	// begin inline asm
	ld.global.nc.u32 %r97, [%rd47];
	// end inline asm
	mov.b32 	%f100, %r97;
	add.s64 	%rd48, %rd36, 24576;
	// begin inline asm
	ld.global.nc.u32 %r98, [%rd48];
	// end inline asm
	mov.b32 	%f101, %r98;
	add.s64 	%rd49, %rd36, 26624;
	// begin inline asm
	ld.global.nc.u32 %r99, [%rd49];
	// end inline asm
	mov.b32 	%f102, %r99;
	add.s64 	%rd50, %rd36, 28672;
	// begin inline asm
	ld.global.nc.u32 %r100, [%rd50];
	// end inline asm
	mov.b32 	%f103, %r100;
	add.s64 	%rd51, %rd36, 30720;
	// begin inline asm
	ld.global.nc.u32 %r101, [%rd51];
	// end inline asm
	mov.b32 	%f104, %r101;
	add.f32 	%f105, %f529, %f89;
	add.f32 	%f106, %f90, %f91;
	add.f32 	%f107, %f92, %f93;
	add.f32 	%f108, %f94, %f95;
	add.f32 	%f109, %f96, %f97;
	add.f32 	%f110, %f98, %f99;
	add.f32 	%f111, %f100, %f101;
	add.f32 	%f112, %f102, %f103;
	add.f32 	%f113, %f105, %f106;
	add.f32 	%f114, %f107, %f108;
	add.f32 	%f115, %f109, %f110;
	add.f32 	%f116, %f111, %f112;
	add.f32 	%f117, %f113, %f114;
	add.f32 	%f118, %f115, %f116;
	add.f32 	%f119, %f117, %f118;
	add.f32 	%f529, %f119, %f104;
	sub.s32 	%r102, %r67, %r400;
	setp.lt.s32 	%p5, %r102, 8192;
	@%p5 bra 	$L__BB9_68;
	add.s32 	%r400, %r400, 8192;
	setp.le.s32 	%p6, %r400, %r47;
	@%p6 bra 	$L__BB9_58;
$L__BB9_60:
	setp.le.s32 	%p7, %r67, %r400;
	@%p7 bra 	$L__BB9_68;
	sub.s32 	%r51, %r67, %r400;
	setp.ge.s32 	%p8, %r46, %r51;
	@%p8 bra 	$L__BB9_68;
	not.b32 	%r103, %r46;
	add.s32 	%r104, %r67, %r103;
	sub.s32 	%r52, %r104, %r400;
	and.b32  	%r105, %r52, 1536;
	setp.eq.s32 	%p9, %r105, 1536;
	mov.u32 	%r404, %r46;
	@%p9 bra 	$L__BB9_65;
	add.s32 	%r402, %r46, %r400;
	shr.u32 	%r106, %r52, 9;
	add.s32 	%r107, %r106, 1;
	and.b32  	%r108, %r107, 3;
	neg.s32 	%r401, %r108;
	mov.u32 	%r404, %r46;
$L__BB9_64:
	.pragma "nounroll";
	mul.wide.u32 	%rd54, %r402, 4;
	add.s64 	%rd53, %rd16, %rd54;
	// begin inline asm
	ld.global.nc.u32 %r109, [%rd53];
	// end inline asm
	mov.b32 	%f121, %r109;
	add.f32 	%f529, %f529, %f121;
	add.s32 	%r404, %r404, 512;
	add.s32 	%r402, %r402, 512;
	add.s32 	%r401, %r401, 1;
	setp.ne.s32 	%p10, %r401, 0;
	@%p10 bra 	$L__BB9_64;
$L__BB9_65:
	setp.lt.u32 	%p11, %r52, 1536;
	@%p11 bra 	$L__BB9_68;
	cvt.u64.u32 	%rd55, %r404;
	cvt.u64.u32 	%rd56, %r400;
	add.s64 	%rd57, %rd55, %rd56;
	shl.b64 	%rd58, %rd57, 2;
	add.s64 	%rd59, %rd58, %rd16;
	add.s64 	%rd132, %rd59, 4096;
	add.s32 	%r405, %r404, %r400;
$L__BB9_67:
	mul.wide.u32 	%rd64, %r405, 4;
	add.s64 	%rd60, %rd16, %rd64;
	// begin inline asm
	ld.global.nc.u32 %r110, [%rd60];
	// end inline asm
	mov.b32 	%f122, %r110;
	add.f32 	%f123, %f529, %f122;
	add.s64 	%rd61, %rd132, -2048;
	// begin inline asm
	ld.global.nc.u32 %r111, [%rd61];
	// end inline asm
	mov.b32 	%f124, %r111;
	add.f32 	%f125, %f123, %f124;
	// begin inline asm
	ld.global.nc.u32 %r112, [%rd132];
	// end inline asm
	mov.b32 	%f126, %r112;
	add.f32 	%f127, %f125, %f126;
	add.s64 	%rd63, %rd132, 2048;
	// begin inline asm
	ld.global.nc.u32 %r113, [%rd63];
	// end inline asm
	mov.b32 	%f128, %r113;
	add.f32 	%f529, %f127, %f128;
	add.s32 	%r404, %r404, 2048;
	add.s64 	%rd132, %rd132, 8192;
	add.s32 	%r405, %r405, 2048;
	setp.lt.s32 	%p12, %r404, %r51;
	@%p12 bra 	$L__BB9_67;
$L__BB9_68:
	// begin inline asm
	mov.u32 %r114, %laneid;
	// end inline asm
	mov.b32 	%r116, %f529;
	mov.b32 	%r117, 1;
	mov.b32 	%r138, 31;
	mov.b32 	%r139, -1;
	// begin inline asm
	shfl.sync.down.b32 %r115, %r116, %r117, %r138, %r139;
	// end inline asm
	setp.gt.s32 	%p13, %r114, 30;
	mov.b32 	%f129, %r115;
	add.f32 	%f130, %f529, %f129;
	selp.f32 	%f131, %f529, %f130, %p13;
	mov.b32 	%r121, %f131;
	mov.b32 	%r122, 2;
	// begin inline asm
	shfl.sync.down.b32 %r120, %r121, %r122, %r138, %r139;
	// end inline asm
	setp.gt.s32 	%p14, %r114, 29;
	mov.b32 	%f132, %r120;
	add.f32 	%f133, %f131, %f132;
	selp.f32 	%f134, %f131, %f133, %p14;
	mov.b32 	%r126, %f134;
	mov.b32 	%r127, 4;
	// begin inline asm
	shfl.sync.down.b32 %r125, %r126, %r127, %r138, %r139;
	// end inline asm
	setp.gt.s32 	%p15, %r114, 27;
	mov.b32 	%f135, %r125;
	add.f32 	%f136, %f134, %f135;
	selp.f32 	%f137, %f134, %f136, %p15;
	mov.b32 	%r131, %f137;
	mov.b32 	%r132, 8;
	// begin inline asm
	shfl.sync.down.b32 %r130, %r131, %r132, %r138, %r139;
	// end inline asm
	setp.gt.s32 	%p16, %r114, 23;
	mov.b32 	%f138, %r130;
	add.f32 	%f139, %f137, %f138;
	selp.f32 	%f140, %f137, %f139, %p16;
	mov.b32 	%r136, %f140;
	mov.b32 	%r137, 16;
	// begin inline asm
	shfl.sync.down.b32 %r135, %r136, %r137, %r138, %r139;
	// end inline asm
	setp.gt.s32 	%p17, %r114, 15;
	mov.b32 	%f141, %r135;
	add.f32 	%f54, %f140, %f141;
	selp.f32 	%f530, %f140, %f54, %p17;
	setp.ne.s32 	%p18, %r114, 0;
	@%p18 bra 	$L__BB9_70;
	shr.u32 	%r140, %r46, 3;
	and.b32  	%r141, %r140, 124;
	mov.u32 	%r142, _ZZN3cub18CUB_300001_SM_10006detail6reduce28DeviceReduceSingleTileKernelINS2_10policy_hubIfjN4cuda3std3__44plusIfEEE10Policy1000EPfSC_iS9_ffNS7_10__identityEEEvT0_T1_T2_T3_T4_T6_E12temp_storage;
	add.s32 	%r143, %r142, %r141;
	st.shared.f32 	[%r143+16], %f54;
$L__BB9_70:
	bar.sync 	0;
	setp.ne.s32 	%p19, %r46, 0;
	@%p19 bra 	$L__BB9_72;
	ld.shared.f32 	%f142, [_ZZN3cub18CUB_300001_SM_10006detail6reduce28DeviceReduceSingleTileKernelINS2_10policy_hubIfjN4cuda3std3__44plusIfEEE10Policy1000EPfSC_iS9_ffNS7_10__identityEEEvT0_T1_T2_T3_T4_T6_E12temp_storage+20];
	add.f32 	%f143, %f530, %f142;
	ld.shared.f32 	%f144, [_ZZN3cub18CUB_300001_SM_10006detail6reduce28DeviceReduceSingleTileKernelINS2_10policy_hubIfjN4cuda3std3__44plusIfEEE10Policy1000EPfSC_iS9_ffNS7_10__identityEEEvT0_T1_T2_T3_T4_T6_E12temp_storage+24];
	add.f32 	%f145, %f143, %f144;
	ld.shared.f32 	%f146, [_ZZN3cub18CUB_300001_SM_10006detail6reduce28DeviceReduceSingleTileKernelINS2_10policy_hubIfjN4cuda3std3__44plusIfEEE10Policy1000EPfSC_iS9_ffNS7_10__identityEEEvT0_T1_T2_T3_T4_T6_E12temp_storage+28];
	add.f32 	%f147, %f145, %f146;
	ld.shared.f32 	%f148, [_ZZN3cub18CUB_300001_SM_10006detail6reduce28DeviceReduceSingleTileKernelINS2_10policy_hubIfjN4cuda3std3__44plusIfEEE10Policy1000EPfSC_iS9_ffNS7_10__identityEEEvT0_T1_T2_T3_T4_T6_E12temp_storage+32];
	add.f32 	%f149, %f147, %f148;
	ld.shared.f32 	%f150, [_ZZN3cub18CUB_300001_SM_10006detail6reduce28DeviceReduceSingleTileKernelINS2_10policy_hubIfjN4cuda3std3__44plusIfEEE10Policy1000EPfSC_iS9_ffNS7_10__identityEEEvT0_T1_T2_T3_T4_T6_E12temp_storage+36];
	add.f32 	%f151, %f149, %f150;
	ld.shared.f32 	%f152, [_ZZN3cub18CUB_300001_SM_10006detail6reduce28DeviceReduceSingleTileKernelINS2_10policy_hubIfjN4cuda3std3__44plusIfEEE10Policy1000EPfSC_iS9_ffNS7_10__identityEEEvT0_T1_T2_T3_T4_T6_E12temp_storage+40];
	add.f32 	%f153, %f151, %f152;
	ld.shared.f32 	%f154, [_ZZN3cub18CUB_300001_SM_10006detail6reduce28DeviceReduceSingleTileKernelINS2_10policy_hubIfjN4cuda3std3__44plusIfEEE10Policy1000EPfSC_iS9_ffNS7_10__identityEEEvT0_T1_T2_T3_T4_T6_E12temp_storage+44];
	add.f32 	%f155, %f153, %f154;
	ld.shared.f32 	%f156, [_ZZN3cub18CUB_300001_SM_10006detail6reduce28DeviceReduceSingleTileKernelINS2_10policy_hubIfjN4cuda3std3__44plusIfEEE10Policy1000EPfSC_iS9_ffNS7_10__identityEEEvT0_T1_T2_T3_T4_T6_E12temp_storage+48];
	add.f32 	%f157, %f155, %f156;
	ld.shared.f32 	%f158, [_ZZN3cub18CUB_300001_SM_10006detail6reduce28DeviceReduceSingleTileKernelINS2_10policy_hubIfjN4cuda3std3__44plusIfEEE10Policy1000EPfSC_iS9_ffNS7_10__identityEEEvT0_T1_T2_T3_T4_T6_E12temp_storage+52];
	add.f32 	%f159, %f157, %f158;
	ld.shared.f32 	%f160, [_ZZN3cub18CUB_300001_SM_10006detail6reduce28DeviceReduceSingleTileKernelINS2_10policy_hubIfjN4cuda3std3__44plusIfEEE10Policy1000EPfSC_iS9_ffNS7_10__identityEEEvT0_T1_T2_T3_T4_T6_E12temp_storage+56];
	add.f32 	%f161, %f159, %f160;
	ld.shared.f32 	%f162, [_ZZN3cub18CUB_300001_SM_10006detail6reduce28DeviceReduceSingleTileKernelINS2_10policy_hubIfjN4cuda3std3__44plusIfEEE10Policy1000EPfSC_iS9_ffNS7_10__identityEEEvT0_T1_T2_T3_T4_T6_E12temp_storage+60];
	add.f32 	%f163, %f161, %f162;
	ld.shared.f32 	%f164, [_ZZN3cub18CUB_300001_SM_10006detail6reduce28DeviceReduceSingleTileKernelINS2_10policy_hubIfjN4cuda3std3__44plusIfEEE10Policy1000EPfSC_iS9_ffNS7_10__identityEEEvT0_T1_T2_T3_T4_T6_E12temp_storage+64];
	add.f32 	%f165, %f163, %f164;
	ld.shared.f32 	%f166, [_ZZN3cub18CUB_300001_SM_10006detail6reduce28DeviceReduceSingleTileKernelINS2_10policy_hubIfjN4cuda3std3__44plusIfEEE10Policy1000EPfSC_iS9_ffNS7_10__identityEEEvT0_T1_T2_T3_T4_T6_E12temp_storage+68];
	add.f32 	%f167, %f165, %f166;
	ld.shared.f32 	%f168, [_ZZN3cub18CUB_300001_SM_10006detail6reduce28DeviceReduceSingleTileKernelINS2_10policy_hubIfjN4cuda3std3__44plusIfEEE10Policy1000EPfSC_iS9_ffNS7_10__identityEEEvT0_T1_T2_T3_T4_T6_E12temp_storage+72];
	add.f32 	%f169, %f167, %f168;
	ld.shared.f32 	%f170, [_ZZN3cub18CUB_300001_SM_10006detail6reduce28DeviceReduceSingleTileKernelINS2_10policy_hubIfjN4cuda3std3__44plusIfEEE10Policy1000EPfSC_iS9_ffNS7_10__identityEEEvT0_T1_T2_T3_T4_T6_E12temp_storage+76];
	add.f32 	%f530, %f169, %f170;
$L__BB9_72:
	mov.u32 	%r379, %tid.x;
	setp.ne.s32 	%p111, %r379, 0;
	@%p111 bra 	$L__BB9_74;
	add.f32 	%f503, %f58, %f530;
	st.global.f32 	[%rd1], %f503;
$L__BB9_74:
	ret;

}
	// .globl	_ZN3cub18CUB_300001_SM_10006detail6reduce28DeviceReduceSingleTileKernelINS2_10policy_hubIfyN4cuda3std3__44plusIfEEE10Policy1000EN6thrust24THRUST_300001_SM_1000_NS18transform_iteratorINSD_12zip_functionINS7_10multipliesIfEEEENSD_12zip_iteratorINS7_5tupleIJNSD_6detail15normal_iteratorINSD_10device_ptrIfEEEESP_EEEEENSD_11use_defaultESS_EEPfyS9_ffNS7_10__identityEEEvT0_T1_T2_T3_T4_T6_
.visible .entry _ZN3cub18CUB_300001_SM_10006detail6reduce28DeviceReduceSingleTileKernelINS2_10policy_hubIfyN4cuda3std3__44plusIfEEE10Policy1000EN6thrust24THRUST_300001_SM_1000_NS18transform_iteratorINSD_12zip_functionINS7_10multipliesIfEEEENSD_12zip_iteratorINS7_5tupleIJNSD_6detail15normal_iteratorINSD_10device_ptrIfEEEESP_EEEEENSD_11use_defaultESS_EEPfyS9_ffNS7_10__identityEEEvT0_T1_T2_T3_T4_T6_(
	.param .align 8 .b8 _ZN3cub18CUB_300001_SM_10006detail6reduce28DeviceReduceSingleTileKernelINS2_10policy_hubIfyN4cuda3std3__44plusIfEEE10Policy1000EN6thrust24THRUST_300001_SM_1000_NS18transform_iteratorINSD_12zip_functionINS7_10multipliesIfEEEENSD_12zip_iteratorINS7_5tupleIJNSD_6detail15normal_iteratorINSD_10device_ptrIfEEEESP_EEEEENSD_11use_defaultESS_EEPfyS9_ffNS7_10__identityEEEvT0_T1_T2_T3_T4_T6__param_0[24],
	.param .u64 .ptr .align 1 _ZN3cub18CUB_300001_SM_10006detail6reduce28DeviceReduceSingleTileKernelINS2_10policy_hubIfyN4cuda3std3__44plusIfEEE10Policy1000EN6thrust24THRUST_300001_SM_1000_NS18transform_iteratorINSD_12zip_functionINS7_10multipliesIfEEEENSD_12zip_iteratorINS7_5tupleIJNSD_6detail15normal_iteratorINSD_10device_ptrIfEEEESP_EEEEENSD_11use_defaultESS_EEPfyS9_ffNS7_10__identityEEEvT0_T1_T2_T3_T4_T6__param_1,
	.param .u64 _ZN3cub18CUB_300001_SM_10006detail6reduce28DeviceReduceSingleTileKernelINS2_10policy_hubIfyN4cuda3std3__44plusIfEEE10Policy1000EN6thrust24THRUST_300001_SM_1000_NS18transform_iteratorINSD_12zip_functionINS7_10multipliesIfEEEENSD_12zip_iteratorINS7_5tupleIJNSD_6detail15normal_iteratorINSD_10device_ptrIfEEEESP_EEEEENSD_11use_defaultESS_EEPfyS9_ffNS7_10__identityEEEvT0_T1_T2_T3_T4_T6__param_2,
	.param .align 1 .b8 _ZN3cub18CUB_300001_SM_10006detail6reduce28DeviceReduceSingleTileKernelINS2_10policy_hubIfyN4cuda3std3__44plusIfEEE10Policy1000EN6thrust24THRUST_300001_SM_1000_NS18transform_iteratorINSD_12zip_functionINS7_10multipliesIfEEEENSD_12zip_iteratorINS7_5tupleIJNSD_6detail15normal_iteratorINSD_10device_ptrIfEEEESP_EEEEENSD_11use_defaultESS_EEPfyS9_ffNS7_10__identityEEEvT0_T1_T2_T3_T4_T6__param_3[1],
	.param .f32 _ZN3cub18CUB_300001_SM_10006detail6reduce28DeviceReduceSingleTileKernelINS2_10policy_hubIfyN4cuda3std3__44plusIfEEE10Policy1000EN6thrust24THRUST_300001_SM_1000_NS18transform_iteratorINSD_12zip_functionINS7_10multipliesIfEEEENSD_12zip_iteratorINS7_5tupleIJNSD_6detail15normal_iteratorINSD_10device_ptrIfEEEESP_EEEEENSD_11use_defaultESS_EEPfyS9_ffNS7_10__identityEEEvT0_T1_T2_T3_T4_T6__param_4,
	.param .align 1 .b8 _ZN3cub18CUB_300001_SM_10006detail6reduce28DeviceReduceSingleTileKernelINS2_10policy_hubIfyN4cuda3std3__44plusIfEEE10Policy1000EN6thrust24THRUST_300001_SM_1000_NS18transform_iteratorINSD_12zip_functionINS7_10multipliesIfEEEENSD_12zip_iteratorINS7_5tupleIJNSD_6detail15normal_iteratorINSD_10device_ptrIfEEEESP_EEEEENSD_11use_defaultESS_EEPfyS9_ffNS7_10__identityEEEvT0_T1_T2_T3_T4_T6__param_5[1]
)
.maxntid 256
.minnctapersm 1
{
	.reg .pred 	%p<59>;
	.reg .b16 	%rs<9>;
	.reg .b32 	%r<181>;
	.reg .b32 	%f<435>;
	.reg .b64 	%rd<78>;
	// demoted variable
	.shared .align 4 .b8 _ZZN3cub18CUB_300001_SM_10006detail6reduce28DeviceReduceSingleTileKernelINS2_10policy_hubIfyN4cuda3std3__44plusIfEEE10Policy1000EN6thrust24THRUST_300001_SM_1000_NS18transform_iteratorINSD_12zip_functionINS7_10multipliesIfEEEENSD_12zip_iteratorINS7_5tupleIJNSD_6detail15normal_iteratorINSD_10device_ptrIfEEEESP_EEEEENSD_11use_defaultESS_EEPfyS9_ffNS7_10__identityEEEvT0_T1_T2_T3_T4_T6_E12temp_storage[44];
	ld.param.u64 	%rd30, [_ZN3cub18CUB_300001_SM_10006detail6reduce28DeviceReduceSingleTileKernelINS2_10policy_hubIfyN4cuda3std3__44plusIfEEE10Policy1000EN6thrust24THRUST_300001_SM_1000_NS18transform_iteratorINSD_12zip_functionINS7_10multipliesIfEEEENSD_12zip_iteratorINS7_5tupleIJNSD_6detail15normal_iteratorINSD_10device_ptrIfEEEESP_EEEEENSD_11use_defaultESS_EEPfyS9_ffNS7_10__identityEEEvT0_T1_T2_T3_T4_T6__param_0+8];
	ld.param.u64 	%rd29, [_ZN3cub18CUB_300001_SM_10006detail6reduce28DeviceReduceSingleTileKernelINS2_10policy_hubIfyN4cuda3std3__44plusIfEEE10Policy1000EN6thrust24THRUST_300001_SM_1000_NS18transform_iteratorINSD_12zip_functionINS7_10multipliesIfEEEENSD_12zip_iteratorINS7_5tupleIJNSD_6detail15normal_iteratorINSD_10device_ptrIfEEEESP_EEEEENSD_11use_defaultESS_EEPfyS9_ffNS7_10__identityEEEvT0_T1_T2_T3_T4_T6__param_0];
	ld.param.u64 	%rd32, [_ZN3cub18CUB_300001_SM_10006detail6reduce28DeviceReduceSingleTileKernelINS2_10policy_hubIfyN4cuda3std3__44plusIfEEE10Policy1000EN6thrust24THRUST_300001_SM_1000_NS18transform_iteratorINSD_12zip_functionINS7_10multipliesIfEEEENSD_12zip_iteratorINS7_5tupleIJNSD_6detail15normal_iteratorINSD_10device_ptrIfEEEESP_EEEEENSD_11use_defaultESS_EEPfyS9_ffNS7_10__identityEEEvT0_T1_T2_T3_T4_T6__param_1];
	ld.param.u64 	%rd31, [_ZN3cub18CUB_300001_SM_10006detail6reduce28DeviceReduceSingleTileKernelINS2_10policy_hubIfyN4cuda3std3__44plusIfEEE10Policy1000EN6thrust24THRUST_300001_SM_1000_NS18transform_iteratorINSD_12zip_functionINS7_10multipliesIfEEEENSD_12zip_iteratorINS7_5tupleIJNSD_6detail15normal_iteratorINSD_10device_ptrIfEEEESP_EEEEENSD_11use_defaultESS_EEPfyS9_ffNS7_10__identityEEEvT0_T1_T2_T3_T4_T6__param_2];
	ld.param.f32 	%f42, [_ZN3cub18CUB_300001_SM_10006detail6reduce28DeviceReduceSingleTileKernelINS2_10policy_hubIfyN4cuda3std3__44plusIfEEE10Policy1000EN6thrust24THRUST_300001_SM_1000_NS18transform_iteratorINSD_12zip_functionINS7_10multipliesIfEEEENSD_12zip_iteratorINS7_5tupleIJNSD_6detail15normal_iteratorINSD_10device_ptrIfEEEESP_EEEEENSD_11use_defaultESS_EEPfyS9_ffNS7_10__identityEEEvT0_T1_T2_T3_T4_T6__param_4];
	cvta.to.global.u64 	%rd1, %rd32;
	setp.ne.s64 	%p1, %rd31, 0;
	@%p1 bra 	$L__BB10_3;
	mov.u32 	%r166, %tid.x;
	setp.ne.s32 	%p58, %r166, 0;
	@%p58 bra 	$L__BB10_51;
	st.global.f32 	[%rd1], %f42;
	bra.uni 	$L__BB10_51;
$L__BB10_3:
	cvta.to.global.u64 	%rd2, %rd29;
	cvta.to.global.u64 	%rd3, %rd30;
	setp.gt.u64 	%p2, %rd31, 4095;
	@%p2 bra 	$L__BB10_28;
	cvt.u32.u64 	%r1, %rd31;
	mov.u32 	%r2, %tid.x;
	setp.ge.u32 	%p24, %r2, %r1;
	mov.f32 	%f422, 0f00000000;
	mov.u32 	%r170, %r2;
	@%p24 bra 	$L__BB10_6;
	mul.wide.u32 	%rd56, %r2, 4;
	add.s64 	%rd57, %rd2, %rd56;
	add.s64 	%rd58, %rd3, %rd56;
	ld.global.f32 	%f264, [%rd57];
	ld.global.f32 	%f265, [%rd58];
	mul.f32 	%f422, %f264, %f265;
	add.s32 	%r170, %r2, 256;
$L__BB10_6:
	setp.ge.u32 	%p25, %r170, %r1;
	@%p25 bra 	$L__BB10_19;
	not.b32 	%r93, %r170;
	add.s32 	%r94, %r93, %r1;
	shr.u32 	%r95, %r94, 8;
	add.s32 	%r5, %r95, 1;
	and.b32  	%r6, %r5, 15;
	setp.lt.u32 	%p26, %r94, 3840;
	@%p26 bra 	$L__BB10_10;
	and.b32  	%r96, %r5, 33554416;
	neg.s32 	%r168, %r96;
	mul.wide.u32 	%rd59, %r170, 4;
	or.b64  	%rd60, %rd59, 8192;
	add.s64 	%rd71, %rd2, %rd60;
	add.s64 	%rd70, %rd3, %rd60;
$L__BB10_9:
	.pragma "nounroll";
	ld.global.f32 	%f267, [%rd71+-8192];
	ld.global.f32 	%f268, [%rd70+-8192];
	fma.rn.f32 	%f269, %f267, %f268, %f422;
	ld.global.f32 	%f270, [%rd71+-7168];
	ld.global.f32 	%f271, [%rd70+-7168];
	fma.rn.f32 	%f272, %f270, %f271, %f269;
	ld.global.f32 	%f273, [%rd71+-6144];
	ld.global.f32 	%f274, [%rd70+-6144];
	fma.rn.f32 	%f275, %f273, %f274, %f272;
	ld.global.f32 	%f276, [%rd71+-5120];
	ld.global.f32 	%f277, [%rd70+-5120];
	fma.rn.f32 	%f278, %f276, %f277, %f275;
	ld.global.f32 	%f279, [%rd71+-4096];
	ld.global.f32 	%f280, [%rd70+-4096];
	fma.rn.f32 	%f281, %f279, %f280, %f278;
	ld.global.f32 	%f282, [%rd71+-3072];
	ld.global.f32 	%f283, [%rd70+-3072];
	fma.rn.f32 	%f284, %f282, %f283, %f281;
	ld.global.f32 	%f285, [%rd71+-2048];
	ld.global.f32 	%f286, [%rd70+-2048];
	fma.rn.f32 	%f287, %f285, %f286, %f284;
	ld.global.f32 	%f288, [%rd71+-1024];
	ld.global.f32 	%f289, [%rd70+-1024];
	fma.rn.f32 	%f290, %f288, %f289, %f287;
	ld.global.f32 	%f291, [%rd71];
	ld.global.f32 	%f292, [%rd70];
	fma.rn.f32 	%f293, %f291, %f292, %f290;
	ld.global.f32 	%f294, [%rd71+1024];
	ld.global.f32 	%f295, [%rd70+1024];
	fma.rn.f32 	%f296, %f294, %f295, %f293;
	ld.global.f32 	%f297, [%rd71+2048];
	ld.global.f32 	%f298, [%rd70+2048];
	fma.rn.f32 	%f299, %f297, %f298, %f296;
	ld.global.f32 	%f300, [%rd71+3072];
	ld.global.f32 	%f301, [%rd70+3072];
	fma.rn.f32 	%f302, %f300, %f301, %f299;
	ld.global.f32 	%f303, [%rd71+4096];
	ld.global.f32 	%f304, [%rd70+4096];
	fma.rn.f32 	%f305, %f303, %f304, %f302;
	ld.global.f32 	%f306, [%rd71+5120];
	ld.global.f32 	%f307, [%rd70+5120];
	fma.rn.f32 	%f308, %f306, %f307, %f305;
	ld.global.f32 	%f309, [%rd71+6144];
	ld.global.f32 	%f310, [%rd70+6144];
	fma.rn.f32 	%f311, %f309, %f310, %f308;
	ld.global.f32 	%f312, [%rd71+7168];
	ld.global.f32 	%f313, [%rd70+7168];
	fma.rn.f32 	%f422, %f312, %f313, %f311;
	add.s32 	%r170, %r170, 4096;
	add.s32 	%r168, %r168, 16;
	add.s64 	%rd71, %rd71, 16384;
	add.s64 	%rd70, %rd70, 16384;
	setp.ne.s32 	%p27, %r168, 0;
	@%p27 bra 	$L__BB10_9;
$L__BB10_10:
	setp.eq.s32 	%p28, %r6, 0;
	@%p28 bra 	$L__BB10_19;
	and.b32  	%r13, %r5, 7;
	setp.lt.u32 	%p29, %r6, 8;
	@%p29 bra 	$L__BB10_13;
	mul.wide.s32 	%rd61, %r170, 4;
	add.s64 	%rd62, %rd2, %rd61;
	add.s64 	%rd63, %rd3, %rd61;
	ld.global.f32 	%f315, [%rd62];
	ld.global.f32 	%f316, [%rd63];
	fma.rn.f32 	%f317, %f315, %f316, %f422;
	ld.global.f32 	%f318, [%rd62+1024];
	ld.global.f32 	%f319, [%rd63+1024];
	fma.rn.f32 	%f320, %f318, %f319, %f317;
	ld.global.f32 	%f321, [%rd62+2048];
	ld.global.f32 	%f322, [%rd63+2048];
	fma.rn.f32 	%f323, %f321, %f322, %f320;
	ld.global.f32 	%f324, [%rd62+3072];
	ld.global.f32 	%f325, [%rd63+3072];
	fma.rn.f32 	%f326, %f324, %f325, %f323;
	ld.global.f32 	%f327, [%rd62+4096];
	ld.global.f32 	%f328, [%rd63+4096];
	fma.rn.f32 	%f329, %f327, %f328, %f326;
	ld.global.f32 	%f330, [%rd62+5120];
	ld.global.f32 	%f331, [%rd63+5120];
	fma.rn.f32 	%f332, %f330, %f331, %f329;
	ld.global.f32 	%f333, [%rd62+6144];
	ld.global.f32 	%f334, [%rd63+6144];
	fma.rn.f32 	%f335, %f333, %f334, %f332;
	ld.global.f32 	%f336, [%rd62+7168];
	ld.global.f32 	%f337, [%rd63+7168];
	fma.rn.f32 	%f422, %f336, %f337, %f335;
	add.s32 	%r170, %r170, 2048;
$L__BB10_13:
	setp.eq.s32 	%p30, %r13, 0;
	@%p30 bra 	$L__BB10_19;
	and.b32  	%r16, %r5, 3;
	setp.lt.u32 	%p31, %r13, 4;
	@%p31 bra 	$L__BB10_16;
	mul.wide.s32 	%rd64, %r170, 4;
	add.s64 	%rd65, %rd2, %rd64;
	add.s64 	%rd66, %rd3, %rd64;
	ld.global.f32 	%f339, [%rd65];
	ld.global.f32 	%f340, [%rd66];
	fma.rn.f32 	%f341, %f339, %f340, %f422;
	ld.global.f32 	%f342, [%rd65+1024];
	ld.global.f32 	%f343, [%rd66+1024];
	fma.rn.f32 	%f344, %f342, %f343, %f341;
	ld.global.f32 	%f345, [%rd65+2048];
	ld.global.f32 	%f346, [%rd66+2048];
	fma.rn.f32 	%f347, %f345, %f346, %f344;
	ld.global.f32 	%f348, [%rd65+3072];
	ld.global.f32 	%f349, [%rd66+3072];
	fma.rn.f32 	%f422, %f348, %f349, %f347;
	add.s32 	%r170, %r170, 1024;
$L__BB10_16:
	setp.eq.s32 	%p32, %r16, 0;
	@%p32 bra 	$L__BB10_19;
	neg.s32 	%r173, %r16;
$L__BB10_18:
	.pragma "nounroll";
	mul.wide.s32 	%rd67, %r170, 4;
	add.s64 	%rd68, %rd3, %rd67;
	add.s64 	%rd69, %rd2, %rd67;
	ld.global.f32 	%f350, [%rd69];
	ld.global.f32 	%f351, [%rd68];
	fma.rn.f32 	%f422, %f350, %f351, %f422;
	add.s32 	%r170, %r170, 256;
	add.s32 	%r173, %r173, 1;
	setp.ne.s32 	%p33, %r173, 0;
	@%p33 bra 	$L__BB10_18;
$L__BB10_19:
	setp.lt.u64 	%p34, %rd31, 256;
	@%p34 bra 	$L__BB10_24;
	// begin inline asm
	mov.u32 %r135, %laneid;
	// end inline asm
	mov.b32 	%r137, %f422;
	mov.b32 	%r138, 1;
	mov.b32 	%r159, 31;
	mov.b32 	%r160, -1;
	// begin inline asm
	shfl.sync.down.b32 %r136, %r137, %r138, %r159, %r160;
	// end inline asm
	setp.gt.s32 	%p50, %r135, 30;
	mov.b32 	%f386, %r136;
	add.f32 	%f387, %f422, %f386;
	selp.f32 	%f388, %f422, %f387, %p50;
	mov.b32 	%r142, %f388;
	mov.b32 	%r143, 2;
	// begin inline asm
	shfl.sync.down.b32 %r141, %r142, %r143, %r159, %r160;
	// end inline asm
	setp.gt.s32 	%p51, %r135, 29;
	mov.b32 	%f389, %r141;
	add.f32 	%f390, %f388, %f389;
	selp.f32 	%f391, %f388, %f390, %p51;
	mov.b32 	%r147, %f391;
	mov.b32 	%r148, 4;
	// begin inline asm
	shfl.sync.down.b32 %r146, %r147, %r148, %r159, %r160;
	// end inline asm
	setp.gt.s32 	%p52, %r135, 27;
	mov.b32 	%f392, %r146;
	add.f32 	%f393, %f391, %f392;
	selp.f32 	%f394, %f391, %f393, %p52;
	mov.b32 	%r152, %f394;
	mov.b32 	%r153, 8;
	// begin inline asm
	shfl.sync.down.b32 %r151, %r152, %r153, %r159, %r160;
	// end inline asm
	setp.gt.s32 	%p53, %r135, 23;
	mov.b32 	%f395, %r151;
	add.f32 	%f396, %f394, %f395;
	selp.f32 	%f397, %f394, %f396, %p53;
	mov.b32 	%r157, %f397;
	mov.b32 	%r158, 16;
	// begin inline asm
	shfl.sync.down.b32 %r156, %r157, %r158, %r159, %r160;
	// end inline asm
	setp.gt.s32 	%p54, %r135, 15;
	mov.b32 	%f398, %r156;
	add.f32 	%f16, %f397, %f398;
	selp.f32 	%f434, %f397, %f16, %p54;
	setp.ne.s32 	%p55, %r135, 0;
	@%p55 bra 	$L__BB10_22;
	shr.u32 	%r161, %r2, 3;
	and.b32  	%r162, %r161, 124;
	mov.u32 	%r163, _ZZN3cub18CUB_300001_SM_10006detail6reduce28DeviceReduceSingleTileKernelINS2_10policy_hubIfyN4cuda3std3__44plusIfEEE10Policy1000EN6thrust24THRUST_300001_SM_1000_NS18transform_iteratorINSD_12zip_functionINS7_10multipliesIfEEEENSD_12zip_iteratorINS7_5tupleIJNSD_6detail15normal_iteratorINSD_10device_ptrIfEEEESP_EEEEENSD_11use_defaultESS_EEPfyS9_ffNS7_10__identityEEEvT0_T1_T2_T3_T4_T6_E12temp_storage;
	add.s32 	%r164, %r163, %r162;
	st.shared.f32 	[%r164+8], %f16;
$L__BB10_22:
	bar.sync 	0;
	setp.ne.s32 	%p56, %r2, 0;
	@%p56 bra 	$L__BB10_49;
	ld.shared.f32 	%f399, [_ZZN3cub18CUB_300001_SM_10006detail6reduce28DeviceReduceSingleTileKernelINS2_10policy_hubIfyN4cuda3std3__44plusIfEEE10Policy1000EN6thrust24THRUST_300001_SM_1000_NS18transform_iteratorINSD_12zip_functionINS7_10multipliesIfEEEENSD_12zip_iteratorINS7_5tupleIJNSD_6detail15normal_iteratorINSD_10device_ptrIfEEEESP_EEEEENSD_11use_defaultESS_EEPfyS9_ffNS7_10__identityEEEvT0_T1_T2_T3_T4_T6_E12temp_storage+12];
	add.f32 	%f400, %f434, %f399;
	ld.shared.f32 	%f401, [_ZZN3cub18CUB_300001_SM_10006detail6reduce28DeviceReduceSingleTileKernelINS2_10policy_hubIfyN4cuda3std3__44plusIfEEE10Policy1000EN6thrust24THRUST_300001_SM_1000_NS18transform_iteratorINSD_12zip_functionINS7_10multipliesIfEEEENSD_12zip_iteratorINS7_5tupleIJNSD_6detail15normal_iteratorINSD_10device_ptrIfEEEESP_EEEEENSD_11use_defaultESS_EEPfyS9_ffNS7_10__identityEEEvT0_T1_T2_T3_T4_T6_E12temp_storage+16];
	add.f32 	%f402, %f400, %f401;
	ld.shared.f32 	%f403, [_ZZN3cub18CUB_300001_SM_10006detail6reduce28DeviceReduceSingleTileKernelINS2_10policy_hubIfyN4cuda3std3__44plusIfEEE10Policy1000EN6thrust24THRUST_300001_SM_1000_NS18transform_iteratorINSD_12zip_functionINS7_10multipliesIfEEEENSD_12zip_iteratorINS7_5tupleIJNSD_6detail15normal_iteratorINSD_10device_ptrIfEEEESP_EEEEENSD_11use_defaultESS_EEPfyS9_ffNS7_10__identityEEEvT0_T1_T2_T3_T4_T6_E12temp_storage+20];
	add.f32 	%f404, %f402, %f403;
	ld.shared.f32 	%f405, [_ZZN3cub18CUB_300001_SM_10006detail6reduce28DeviceReduceSingleTileKernelINS2_10policy_hubIfyN4cuda3std3__44plusIfEEE10Policy1000EN6thrust24THRUST_300001_SM_1000_NS18transform_iteratorINSD_12zip_functionINS7_10multipliesIfEEEENSD_12zip_iteratorINS7_5tupleIJNSD_6detail15normal_iteratorINSD_10device_ptrIfEEEESP_EEEEENSD_11use_defaultESS_EEPfyS9_ffNS7_10__identityEEEvT0_T1_T2_T3_T4_T6_E12temp_storage+24];
	add.f32 	%f406, %f404, %f405;
	ld.shared.f32 	%f407, [_ZZN3cub18CUB_300001_SM_10006detail6reduce28DeviceReduceSingleTileKernelINS2_10policy_hubIfyN4cuda3std3__44plusIfEEE10Policy1000EN6thrust24THRUST_300001_SM_1000_NS18transform_iteratorINSD_12zip_functionINS7_10multipliesIfEEEENSD_12zip_iteratorINS7_5tupleIJNSD_6detail15normal_iteratorINSD_10device_ptrIfEEEESP_EEEEENSD_11use_defaultESS_EEPfyS9_ffNS7_10__identityEEEvT0_T1_T2_T3_T4_T6_E12temp_storage+28];
	add.f32 	%f408, %f406, %f407;
	ld.shared.f32 	%f409, [_ZZN3cub18CUB_300001_SM_10006detail6reduce28DeviceReduceSingleTileKernelINS2_10policy_hubIfyN4cuda3std3__44plusIfEEE10Policy1000EN6thrust24THRUST_300001_SM_1000_NS18transform_iteratorINSD_12zip_functionINS7_10multipliesIfEEEENSD_12zip_iteratorINS7_5tupleIJNSD_6detail15normal_iteratorINSD_10device_ptrIfEEEESP_EEEEENSD_11use_defaultESS_EEPfyS9_ffNS7_10__identityEEEvT0_T1_T2_T3_T4_T6_E12temp_storage+32];
	add.f32 	%f410, %f408, %f409;
	ld.shared.f32 	%f411, [_ZZN3cub18CUB_300001_SM_10006detail6reduce28DeviceReduceSingleTileKernelINS2_10policy_hubIfyN4cuda3std3__44plusIfEEE10Policy1000EN6thrust24THRUST_300001_SM_1000_NS18transform_iteratorINSD_12zip_functionINS7_10multipliesIfEEEENSD_12zip_iteratorINS7_5tupleIJNSD_6detail15normal_iteratorINSD_10device_ptrIfEEEESP_EEEEENSD_11use_defaultESS_EEPfyS9_ffNS7_10__identityEEEvT0_T1_T2_T3_T4_T6_E12temp_storage+36];
	add.f32 	%f434, %f410, %f411;
	bra.uni 	$L__BB10_49;
$L__BB10_24:
	// begin inline asm
	mov.u32 %r97, %laneid;
	// end inline asm
	and.b32  	%r123, %r2, 992;
	add.s32 	%r124, %r123, 32;
	setp.gt.u32 	%p35, %r124, %r1;
	not.b32 	%r125, %r123;
	add.s32 	%r126, %r1, %r125;
	selp.b32 	%r121, %r126, 31, %p35;
	mov.b32 	%r99, %f422;
	mov.b32 	%r100, 1;
	mov.b32 	%r122, -1;
	// begin inline asm
	shfl.sync.down.b32 %r98, %r99, %r100, %r121, %r122;
	// end inline asm
	setp.lt.s32 	%p36, %r97, %r121;
	mov.b32 	%f352, %r98;
	add.f32 	%f353, %f422, %f352;
	selp.f32 	%f354, %f353, %f422, %p36;
	mov.b32 	%r104, %f354;
	mov.b32 	%r105, 2;
	// begin inline asm
	shfl.sync.down.b32 %r103, %r104, %r105, %r121, %r122;
	// end inline asm
	add.s32 	%r127, %r97, 2;
	setp.gt.s32 	%p37, %r127, %r121;
	mov.b32 	%f355, %r103;
	add.f32 	%f356, %f354, %f355;
	selp.f32 	%f357, %f354, %f356, %p37;
	mov.b32 	%r109, %f357;
	mov.b32 	%r110, 4;
	// begin inline asm
	shfl.sync.down.b32 %r108, %r109, %r110, %r121, %r122;
	// end inline asm
	add.s32 	%r128, %r97, 4;
	setp.gt.s32 	%p38, %r128, %r121;
	mov.b32 	%f358, %r108;
	add.f32 	%f359, %f357, %f358;
	selp.f32 	%f360, %f357, %f359, %p38;
	mov.b32 	%r114, %f360;
	mov.b32 	%r115, 8;
	// begin inline asm
	shfl.sync.down.b32 %r113, %r114, %r115, %r121, %r122;
	// end inline asm
	add.s32 	%r129, %r97, 8;
	setp.gt.s32 	%p39, %r129, %r121;
	mov.b32 	%f361, %r113;
	add.f32 	%f362, %f360, %f361;
	selp.f32 	%f363, %f360, %f362, %p39;
	mov.b32 	%r119, %f363;
	mov.b32 	%r120, 16;
	// begin inline asm
	shfl.sync.down.b32 %r118, %r119, %r120, %r121, %r122;
	// end inline asm
	add.s32 	%r130, %r97, 16;
	setp.gt.s32 	%p40, %r130, %r121;
	mov.b32 	%f364, %r118;
	add.f32 	%f365, %f363, %f364;
	selp.f32 	%f434, %f363, %f365, %p40;
	setp.ne.s32 	%p41, %r97, 0;
	@%p41 bra 	$L__BB10_26;
	shr.u32 	%r131, %r2, 3;
	and.b32  	%r132, %r131, 124;
	mov.u32 	%r133, _ZZN3cub18CUB_300001_SM_10006detail6reduce28DeviceReduceSingleTileKernelINS2_10policy_hubIfyN4cuda3std3__44plusIfEEE10Policy1000EN6thrust24THRUST_300001_SM_1000_NS18transform_iteratorINSD_12zip_functionINS7_10multipliesIfEEEENSD_12zip_iteratorINS7_5tupleIJNSD_6detail15normal_iteratorINSD_10device_ptrIfEEEESP_EEEEENSD_11use_defaultESS_EEPfyS9_ffNS7_10__identityEEEvT0_T1_T2_T3_T4_T6_E12temp_storage;
	add.s32 	%r134, %r133, %r132;
	st.shared.f32 	[%r134+8], %f434;
$L__BB10_26:
	bar.sync 	0;
	setp.ne.s32 	%p42, %r2, 0;
	@%p42 bra 	$L__BB10_49;
	setp.gt.u64 	%p43, %rd31, 32;
	ld.shared.f32 	%f366, [_ZZN3cub18CUB_300001_SM_10006detail6reduce28DeviceReduceSingleTileKernelINS2_10policy_hubIfyN4cuda3std3__44plusIfEEE10Policy1000EN6thrust24THRUST_300001_SM_1000_NS18transform_iteratorINSD_12zip_functionINS7_10multipliesIfEEEENSD_12zip_iteratorINS7_5tupleIJNSD_6detail15normal_iteratorINSD_10device_ptrIfEEEESP_EEEEENSD_11use_defaultESS_EEPfyS9_ffNS7_10__identityEEEvT0_T1_T2_T3_T4_T6_E12temp_storage+12];
	add.f32 	%f367, %f434, %f366;
	selp.f32 	%f368, %f367, %f434, %p43;
	setp.gt.u64 	%p44, %rd31, 64;
	ld.shared.f32 	%f369, [_ZZN3cub18CUB_300001_SM_10006detail6reduce28DeviceReduceSingleTileKernelINS2_10policy_hubIfyN4cuda3std3__44plusIfEEE10Policy1000EN6thrust24THRUST_300001_SM_1000_NS18transform_iteratorINSD_12zip_functionINS7_10multipliesIfEEEENSD_12zip_iteratorINS7_5tupleIJNSD_6detail15normal_iteratorINSD_10device_ptrIfEEEESP_EEEEENSD_11use_defaultESS_EEPfyS9_ffNS7_10__identityEEEvT0_T1_T2_T3_T4_T6_E12temp_storage+16];
	add.f32 	%f370, %f369, %f368;
	selp.f32 	%f371, %f370, %f368, %p44;
	setp.gt.u64 	%p45, %rd31, 96;
	ld.shared.f32 	%f372, [_ZZN3cub18CUB_300001_SM_10006detail6reduce28DeviceReduceSingleTileKernelINS2_10policy_hubIfyN4cuda3std3__44plusIfEEE10Policy1000EN6thrust24THRUST_300001_SM_1000_NS18transform_iteratorINSD_12zip_functionINS7_10multipliesIfEEEENSD_12zip_iteratorINS7_5tupleIJNSD_6detail15normal_iteratorINSD_10device_ptrIfEEEESP_EEEEENSD_11use_defaultESS_EEPfyS9_ffNS7_10__identityEEEvT0_T1_T2_T3_T4_T6_E12temp_storage+20];
	add.f32 	%f373, %f372, %f371;
	selp.f32 	%f374, %f373, %f371, %p45;
	setp.gt.u64 	%p46, %rd31, 128;
	ld.shared.f32 	%f375, [_ZZN3cub18CUB_300001_SM_10006detail6reduce28DeviceReduceSingleTileKernelINS2_10policy_hubIfyN4cuda3std3__44plusIfEEE10Policy1000EN6thrust24THRUST_300001_SM_1000_NS18transform_iteratorINSD_12zip_functionINS7_10multipliesIfEEEENSD_12zip_iteratorINS7_5tupleIJNSD_6detail15normal_iteratorINSD_10device_ptrIfEEEESP_EEEEENSD_11use_defaultESS_EEPfyS9_ffNS7_10__identityEEEvT0_T1_T2_T3_T4_T6_E12temp_storage+24];
	add.f32 	%f376, %f375, %f374;
	selp.f32 	%f377, %f376, %f374, %p46;
	setp.gt.u64 	%p47, %rd31, 160;
	ld.shared.f32 	%f378, [_ZZN3cub18CUB_300001_SM_10006detail6reduce28DeviceReduceSingleTileKernelINS2_10policy_hubIfyN4cuda3std3__44plusIfEEE10Policy1000EN6thrust24THRUST_300001_SM_1000_NS18transform_iteratorINSD_12zip_functionINS7_10multipliesIfEEEENSD_12zip_iteratorINS7_5tupleIJNSD_6detail15normal_iteratorINSD_10device_ptrIfEEEESP_EEEEENSD_11use_defaultESS_EEPfyS9_ffNS7_10__identityEEEvT0_T1_T2_T3_T4_T6_E12temp_storage+28];
	add.f32 	%f379, %f378, %f377;
	selp.f32 	%f380, %f379, %f377, %p47;
	setp.gt.u64 	%p48, %rd31, 192;
	ld.shared.f32 	%f381, [_ZZN3cub18CUB_300001_SM_10006detail6reduce28DeviceReduceSingleTileKernelINS2_10policy_hubIfyN4cuda3std3__44plusIfEEE10Policy1000EN6thrust24THRUST_300001_SM_1000_NS18transform_iteratorINSD_12zip_functionINS7_10multipliesIfEEEENSD_12zip_iteratorINS7_5tupleIJNSD_6detail15normal_iteratorINSD_10device_ptrIfEEEESP_EEEEENSD_11use_defaultESS_EEPfyS9_ffNS7_10__identityEEEvT0_T1_T2_T3_T4_T6_E12temp_storage+32];
	add.f32 	%f382, %f381, %f380;
	selp.f32 	%f383, %f382, %f380, %p48;
	setp.gt.u64 	%p49, %rd31, 224;
	ld.shared.f32 	%f384, [_ZZN3cub18CUB_300001_SM_10006detail6reduce28DeviceReduceSingleTileKernelINS2_10policy_hubIfyN4cuda3std3__44plusIfEEE10Policy1000EN6thrust24THRUST_300001_SM_1000_NS18transform_iteratorINSD_12zip_functionINS7_10multipliesIfEEEENSD_12zip_iteratorINS7_5tupleIJNSD_6detail15normal_iteratorINSD_10device_ptrIfEEEESP_EEEEENSD_11use_defaultESS_EEPfyS9_ffNS7_10__identityEEEvT0_T1_T2_T3_T4_T6_E12temp_storage+36];
	add.f32 	%f385, %f384, %f383;
	selp.f32 	%f434, %f385, %f383, %p49;
	bra.uni 	$L__BB10_49;
$L__BB10_28:
	mov.u32 	%r24, %tid.x;
	cvt.u64.u32 	%rd10, %r24;
	mul.wide.u32 	%rd34, %r24, 4;
	add.s64 	%rd11, %rd2, %rd34;
	add.s64 	%rd12, %rd3, %rd34;
	ld.global.f32 	%f43, [%rd11];
	ld.global.f32 	%f44, [%rd12];
	ld.global.f32 	%f45, [%rd11+1024];
	ld.global.f32 	%f46, [%rd12+1024];
	mul.f32 	%f47, %f45, %f46;
	ld.global.f32 	%f48, [%rd11+2048];
	ld.global.f32 	%f49, [%rd12+2048];
	ld.global.f32 	%f50, [%rd11+3072];
	ld.global.f32 	%f51, [%rd12+3072];
	mul.f32 	%f52, %f50, %f51;
	ld.global.f32 	%f53, [%rd11+4096];
	ld.global.f32 	%f54, [%rd12+4096];
	ld.global.f32 	%f55, [%rd11+5120];
	ld.global.f32 	%f56, [%rd12+5120];
	mul.f32 	%f57, %f55, %f56;
	ld.global.f32 	%f58, [%rd11+6144];
	ld.global.f32 	%f59, [%rd12+6144];
	ld.global.f32 	%f60, [%rd11+7168];
	ld.global.f32 	%f61, [%rd12+7168];
	mul.f32 	%f62, %f60, %f61;
	ld.global.f32 	%f63, [%rd11+8192];
	ld.global.f32 	%f64, [%rd12+8192];
	ld.global.f32 	%f65, [%rd11+9216];
	ld.global.f32 	%f66, [%rd12+9216];
	mul.f32 	%f67, %f65, %f66;
	ld.global.f32 	%f68, [%rd11+10240];
	ld.global.f32 	%f69, [%rd12+10240];
	ld.global.f32 	%f70, [%rd11+11264];
	ld.global.f32 	%f71, [%rd12+11264];
	mul.f32 	%f72, %f70, %f71;
	ld.global.f32 	%f73, [%rd11+12288];
	ld.global.f32 	%f74, [%rd12+12288];
	ld.global.f32 	%f75, [%rd11+13312];
	ld.global.f32 	%f76, [%rd12+13312];
	mul.f32 	%f77, %f75, %f76;
	ld.global.f32 	%f78, [%rd11+14336];
	ld.global.f32 	%f79, [%rd12+14336];
	ld.global.f32 	%f80, [%rd11+15360];
	ld.global.f32 	%f81, [%rd12+15360];
	mul.f32 	%f82, %f80, %f81;
	fma.rn.f32 	%f83, %f43, %f44, %f47;
	fma.rn.f32 	%f84, %f48, %f49, %f52;
	fma.rn.f32 	%f85, %f53, %f54, %f57;
	fma.rn.f32 	%f86, %f58, %f59, %f62;
	fma.rn.f32 	%f87, %f63, %f64, %f67;
	fma.rn.f32 	%f88, %f68, %f69, %f72;
	fma.rn.f32 	%f89, %f73, %f74, %f77;
	fma.rn.f32 	%f90, %f78, %f79, %f82;
	add.f32 	%f91, %f83, %f84;
	add.f32 	%f92, %f85, %f86;
	add.f32 	%f93, %f87, %f88;
	add.f32 	%f94, %f89, %f90;
	add.f32 	%f95, %f91, %f92;
	add.f32 	%f96, %f93, %f94;
	add.f32 	%f433, %f95, %f96;
	add.s64 	%rd13, %rd31, -4096;
	setp.lt.u64 	%p3, %rd13, 4096;
	mov.b64 	%rd73, 4096;
	@%p3 bra 	$L__BB10_32;
	mov.b64 	%rd73, 4096;
$L__BB10_30:
	shl.b64 	%rd36, %rd73, 2;
	add.s64 	%rd37, %rd11, %rd36;
	add.s64 	%rd38, %rd12, %rd36;
	ld.global.f32 	%f97, [%rd37];
	ld.global.f32 	%f98, [%rd38];
	ld.global.f32 	%f99, [%rd37+1024];
	ld.global.f32 	%f100, [%rd38+1024];
	ld.global.f32 	%f101, [%rd37+2048];
	ld.global.f32 	%f102, [%rd38+2048];
	mul.f32 	%f103, %f101, %f102;
	ld.global.f32 	%f104, [%rd37+3072];
	ld.global.f32 	%f105, [%rd38+3072];
	ld.global.f32 	%f106, [%rd37+4096];
	ld.global.f32 	%f107, [%rd38+4096];
	mul.f32 	%f108, %f106, %f107;
	ld.global.f32 	%f109, [%rd37+5120];
	ld.global.f32 	%f110, [%rd38+5120];
	ld.global.f32 	%f111, [%rd37+6144];
	ld.global.f32 	%f112, [%rd38+6144];
	mul.f32 	%f113, %f111, %f112;
	ld.global.f32 	%f114, [%rd37+7168];
	ld.global.f32 	%f115, [%rd38+7168];
	ld.global.f32 	%f116, [%rd37+8192];
	ld.global.f32 	%f117, [%rd38+8192];
	mul.f32 	%f118, %f116, %f117;
	ld.global.f32 	%f119, [%rd37+9216];
	ld.global.f32 	%f120, [%rd38+9216];
	ld.global.f32 	%f121, [%rd37+10240];
	ld.global.f32 	%f122, [%rd38+10240];
	mul.f32 	%f123, %f121, %f122;
	ld.global.f32 	%f124, [%rd37+11264];
	ld.global.f32 	%f125, [%rd38+11264];
	ld.global.f32 	%f126, [%rd37+12288];
	ld.global.f32 	%f127, [%rd38+12288];
	mul.f32 	%f128, %f126, %f127;
	ld.global.f32 	%f129, [%rd37+13312];
	ld.global.f32 	%f130, [%rd38+13312];
	ld.global.f32 	%f131, [%rd37+14336];
	ld.global.f32 	%f132, [%rd38+14336];
	mul.f32 	%f133, %f131, %f132;
	ld.global.f32 	%f134, [%rd37+15360];
	ld.global.f32 	%f135, [%rd38+15360];
	fma.rn.f32 	%f136, %f97, %f98, %f433;
	fma.rn.f32 	%f137, %f99, %f100, %f103;
	fma.rn.f32 	%f138, %f104, %f105, %f108;
	fma.rn.f32 	%f139, %f109, %f110, %f113;
	fma.rn.f32 	%f140, %f114, %f115, %f118;
	fma.rn.f32 	%f141, %f119, %f120, %f123;
	fma.rn.f32 	%f142, %f124, %f125, %f128;
	fma.rn.f32 	%f143, %f129, %f130, %f133;
	add.f32 	%f144, %f136, %f137;
	add.f32 	%f145, %f138, %f139;
	add.f32 	%f146, %f140, %f141;
	add.f32 	%f147, %f142, %f143;
	add.f32 	%f148, %f144, %f145;
	add.f32 	%f149, %f146, %f147;
	add.f32 	%f150, %f148, %f149;
	fma.rn.f32 	%f433, %f134, %f135, %f150;
	sub.s64 	%rd39, %rd31, %rd73;
	setp.lt.u64 	%p4, %rd39, 4096;
	@%p4 bra 	$L__BB10_45;
	add.s64 	%rd73, %rd73, 4096;
	setp.le.u64 	%p5, %rd73, %rd13;
	@%p5 bra 	$L__BB10_30;
$L__BB10_32:
	setp.le.u64 	%p6, %rd31, %rd73;
	cvt.u32.u64 	%r52, %rd73;
	cvt.u32.u64 	%r53, %rd31;
	sub.s32 	%r54, %r53, %r52;
	setp.ge.s32 	%p7, %r24, %r54;
	or.pred  	%p8, %p6, %p7;
	@%p8 bra 	$L__BB10_45;
	not.b32 	%r57, %r24;
	add.s32 	%r58, %r57, %r53;
	sub.s32 	%r60, %r58, %r52;
	shr.u32 	%r61, %r60, 8;
	add.s32 	%r25, %r61, 1;
	and.b32  	%r26, %r25, 15;
	setp.lt.u32 	%p9, %r60, 3840;
	mov.u32 	%r177, %r24;
	@%p9 bra 	$L__BB10_36;
	and.b32  	%r62, %r25, 33554416;
	neg.s32 	%r175, %r62;
	add.s64 	%rd40, %rd73, %rd10;
	shl.b64 	%rd41, %rd40, 2;
	add.s64 	%rd42, %rd41, 8192;
	add.s64 	%rd75, %rd2, %rd42;
	add.s64 	%rd74, %rd3, %rd42;
	mov.u32 	%r177, %r24;
$L__BB10_35:
	.pragma "nounroll";
	ld.global.f32 	%f152, [%rd75+-8192];
	ld.global.f32 	%f153, [%rd74+-8192];
	fma.rn.f32 	%f154, %f152, %f153, %f433;
	ld.global.f32 	%f155, [%rd75+-7168];
	ld.global.f32 	%f156, [%rd74+-7168];
	fma.rn.f32 	%f157, %f155, %f156, %f154;
	ld.global.f32 	%f158, [%rd75+-6144];
	ld.global.f32 	%f159, [%rd74+-6144];
	fma.rn.f32 	%f160, %f158, %f159, %f157;
	ld.global.f32 	%f161, [%rd75+-5120];
	ld.global.f32 	%f162, [%rd74+-5120];
	fma.rn.f32 	%f163, %f161, %f162, %f160;
	ld.global.f32 	%f164, [%rd75+-4096];
	ld.global.f32 	%f165, [%rd74+-4096];
	fma.rn.f32 	%f166, %f164, %f165, %f163;
	ld.global.f32 	%f167, [%rd75+-3072];
	ld.global.f32 	%f168, [%rd74+-3072];
	fma.rn.f32 	%f169, %f167, %f168, %f166;
	ld.global.f32 	%f170, [%rd75+-2048];
	ld.global.f32 	%f171, [%rd74+-2048];
	fma.rn.f32 	%f172, %f170, %f171, %f169;
	ld.global.f32 	%f173, [%rd75+-1024];
	ld.global.f32 	%f174, [%rd74+-1024];
	fma.rn.f32 	%f175, %f173, %f174, %f172;
	ld.global.f32 	%f176, [%rd75];
	ld.global.f32 	%f177, [%rd74];
	fma.rn.f32 	%f178, %f176, %f177, %f175;
	ld.global.f32 	%f179, [%rd75+1024];
	ld.global.f32 	%f180, [%rd74+1024];
	fma.rn.f32 	%f181, %f179, %f180, %f178;
	ld.global.f32 	%f182, [%rd75+2048];
	ld.global.f32 	%f183, [%rd74+2048];
	fma.rn.f32 	%f184, %f182, %f183, %f181;
	ld.global.f32 	%f185, [%rd75+3072];
	ld.global.f32 	%f186, [%rd74+3072];
	fma.rn.f32 	%f187, %f185, %f186, %f184;
	ld.global.f32 	%f188, [%rd75+4096];
	ld.global.f32 	%f189, [%rd74+4096];
	fma.rn.f32 	%f190, %f188, %f189, %f187;
	ld.global.f32 	%f191, [%rd75+5120];
	ld.global.f32 	%f192, [%rd74+5120];
	fma.rn.f32 	%f193, %f191, %f192, %f190;
	ld.global.f32 	%f194, [%rd75+6144];
	ld.global.f32 	%f195, [%rd74+6144];
	fma.rn.f32 	%f196, %f194, %f195, %f193;
	ld.global.f32 	%f197, [%rd75+7168];
	ld.global.f32 	%f198, [%rd74+7168];
	fma.rn.f32 	%f433, %f197, %f198, %f196;
	add.s32 	%r177, %r177, 4096;
	add.s32 	%r175, %r175, 16;
	add.s64 	%rd75, %rd75, 16384;
	add.s64 	%rd74, %rd74, 16384;
	setp.ne.s32 	%p10, %r175, 0;
	@%p10 bra 	$L__BB10_35;
$L__BB10_36:
	setp.eq.s32 	%p11, %r26, 0;
	@%p11 bra 	$L__BB10_45;
	and.b32  	%r33, %r25, 7;
	setp.lt.u32 	%p12, %r26, 8;
	@%p12 bra 	$L__BB10_39;
	cvt.u64.u32 	%rd43, %r177;
	add.s64 	%rd44, %rd73, %rd43;
	shl.b64 	%rd45, %rd44, 2;
	add.s64 	%rd46, %rd2, %rd45;
	add.s64 	%rd47, %rd3, %rd45;
	ld.global.f32 	%f200, [%rd46];
	ld.global.f32 	%f201, [%rd47];
	fma.rn.f32 	%f202, %f200, %f201, %f433;
	ld.global.f32 	%f203, [%rd46+1024];
	ld.global.f32 	%f204, [%rd47+1024];
	fma.rn.f32 	%f205, %f203, %f204, %f202;
	ld.global.f32 	%f206, [%rd46+2048];
	ld.global.f32 	%f207, [%rd47+2048];
	fma.rn.f32 	%f208, %f206, %f207, %f205;
	ld.global.f32 	%f209, [%rd46+3072];
	ld.global.f32 	%f210, [%rd47+3072];
	fma.rn.f32 	%f211, %f209, %f210, %f208;
	ld.global.f32 	%f212, [%rd46+4096];
	ld.global.f32 	%f213, [%rd47+4096];
	fma.rn.f32 	%f214, %f212, %f213, %f211;
	ld.global.f32 	%f215, [%rd46+5120];
	ld.global.f32 	%f216, [%rd47+5120];
	fma.rn.f32 	%f217, %f215, %f216, %f214;
	ld.global.f32 	%f218, [%rd46+6144];
	ld.global.f32 	%f219, [%rd47+6144];
	fma.rn.f32 	%f220, %f218, %f219, %f217;
	ld.global.f32 	%f221, [%rd46+7168];
	ld.global.f32 	%f222, [%rd47+7168];
	fma.rn.f32 	%f433, %f221, %f222, %f220;
	add.s32 	%r177, %r177, 2048;
$L__BB10_39:
	setp.eq.s32 	%p13, %r33, 0;
	@%p13 bra 	$L__BB10_45;
	and.b32  	%r36, %r25, 3;
	setp.lt.u32 	%p14, %r33, 4;
	@%p14 bra 	$L__BB10_42;
	cvt.u64.u32 	%rd48, %r177;
	add.s64 	%rd49, %rd73, %rd48;
	shl.b64 	%rd50, %rd49, 2;
	add.s64 	%rd51, %rd2, %rd50;
	add.s64 	%rd52, %rd3, %rd50;
	ld.global.f32 	%f224, [%rd51];
	ld.global.f32 	%f225, [%rd52];
	fma.rn.f32 	%f226, %f224, %f225, %f433;
	ld.global.f32 	%f227, [%rd51+1024];
	ld.global.f32 	%f228, [%rd52+1024];
	fma.rn.f32 	%f229, %f227, %f228, %f226;
	ld.global.f32 	%f230, [%rd51+2048];
	ld.global.f32 	%f231, [%rd52+2048];
	fma.rn.f32 	%f232, %f230, %f231, %f229;
	ld.global.f32 	%f233, [%rd51+3072];
	ld.global.f32 	%f234, [%rd52+3072];
	fma.rn.f32 	%f433, %f233, %f234, %f232;
	add.s32 	%r177, %r177, 1024;
$L__BB10_42:
	setp.eq.s32 	%p15, %r36, 0;
	@%p15 bra 	$L__BB10_45;
	cvt.u64.u32 	%rd53, %r177;
	add.s64 	%rd54, %rd73, %rd53;
	shl.b64 	%rd55, %rd54, 2;
	add.s64 	%rd77, %rd3, %rd55;
	add.s64 	%rd76, %rd2, %rd55;
	neg.s32 	%r180, %r36;
$L__BB10_44:
	.pragma "nounroll";
	ld.global.f32 	%f235, [%rd76];
	ld.global.f32 	%f236, [%rd77];
	fma.rn.f32 	%f433, %f235, %f236, %f433;
	add.s64 	%rd77, %rd77, 1024;
	add.s64 	%rd76, %rd76, 1024;
	add.s32 	%r180, %r180, 1;
	setp.ne.s32 	%p16, %r180, 0;
	@%p16 bra 	$L__BB10_44;
$L__BB10_45:
	// begin inline asm
	mov.u32 %r63, %laneid;
	// end inline asm
	mov.b32 	%r65, %f433;
	mov.b32 	%r66, 1;
	mov.b32 	%r87, 31;
	mov.b32 	%r88, -1;
	// begin inline asm
	shfl.sync.down.b32 %r64, %r65, %r66, %r87, %r88;
	// end inline asm
	setp.gt.s32 	%p17, %r63, 30;
	mov.b32 	%f237, %r64;
	add.f32 	%f238, %f433, %f237;
	selp.f32 	%f239, %f433, %f238, %p17;
	mov.b32 	%r70, %f239;
	mov.b32 	%r71, 2;
	// begin inline asm
	shfl.sync.down.b32 %r69, %r70, %r71, %r87, %r88;
	// end inline asm
	setp.gt.s32 	%p18, %r63, 29;
	mov.b32 	%f240, %r69;
	add.f32 	%f241, %f239, %f240;
	selp.f32 	%f242, %f239, %f241, %p18;
	mov.b32 	%r75, %f242;
	mov.b32 	%r76, 4;
	// begin inline asm
	shfl.sync.down.b32 %r74, %r75, %r76, %r87, %r88;
	// end inline asm
	setp.gt.s32 	%p19, %r63, 27;
	mov.b32 	%f243, %r74;
	add.f32 	%f244, %f242, %f243;
	selp.f32 	%f245, %f242, %f244, %p19;
	mov.b32 	%r80, %f245;
	mov.b32 	%r81, 8;
	// begin inline asm
	shfl.sync.down.b32 %r79, %r80, %r81, %r87, %r88;
	// end inline asm
	setp.gt.s32 	%p20, %r63, 23;
	mov.b32 	%f246, %r79;
	add.f32 	%f247, %f245, %f246;
	selp.f32 	%f248, %f245, %f247, %p20;
	mov.b32 	%r85, %f248;
	mov.b32 	%r86, 16;
	// begin inline asm
	shfl.sync.down.b32 %r84, %r85, %r86, %r87, %r88;
	// end inline asm
	setp.gt.s32 	%p21, %r63, 15;
	mov.b32 	%f249, %r84;
	add.f32 	%f38, %f248, %f249;
	selp.f32 	%f434, %f248, %f38, %p21;
	setp.ne.s32 	%p22, %r63, 0;
	@%p22 bra 	$L__BB10_47;
	shr.u32 	%r89, %r24, 3;
	and.b32  	%r90, %r89, 124;
	mov.u32 	%r91, _ZZN3cub18CUB_300001_SM_10006detail6reduce28DeviceReduceSingleTileKernelINS2_10policy_hubIfyN4cuda3std3__44plusIfEEE10Policy1000EN6thrust24THRUST_300001_SM_1000_NS18transform_iteratorINSD_12zip_functionINS7_10multipliesIfEEEENSD_12zip_iteratorINS7_5tupleIJNSD_6detail15normal_iteratorINSD_10device_ptrIfEEEESP_EEEEENSD_11use_defaultESS_EEPfyS9_ffNS7_10__identityEEEvT0_T1_T2_T3_T4_T6_E12temp_storage;
	add.s32 	%r92, %r91, %r90;
	st.shared.f32 	[%r92+8], %f38;
$L__BB10_47:
	bar.sync 	0;
	setp.ne.s32 	%p23, %r24, 0;
	@%p23 bra 	$L__BB10_49;
	ld.shared.f32 	%f250, [_ZZN3cub18CUB_300001_SM_10006detail6reduce28DeviceReduceSingleTileKernelINS2_10policy_hubIfyN4cuda3std3__44plusIfEEE10Policy1000EN6thrust24THRUST_300001_SM_1000_NS18transform_iteratorINSD_12zip_functionINS7_10multipliesIfEEEENSD_12zip_iteratorINS7_5tupleIJNSD_6detail15normal_iteratorINSD_10device_ptrIfEEEESP_EEEEENSD_11use_defaultESS_EEPfyS9_ffNS7_10__identityEEEvT0_T1_T2_T3_T4_T6_E12temp_storage+12];
	add.f32 	%f251, %f434, %f250;
	ld.shared.f32 	%f252, [_ZZN3cub18CUB_300001_SM_10006detail6reduce28DeviceReduceSingleTileKernelINS2_10policy_hubIfyN4cuda3std3__44plusIfEEE10Policy1000EN6thrust24THRUST_300001_SM_1000_NS18transform_iteratorINSD_12zip_functionINS7_10multipliesIfEEEENSD_12zip_iteratorINS7_5tupleIJNSD_6detail15normal_iteratorINSD_10device_ptrIfEEEESP_EEEEENSD_11use_defaultESS_EEPfyS9_ffNS7_10__identityEEEvT0_T1_T2_T3_T4_T6_E12temp_storage+16];
	add.f32 	%f253, %f251, %f252;
	ld.shared.f32 	%f254, [_ZZN3cub18CUB_300001_SM_10006detail6reduce28DeviceReduceSingleTileKernelINS2_10policy_hubIfyN4cuda3std3__44plusIfEEE10Policy1000EN6thrust24THRUST_300001_SM_1000_NS18transform_iteratorINSD_12zip_functionINS7_10multipliesIfEEEENSD_12zip_iteratorINS7_5tupleIJNSD_6detail15normal_iteratorINSD_10device_ptrIfEEEESP_EEEEENSD_11use_defaultESS_EEPfyS9_ffNS7_10__identityEEEvT0_T1_T2_T3_T4_T6_E12temp_storage+20];
	add.f32 	%f255, %f253, %f254;
	ld.shared.f32 	%f256, [_ZZN3cub18CUB_300001_SM_10006detail6reduce28DeviceReduceSingleTileKernelINS2_10policy_hubIfyN4cuda3std3__44plusIfEEE10Policy1000EN6thrust24THRUST_300001_SM_1000_NS18transform_iteratorINSD_12zip_functionINS7_10multipliesIfEEEENSD_12zip_iteratorINS7_5tupleIJNSD_6detail15normal_iteratorINSD_10device_ptrIfEEEESP_EEEEENSD_11use_defaultESS_EEPfyS9_ffNS7_10__identityEEEvT0_T1_T2_T3_T4_T6_E12temp_storage+24];
	add.f32 	%f257, %f255, %f256;
	ld.shared.f32 	%f258, [_ZZN3cub18CUB_300001_SM_10006detail6reduce28DeviceReduceSingleTileKernelINS2_10policy_hubIfyN4cuda3std3__44plusIfEEE10Policy1000EN6thrust24THRUST_300001_SM_1000_NS18transform_iteratorINSD_12zip_functionINS7_10multipliesIfEEEENSD_12zip_iteratorINS7_5tupleIJNSD_6detail15normal_iteratorINSD_10device_ptrIfEEEESP_EEEEENSD_11use_defaultESS_EEPfyS9_ffNS7_10__identityEEEvT0_T1_T2_T3_T4_T6_E12temp_storage+28];
	add.f32 	%f259, %f257, %f258;
	ld.shared.f32 	%f260, [_ZZN3cub18CUB_300001_SM_10006detail6reduce28DeviceReduceSingleTileKernelINS2_10policy_hubIfyN4cuda3std3__44plusIfEEE10Policy1000EN6thrust24THRUST_300001_SM_1000_NS18transform_iteratorINSD_12zip_functionINS7_10multipliesIfEEEENSD_12zip_iteratorINS7_5tupleIJNSD_6detail15normal_iteratorINSD_10device_ptrIfEEEESP_EEEEENSD_11use_defaultESS_EEPfyS9_ffNS7_10__identityEEEvT0_T1_T2_T3_T4_T6_E12temp_storage+32];
	add.f32 	%f261, %f259, %f260;
	ld.shared.f32 	%f262, [_ZZN3cub18CUB_300001_SM_10006detail6reduce28DeviceReduceSingleTileKernelINS2_10policy_hubIfyN4cuda3std3__44plusIfEEE10Policy1000EN6thrust24THRUST_300001_SM_1000_NS18transform_iteratorINSD_12zip_functionINS7_10multipliesIfEEEENSD_12zip_iteratorINS7_5tupleIJNSD_6detail15normal_iteratorINSD_10device_ptrIfEEEESP_EEEEENSD_11use_defaultESS_EEPfyS9_ffNS7_10__identityEEEvT0_T1_T2_T3_T4_T6_E12temp_storage+36];
	add.f32 	%f434, %f261, %f262;
$L__BB10_49:
	mov.u32 	%r165, %tid.x;
	setp.ne.s32 	%p57, %r165, 0;
	@%p57 bra 	$L__BB10_51;
	add.f32 	%f412, %f42, %f434;
	st.global.f32 	[%rd1], %f412;
$L__BB10_51:
	ret;

}
	// .globl	_ZN3cub18CUB_300001_SM_10006detail6reduce18DeviceReduceKernelINS2_10policy_hubIfyN4cuda3std3__44plusIfEEE10Policy1000EN6thrust24THRUST_300001_SM_1000_NS18transform_iteratorINSD_12zip_functionINS7_10multipliesIfEEEENSD_12zip_iteratorINS7_5tupleIJNSD_6detail15normal_iteratorINSD_10device_ptrIfEEEESP_EEEEENSD_11use_defaultESS_EEyS9_fNS7_10__identityEEEvT0_PT3_T1_NS0_13GridEvenShareISY_EET2_T4_
.visible .entry _ZN3cub18CUB_300001_SM_10006detail6reduce18DeviceReduceKernelINS2_10policy_hubIfyN4cuda3std3__44plusIfEEE10Policy1000EN6thrust24THRUST_300001_SM_1000_NS18transform_iteratorINSD_12zip_functionINS7_10multipliesIfEEEENSD_12zip_iteratorINS7_5tupleIJNSD_6detail15normal_iteratorINSD_10device_ptrIfEEEESP_EEEEENSD_11use_defaultESS_EEyS9_fNS7_10__identityEEEvT0_PT3_T1_NS0_13GridEvenShareISY_EET2_T4_(
	.param .align 8 .b8 _ZN3cub18CUB_300001_SM_10006detail6reduce18DeviceReduceKernelINS2_10policy_hubIfyN4cuda3std3__44plusIfEEE10Policy1000EN6thrust24THRUST_300001_SM_1000_NS18transform_iteratorINSD_12zip_functionINS7_10multipliesIfEEEENSD_12zip_iteratorINS7_5tupleIJNSD_6detail15normal_iteratorINSD_10device_ptrIfEEEESP_EEEEENSD_11use_defaultESS_EEyS9_fNS7_10__identityEEEvT0_PT3_T1_NS0_13GridEvenShareISY_EET2_T4__param_0[24],
	.param .u64 .ptr .align 1 _ZN3cub18CUB_300001_SM_10006detail6reduce18DeviceReduceKernelINS2_10policy_hubIfyN4cuda3std3__44plusIfEEE10Policy1000EN6thrust24THRUST_300001_SM_1000_NS18transform_iteratorINSD_12zip_functionINS7_10multipliesIfEEEENSD_12zip_iteratorINS7_5tupleIJNSD_6detail15normal_iteratorINSD_10device_ptrIfEEEESP_EEEEENSD_11use_defaultESS_EEyS9_fNS7_10__identityEEEvT0_PT3_T1_NS0_13GridEvenShareISY_EET2_T4__param_1,
	.param .u64 _ZN3cub18CUB_300001_SM_10006detail6reduce18DeviceReduceKernelINS2_10policy_hubIfyN4cuda3std3__44plusIfEEE10Policy1000EN6thrust24THRUST_300001_SM_1000_NS18transform_iteratorINSD_12zip_functionINS7_10multipliesIfEEEENSD_12zip_iteratorINS7_5tupleIJNSD_6detail15normal_iteratorINSD_10device_ptrIfEEEESP_EEEEENSD_11use_defaultESS_EEyS9_fNS7_10__identityEEEvT0_PT3_T1_NS0_13GridEvenShareISY_EET2_T4__param_2,
	.param .align 8 .b8 _ZN3cub18CUB_300001_SM_10006detail6reduce18DeviceReduceKernelINS2_10policy_hubIfyN4cuda3std3__44plusIfEEE10Policy1000EN6thrust24THRUST_300001_SM_1000_NS18transform_iteratorINSD_12zip_functionINS7_10multipliesIfEEEENSD_12zip_iteratorINS7_5tupleIJNSD_6detail15normal_iteratorINSD_10device_ptrIfEEEESP_EEEEENSD_11use_defaultESS_EEyS9_fNS7_10__identityEEEvT0_PT3_T1_NS0_13GridEvenShareISY_EET2_T4__param_3[72],
	.param .align 1 .b8 _ZN3cub18CUB_300001_SM_10006detail6reduce18DeviceReduceKernelINS2_10policy_hubIfyN4cuda3std3__44plusIfEEE10Policy1000EN6thrust24THRUST_300001_SM_1000_NS18transform_iteratorINSD_12zip_functionINS7_10multipliesIfEEEENSD_12zip_iteratorINS7_5tupleIJNSD_6detail15normal_iteratorINSD_10device_ptrIfEEEESP_EEEEENSD_11use_defaultESS_EEyS9_fNS7_10__identityEEEvT0_PT3_T1_NS0_13GridEvenShareISY_EET2_T4__param_4[1],
	.param .align 1 .b8 _ZN3cub18CUB_300001_SM_10006detail6reduce18DeviceReduceKernelINS2_10policy_hubIfyN4cuda3std3__44plusIfEEE10Policy1000EN6thrust24THRUST_300001_SM_1000_NS18transform_iteratorINSD_12zip_functionINS7_10multipliesIfEEEENSD_12zip_iteratorINS7_5tupleIJNSD_6detail15normal_iteratorINSD_10device_ptrIfEEEESP_EEEEENSD_11use_defaultESS_EEyS9_fNS7_10__identityEEEvT0_PT3_T1_NS0_13GridEvenShareISY_EET2_T4__param_5[1]
)
.maxntid 256
{
	.reg .pred 	%p<57>;
	.reg .b16 	%rs<12>;
	.reg .b32 	%r<214>;
	.reg .b32 	%f<431>;
	.reg .b64 	%rd<106>;
	// demoted variable
	.shared .align 4 .b8 _ZZN3cub18CUB_300001_SM_10006detail6reduce18DeviceReduceKernelINS2_10policy_hubIfyN4cuda3std3__44plusIfEEE10Policy1000EN6thrust24THRUST_300001_SM_1000_NS18transform_iteratorINSD_12zip_functionINS7_10multipliesIfEEEENSD_12zip_iteratorINS7_5tupleIJNSD_6detail15normal_iteratorINSD_10device_ptrIfEEEESP_EEEEENSD_11use_defaultESS_EEyS9_fNS7_10__identityEEEvT0_PT3_T1_NS0_13GridEvenShareISY_EET2_T4_E12temp_storage[44];
	ld.param.u64 	%rd1, [_ZN3cub18CUB_300001_SM_10006detail6reduce18DeviceReduceKernelINS2_10policy_hubIfyN4cuda3std3__44plusIfEEE10Policy1000EN6thrust24THRUST_300001_SM_1000_NS18transform_iteratorINSD_12zip_functionINS7_10multipliesIfEEEENSD_12zip_iteratorINS7_5tupleIJNSD_6detail15normal_iteratorINSD_10device_ptrIfEEEESP_EEEEENSD_11use_defaultESS_EEyS9_fNS7_10__identityEEEvT0_PT3_T1_NS0_13GridEvenShareISY_EET2_T4__param_3+32];
	ld.param.u32 	%r1, [_ZN3cub18CUB_300001_SM_10006detail6reduce18DeviceReduceKernelINS2_10policy_hubIfyN4cuda3std3__44plusIfEEE10Policy1000EN6thrust24THRUST_300001_SM_1000_NS18transform_iteratorINSD_12zip_functionINS7_10multipliesIfEEEENSD_12zip_iteratorINS7_5tupleIJNSD_6detail15normal_iteratorINSD_10device_ptrIfEEEESP_EEEEENSD_11use_defaultESS_EEyS9_fNS7_10__identityEEEvT0_PT3_T1_NS0_13GridEvenShareISY_EET2_T4__param_3+40];
	ld.param.u64 	%rd40, [_ZN3cub18CUB_300001_SM_10006detail6reduce18DeviceReduceKernelINS2_10policy_hubIfyN4cuda3std3__44plusIfEEE10Policy1000EN6thrust24THRUST_300001_SM_1000_NS18transform_iteratorINSD_12zip_functionINS7_10multipliesIfEEEENSD_12zip_iteratorINS7_5tupleIJNSD_6detail15normal_iteratorINSD_10device_ptrIfEEEESP_EEEEENSD_11use_defaultESS_EEyS9_fNS7_10__identityEEEvT0_PT3_T1_NS0_13GridEvenShareISY_EET2_T4__param_0+8];
	ld.param.u64 	%rd39, [_ZN3cub18CUB_300001_SM_10006detail6reduce18DeviceReduceKernelINS2_10policy_hubIfyN4cuda3std3__44plusIfEEE10Policy1000EN6thrust24THRUST_300001_SM_1000_NS18transform_iteratorINSD_12zip_functionINS7_10multipliesIfEEEENSD_12zip_iteratorINS7_5tupleIJNSD_6detail15normal_iteratorINSD_10device_ptrIfEEEESP_EEEEENSD_11use_defaultESS_EEyS9_fNS7_10__identityEEEvT0_PT3_T1_NS0_13GridEvenShareISY_EET2_T4__param_0];
	cvta.to.global.u64 	%rd2, %rd39;
	cvta.to.global.u64 	%rd3, %rd40;
	mov.u32 	%r2, %ctaid.x;
	shl.b32 	%r60, %r1, 12;
	cvt.s64.s32 	%rd4, %r60;
	shl.b32 	%r61, %r2, 12;
	cvt.u64.u32 	%rd5, %r61;
	sub.s64 	%rd6, %rd1, %rd5;
	setp.gt.u64 	%p1, %rd6, 4095;
	@%p1 bra 	$L__BB11_25;
	cvt.u32.u64 	%r120, %rd5;
	cvt.u32.u64 	%r3, %rd1;
	sub.s32 	%r4, %r3, %r120;
	mov.u32 	%r5, %tid.x;
	setp.ge.s32 	%p23, %r5, %r4;
	mov.f32 	%f419, 0f00000000;
	mov.u32 	%r201, %r5;
	@%p23 bra 	$L__BB11_3;
	add.s32 	%r122, %r120, %r5;
	mul.wide.u32 	%rd71, %r122, 4;
	add.s64 	%rd72, %rd2, %rd71;
	add.s64 	%rd73, %rd3, %rd71;
	ld.global.f32 	%f262, [%rd72];
	ld.global.f32 	%f263, [%rd73];
	mul.f32 	%f419, %f262, %f263;
	add.s32 	%r201, %r5, 256;
$L__BB11_3:
	setp.ge.s32 	%p24, %r201, %r4;
	@%p24 bra 	$L__BB11_16;
	not.b32 	%r124, %r201;
	add.s32 	%r125, %r124, %r3;
	sub.s32 	%r126, %r125, %r120;
	shr.u32 	%r127, %r126, 8;
	add.s32 	%r8, %r127, 1;
	and.b32  	%r9, %r8, 15;
	setp.lt.u32 	%p25, %r126, 3840;
	@%p25 bra 	$L__BB11_7;
	and.b32  	%r128, %r8, 33554416;
	neg.s32 	%r199, %r128;
	mul.wide.u32 	%rd74, %r2, 16384;
	mul.wide.u32 	%rd75, %r201, 4;
	or.b64  	%rd76, %rd74, %rd75;
	or.b64  	%rd77, %rd76, 8192;
	add.s64 	%rd97, %rd2, %rd77;
	add.s64 	%rd96, %rd3, %rd77;
$L__BB11_6:
	.pragma "nounroll";
	ld.global.f32 	%f265, [%rd97+-8192];
	ld.global.f32 	%f266, [%rd96+-8192];
	fma.rn.f32 	%f267, %f265, %f266, %f419;
	ld.global.f32 	%f268, [%rd97+-7168];
	ld.global.f32 	%f269, [%rd96+-7168];
	fma.rn.f32 	%f270, %f268, %f269, %f267;
	ld.global.f32 	%f271, [%rd97+-6144];
	ld.global.f32 	%f272, [%rd96+-6144];
	fma.rn.f32 	%f273, %f271, %f272, %f270;
	ld.global.f32 	%f274, [%rd97+-5120];
	ld.global.f32 	%f275, [%rd96+-5120];
	fma.rn.f32 	%f276, %f274, %f275, %f273;
	ld.global.f32 	%f277, [%rd97+-4096];
	ld.global.f32 	%f278, [%rd96+-4096];
	fma.rn.f32 	%f279, %f277, %f278, %f276;
	ld.global.f32 	%f280, [%rd97+-3072];
	ld.global.f32 	%f281, [%rd96+-3072];
	fma.rn.f32 	%f282, %f280, %f281, %f279;
	ld.global.f32 	%f283, [%rd97+-2048];
	ld.global.f32 	%f284, [%rd96+-2048];
	fma.rn.f32 	%f285, %f283, %f284, %f282;
	ld.global.f32 	%f286, [%rd97+-1024];
	ld.global.f32 	%f287, [%rd96+-1024];
	fma.rn.f32 	%f288, %f286, %f287, %f285;
	ld.global.f32 	%f289, [%rd97];
	ld.global.f32 	%f290, [%rd96];
	fma.rn.f32 	%f291, %f289, %f290, %f288;
	ld.global.f32 	%f292, [%rd97+1024];
	ld.global.f32 	%f293, [%rd96+1024];
	fma.rn.f32 	%f294, %f292, %f293, %f291;
	ld.global.f32 	%f295, [%rd97+2048];
	ld.global.f32 	%f296, [%rd96+2048];
	fma.rn.f32 	%f297, %f295, %f296, %f294;
	ld.global.f32 	%f298, [%rd97+3072];
	ld.global.f32 	%f299, [%rd96+3072];
	fma.rn.f32 	%f300, %f298, %f299, %f297;
	ld.global.f32 	%f301, [%rd97+4096];
	ld.global.f32 	%f302, [%rd96+4096];
	fma.rn.f32 	%f303, %f301, %f302, %f300;
	ld.global.f32 	%f304, [%rd97+5120];
	ld.global.f32 	%f305, [%rd96+5120];
	fma.rn.f32 	%f306, %f304, %f305, %f303;
	ld.global.f32 	%f307, [%rd97+6144];
	ld.global.f32 	%f308, [%rd96+6144];
	fma.rn.f32 	%f309, %f307, %f308, %f306;
	ld.global.f32 	%f310, [%rd97+7168];
	ld.global.f32 	%f311, [%rd96+7168];
	fma.rn.f32 	%f419, %f310, %f311, %f309;
	add.s32 	%r201, %r201, 4096;
	add.s32 	%r199, %r199, 16;
	add.s64 	%rd97, %rd97, 16384;
	add.s64 	%rd96, %rd96, 16384;
	setp.ne.s32 	%p26, %r199, 0;
	@%p26 bra 	$L__BB11_6;
$L__BB11_7:
	setp.eq.s32 	%p27, %r9, 0;
	@%p27 bra 	$L__BB11_16;
	and.b32  	%r16, %r8, 7;
	setp.lt.u32 	%p28, %r9, 8;
	@%p28 bra 	$L__BB11_10;
	cvt.s64.s32 	%rd78, %r201;
	add.s64 	%rd79, %rd78, %rd5;
	shl.b64 	%rd80, %rd79, 2;
	add.s64 	%rd81, %rd2, %rd80;
	add.s64 	%rd82, %rd3, %rd80;
	ld.global.f32 	%f313, [%rd81];
	ld.global.f32 	%f314, [%rd82];
	fma.rn.f32 	%f315, %f313, %f314, %f419;
	ld.global.f32 	%f316, [%rd81+1024];
	ld.global.f32 	%f317, [%rd82+1024];
	fma.rn.f32 	%f318, %f316, %f317, %f315;
	ld.global.f32 	%f319, [%rd81+2048];
	ld.global.f32 	%f320, [%rd82+2048];
	fma.rn.f32 	%f321, %f319, %f320, %f318;
	ld.global.f32 	%f322, [%rd81+3072];
	ld.global.f32 	%f323, [%rd82+3072];
	fma.rn.f32 	%f324, %f322, %f323, %f321;
	ld.global.f32 	%f325, [%rd81+4096];
	ld.global.f32 	%f326, [%rd82+4096];
	fma.rn.f32 	%f327, %f325, %f326, %f324;
	ld.global.f32 	%f328, [%rd81+5120];
	ld.global.f32 	%f329, [%rd82+5120];
	fma.rn.f32 	%f330, %f328, %f329, %f327;
	ld.global.f32 	%f331, [%rd81+6144];
	ld.global.f32 	%f332, [%rd82+6144];
	fma.rn.f32 	%f333, %f331, %f332, %f330;
	ld.global.f32 	%f334, [%rd81+7168];
	ld.global.f32 	%f335, [%rd82+7168];
	fma.rn.f32 	%f419, %f334, %f335, %f333;
	add.s32 	%r201, %r201, 2048;
$L__BB11_10:
	setp.eq.s32 	%p29, %r16, 0;
	@%p29 bra 	$L__BB11_16;
	and.b32  	%r19, %r8, 3;
	setp.lt.u32 	%p30, %r16, 4;
	@%p30 bra 	$L__BB11_13;
	cvt.s64.s32 	%rd83, %r201;
	add.s64 	%rd84, %rd83, %rd5;
	shl.b64 	%rd85, %rd84, 2;
	add.s64 	%rd86, %rd2, %rd85;
	add.s64 	%rd87, %rd3, %rd85;
	ld.global.f32 	%f337, [%rd86];
	ld.global.f32 	%f338, [%rd87];
	fma.rn.f32 	%f339, %f337, %f338, %f419;
	ld.global.f32 	%f340, [%rd86+1024];
	ld.global.f32 	%f341, [%rd87+1024];
	fma.rn.f32 	%f342, %f340, %f341, %f339;
	ld.global.f32 	%f343, [%rd86+2048];
	ld.global.f32 	%f344, [%rd87+2048];
	fma.rn.f32 	%f345, %f343, %f344, %f342;
	ld.global.f32 	%f346, [%rd86+3072];
	ld.global.f32 	%f347, [%rd87+3072];
	fma.rn.f32 	%f419, %f346, %f347, %f345;
	add.s32 	%r201, %r201, 1024;
$L__BB11_13:
	setp.eq.s32 	%p31, %r19, 0;
	@%p31 bra 	$L__BB11_16;
	mul.wide.u32 	%rd88, %r2, 16384;
	add.s64 	%rd13, %rd3, %rd88;
	add.s64 	%rd14, %rd2, %rd88;
	neg.s32 	%r204, %r19;
$L__BB11_15:
	.pragma "nounroll";
	mul.wide.s32 	%rd89, %r201, 4;
	add.s64 	%rd90, %rd13, %rd89;
	add.s64 	%rd91, %rd14, %rd89;
	ld.global.f32 	%f348, [%rd91];
	ld.global.f32 	%f349, [%rd90];
	fma.rn.f32 	%f419, %f348, %f349, %f419;
	add.s32 	%r201, %r201, 256;
	add.s32 	%r204, %r204, 1;
	setp.ne.s32 	%p32, %r204, 0;
	@%p32 bra 	$L__BB11_15;
$L__BB11_16:
	setp.lt.s32 	%p33, %r4, 256;
	@%p33 bra 	$L__BB11_21;
	// begin inline asm
	mov.u32 %r167, %laneid;
	// end inline asm
	mov.b32 	%r169, %f419;
	mov.b32 	%r170, 1;
	mov.b32 	%r191, 31;
	mov.b32 	%r192, -1;
	// begin inline asm
	shfl.sync.down.b32 %r168, %r169, %r170, %r191, %r192;
	// end inline asm
	setp.gt.s32 	%p49, %r167, 30;
	mov.b32 	%f384, %r168;
	add.f32 	%f385, %f419, %f384;
	selp.f32 	%f386, %f419, %f385, %p49;
	mov.b32 	%r174, %f386;
	mov.b32 	%r175, 2;
	// begin inline asm
	shfl.sync.down.b32 %r173, %r174, %r175, %r191, %r192;
	// end inline asm
	setp.gt.s32 	%p50, %r167, 29;
	mov.b32 	%f387, %r173;
	add.f32 	%f388, %f386, %f387;
	selp.f32 	%f389, %f386, %f388, %p50;
	mov.b32 	%r179, %f389;
	mov.b32 	%r180, 4;
	// begin inline asm
	shfl.sync.down.b32 %r178, %r179, %r180, %r191, %r192;
	// end inline asm
	setp.gt.s32 	%p51, %r167, 27;
	mov.b32 	%f390, %r178;
	add.f32 	%f391, %f389, %f390;
	selp.f32 	%f392, %f389, %f391, %p51;
	mov.b32 	%r184, %f392;
	mov.b32 	%r185, 8;
	// begin inline asm
	shfl.sync.down.b32 %r183, %r184, %r185, %r191, %r192;
	// end inline asm
	setp.gt.s32 	%p52, %r167, 23;
	mov.b32 	%f393, %r183;
	add.f32 	%f394, %f392, %f393;
	selp.f32 	%f395, %f392, %f394, %p52;
	mov.b32 	%r189, %f395;
	mov.b32 	%r190, 16;
	// begin inline asm
	shfl.sync.down.b32 %r188, %r189, %r190, %r191, %r192;
	// end inline asm
	setp.gt.s32 	%p53, %r167, 15;
	mov.b32 	%f396, %r188;
	add.f32 	%f16, %f395, %f396;
	selp.f32 	%f430, %f395, %f16, %p53;
	setp.ne.s32 	%p54, %r167, 0;
	@%p54 bra 	$L__BB11_19;
	shr.u32 	%r193, %r5, 3;
	and.b32  	%r194, %r193, 124;
	mov.u32 	%r195, _ZZN3cub18CUB_300001_SM_10006detail6reduce18DeviceReduceKernelINS2_10policy_hubIfyN4cuda3std3__44plusIfEEE10Policy1000EN6thrust24THRUST_300001_SM_1000_NS18transform_iteratorINSD_12zip_functionINS7_10multipliesIfEEEENSD_12zip_iteratorINS7_5tupleIJNSD_6detail15normal_iteratorINSD_10device_ptrIfEEEESP_EEEEENSD_11use_defaultESS_EEyS9_fNS7_10__identityEEEvT0_PT3_T1_NS0_13GridEvenShareISY_EET2_T4_E12temp_storage;
	add.s32 	%r196, %r195, %r194;
	st.shared.f32 	[%r196+8], %f16;
$L__BB11_19:
	bar.sync 	0;
	setp.ne.s32 	%p55, %r5, 0;
	@%p55 bra 	$L__BB11_46;
	ld.shared.f32 	%f397, [_ZZN3cub18CUB_300001_SM_10006detail6reduce18DeviceReduceKernelINS2_10policy_hubIfyN4cuda3std3__44plusIfEEE10Policy1000EN6thrust24THRUST_300001_SM_1000_NS18transform_iteratorINSD_12zip_functionINS7_10multipliesIfEEEENSD_12zip_iteratorINS7_5tupleIJNSD_6detail15normal_iteratorINSD_10device_ptrIfEEEESP_EEEEENSD_11use_defaultESS_EEyS9_fNS7_10__identityEEEvT0_PT3_T1_NS0_13GridEvenShareISY_EET2_T4_E12temp_storage+12];
	add.f32 	%f398, %f430, %f397;
	ld.shared.f32 	%f399, [_ZZN3cub18CUB_300001_SM_10006detail6reduce18DeviceReduceKernelINS2_10policy_hubIfyN4cuda3std3__44plusIfEEE10Policy1000EN6thrust24THRUST_300001_SM_1000_NS18transform_iteratorINSD_12zip_functionINS7_10multipliesIfEEEENSD_12zip_iteratorINS7_5tupleIJNSD_6detail15normal_iteratorINSD_10device_ptrIfEEEESP_EEEEENSD_11use_defaultESS_EEyS9_fNS7_10__identityEEEvT0_PT3_T1_NS0_13GridEvenShareISY_EET2_T4_E12temp_storage+16];
	add.f32 	%f400, %f398, %f399;
	ld.shared.f32 	%f401, [_ZZN3cub18CUB_300001_SM_10006detail6reduce18DeviceReduceKernelINS2_10policy_hubIfyN4cuda3std3__44plusIfEEE10Policy1000EN6thrust24THRUST_300001_SM_1000_NS18transform_iteratorINSD_12zip_functionINS7_10multipliesIfEEEENSD_12zip_iteratorINS7_5tupleIJNSD_6detail15normal_iteratorINSD_10device_ptrIfEEEESP_EEEEENSD_11use_defaultESS_EEyS9_fNS7_10__identityEEEvT0_PT3_T1_NS0_13GridEvenShareISY_EET2_T4_E12temp_storage+20];
	add.f32 	%f402, %f400, %f401;
	ld.shared.f32 	%f403, [_ZZN3cub18CUB_300001_SM_10006detail6reduce18DeviceReduceKernelINS2_10policy_hubIfyN4cuda3std3__44plusIfEEE10Policy1000EN6thrust24THRUST_300001_SM_1000_NS18transform_iteratorINSD_12zip_functionINS7_10multipliesIfEEEENSD_12zip_iteratorINS7_5tupleIJNSD_6detail15normal_iteratorINSD_10device_ptrIfEEEESP_EEEEENSD_11use_defaultESS_EEyS9_fNS7_10__identityEEEvT0_PT3_T1_NS0_13GridEvenShareISY_EET2_T4_E12temp_storage+24];
	add.f32 	%f404, %f402, %f403;
	ld.shared.f32 	%f405, [_ZZN3cub18CUB_300001_SM_10006detail6reduce18DeviceReduceKernelINS2_10policy_hubIfyN4cuda3std3__44plusIfEEE10Policy1000EN6thrust24THRUST_300001_SM_1000_NS18transform_iteratorINSD_12zip_functionINS7_10multipliesIfEEEENSD_12zip_iteratorINS7_5tupleIJNSD_6detail15normal_iteratorINSD_10device_ptrIfEEEESP_EEEEENSD_11use_defaultESS_EEyS9_fNS7_10__identityEEEvT0_PT3_T1_NS0_13GridEvenShareISY_EET2_T4_E12temp_storage+28];
	add.f32 	%f406, %f404, %f405;
	ld.shared.f32 	%f407, [_ZZN3cub18CUB_300001_SM_10006detail6reduce18DeviceReduceKernelINS2_10policy_hubIfyN4cuda3std3__44plusIfEEE10Policy1000EN6thrust24THRUST_300001_SM_1000_NS18transform_iteratorINSD_12zip_functionINS7_10multipliesIfEEEENSD_12zip_iteratorINS7_5tupleIJNSD_6detail15normal_iteratorINSD_10device_ptrIfEEEESP_EEEEENSD_11use_defaultESS_EEyS9_fNS7_10__identityEEEvT0_PT3_T1_NS0_13GridEvenShareISY_EET2_T4_E12temp_storage+32];
	add.f32 	%f408, %f406, %f407;
	ld.shared.f32 	%f409, [_ZZN3cub18CUB_300001_SM_10006detail6reduce18DeviceReduceKernelINS2_10policy_hubIfyN4cuda3std3__44plusIfEEE10Policy1000EN6thrust24THRUST_300001_SM_1000_NS18transform_iteratorINSD_12zip_functionINS7_10multipliesIfEEEENSD_12zip_iteratorINS7_5tupleIJNSD_6detail15normal_iteratorINSD_10device_ptrIfEEEESP_EEEEENSD_11use_defaultESS_EEyS9_fNS7_10__identityEEEvT0_PT3_T1_NS0_13GridEvenShareISY_EET2_T4_E12temp_storage+36];
	add.f32 	%f430, %f408, %f409;
	bra.uni 	$L__BB11_46;
$L__BB11_21:
	// begin inline asm
	mov.u32 %r129, %laneid;
	// end inline asm
	and.b32  	%r155, %r5, 992;
	add.s32 	%r156, %r155, 32;
	setp.gt.s32 	%p34, %r156, %r4;
	not.b32 	%r157, %r155;
	add.s32 	%r158, %r4, %r157;
	selp.b32 	%r153, %r158, 31, %p34;
	mov.b32 	%r131, %f419;
	mov.b32 	%r132, 1;
	mov.b32 	%r154, -1;
	// begin inline asm
	shfl.sync.down.b32 %r130, %r131, %r132, %r153, %r154;
	// end inline asm
	setp.lt.s32 	%p35, %r129, %r153;
	mov.b32 	%f350, %r130;
	add.f32 	%f351, %f419, %f350;
	selp.f32 	%f352, %f351, %f419, %p35;
	mov.b32 	%r136, %f352;
	mov.b32 	%r137, 2;
	// begin inline asm
	shfl.sync.down.b32 %r135, %r136, %r137, %r153, %r154;
	// end inline asm
	add.s32 	%r159, %r129, 2;
	setp.gt.s32 	%p36, %r159, %r153;
	mov.b32 	%f353, %r135;
	add.f32 	%f354, %f352, %f353;
	selp.f32 	%f355, %f352, %f354, %p36;
	mov.b32 	%r141, %f355;
	mov.b32 	%r142, 4;
	// begin inline asm
	shfl.sync.down.b32 %r140, %r141, %r142, %r153, %r154;
	// end inline asm
	add.s32 	%r160, %r129, 4;
	setp.gt.s32 	%p37, %r160, %r153;
	mov.b32 	%f356, %r140;
	add.f32 	%f357, %f355, %f356;
	selp.f32 	%f358, %f355, %f357, %p37;
	mov.b32 	%r146, %f358;
	mov.b32 	%r147, 8;
	// begin inline asm
	shfl.sync.down.b32 %r145, %r146, %r147, %r153, %r154;
	// end inline asm
	add.s32 	%r161, %r129, 8;
	setp.gt.s32 	%p38, %r161, %r153;
	mov.b32 	%f359, %r145;
	add.f32 	%f360, %f358, %f359;
	selp.f32 	%f361, %f358, %f360, %p38;
	mov.b32 	%r151, %f361;
	mov.b32 	%r152, 16;
	// begin inline asm
	shfl.sync.down.b32 %r150, %r151, %r152, %r153, %r154;
	// end inline asm
	add.s32 	%r162, %r129, 16;
	setp.gt.s32 	%p39, %r162, %r153;
	mov.b32 	%f362, %r150;
	add.f32 	%f363, %f361, %f362;
	selp.f32 	%f430, %f361, %f363, %p39;
	setp.ne.s32 	%p40, %r129, 0;
	@%p40 bra 	$L__BB11_23;
	shr.u32 	%r163, %r5, 3;
	and.b32  	%r164, %r163, 124;
	mov.u32 	%r165, _ZZN3cub18CUB_300001_SM_10006detail6reduce18DeviceReduceKernelINS2_10policy_hubIfyN4cuda3std3__44plusIfEEE10Policy1000EN6thrust24THRUST_300001_SM_1000_NS18transform_iteratorINSD_12zip_functionINS7_10multipliesIfEEEENSD_12zip_iteratorINS7_5tupleIJNSD_6detail15normal_iteratorINSD_10device_ptrIfEEEESP_EEEEENSD_11use_defaultESS_EEyS9_fNS7_10__identityEEEvT0_PT3_T1_NS0_13GridEvenShareISY_EET2_T4_E12temp_storage;
	add.s32 	%r166, %r165, %r164;
	st.shared.f32 	[%r166+8], %f430;
$L__BB11_23:
	bar.sync 	0;
	setp.ne.s32 	%p41, %r5, 0;
	@%p41 bra 	$L__BB11_46;
	setp.gt.s32 	%p42, %r4, 32;
	ld.shared.f32 	%f364, [_ZZN3cub18CUB_300001_SM_10006detail6reduce18DeviceReduceKernelINS2_10policy_hubIfyN4cuda3std3__44plusIfEEE10Policy1000EN6thrust24THRUST_300001_SM_1000_NS18transform_iteratorINSD_12zip_functionINS7_10multipliesIfEEEENSD_12zip_iteratorINS7_5tupleIJNSD_6detail15normal_iteratorINSD_10device_ptrIfEEEESP_EEEEENSD_11use_defaultESS_EEyS9_fNS7_10__identityEEEvT0_PT3_T1_NS0_13GridEvenShareISY_EET2_T4_E12temp_storage+12];
	add.f32 	%f365, %f430, %f364;
	selp.f32 	%f366, %f365, %f430, %p42;
	setp.gt.s32 	%p43, %r4, 64;
	ld.shared.f32 	%f367, [_ZZN3cub18CUB_300001_SM_10006detail6reduce18DeviceReduceKernelINS2_10policy_hubIfyN4cuda3std3__44plusIfEEE10Policy1000EN6thrust24THRUST_300001_SM_1000_NS18transform_iteratorINSD_12zip_functionINS7_10multipliesIfEEEENSD_12zip_iteratorINS7_5tupleIJNSD_6detail15normal_iteratorINSD_10device_ptrIfEEEESP_EEEEENSD_11use_defaultESS_EEyS9_fNS7_10__identityEEEvT0_PT3_T1_NS0_13GridEvenShareISY_EET2_T4_E12temp_storage+16];
	add.f32 	%f368, %f367, %f366;
	selp.f32 	%f369, %f368, %f366, %p43;
	setp.gt.s32 	%p44, %r4, 96;
	ld.shared.f32 	%f370, [_ZZN3cub18CUB_300001_SM_10006detail6reduce18DeviceReduceKernelINS2_10policy_hubIfyN4cuda3std3__44plusIfEEE10Policy1000EN6thrust24THRUST_300001_SM_1000_NS18transform_iteratorINSD_12zip_functionINS7_10multipliesIfEEEENSD_12zip_iteratorINS7_5tupleIJNSD_6detail15normal_iteratorINSD_10device_ptrIfEEEESP_EEEEENSD_11use_defaultESS_EEyS9_fNS7_10__identityEEEvT0_PT3_T1_NS0_13GridEvenShareISY_EET2_T4_E12temp_storage+20];
	add.f32 	%f371, %f370, %f369;
	selp.f32 	%f372, %f371, %f369, %p44;
	setp.gt.s32 	%p45, %r4, 128;
	ld.shared.f32 	%f373, [_ZZN3cub18CUB_300001_SM_10006detail6reduce18DeviceReduceKernelINS2_10policy_hubIfyN4cuda3std3__44plusIfEEE10Policy1000EN6thrust24THRUST_300001_SM_1000_NS18transform_iteratorINSD_12zip_functionINS7_10multipliesIfEEEENSD_12zip_iteratorINS7_5tupleIJNSD_6detail15normal_iteratorINSD_10device_ptrIfEEEESP_EEEEENSD_11use_defaultESS_EEyS9_fNS7_10__identityEEEvT0_PT3_T1_NS0_13GridEvenShareISY_EET2_T4_E12temp_storage+24];
	add.f32 	%f374, %f373, %f372;
	selp.f32 	%f375, %f374, %f372, %p45;
	setp.gt.s32 	%p46, %r4, 160;
	ld.shared.f32 	%f376, [_ZZN3cub18CUB_300001_SM_10006detail6reduce18DeviceReduceKernelINS2_10policy_hubIfyN4cuda3std3__44plusIfEEE10Policy1000EN6thrust24THRUST_300001_SM_1000_NS18transform_iteratorINSD_12zip_functionINS7_10multipliesIfEEEENSD_12zip_iteratorINS7_5tupleIJNSD_6detail15normal_iteratorINSD_10device_ptrIfEEEESP_EEEEENSD_11use_defaultESS_EEyS9_fNS7_10__identityEEEvT0_PT3_T1_NS0_13GridEvenShareISY_EET2_T4_E12temp_storage+28];
	add.f32 	%f377, %f376, %f375;
	selp.f32 	%f378, %f377, %f375, %p46;
	setp.gt.s32 	%p47, %r4, 192;
	ld.shared.f32 	%f379, [_ZZN3cub18CUB_300001_SM_10006detail6reduce18DeviceReduceKernelINS2_10policy_hubIfyN4cuda3std3__44plusIfEEE10Policy1000EN6thrust24THRUST_300001_SM_1000_NS18transform_iteratorINSD_12zip_functionINS7_10multipliesIfEEEENSD_12zip_iteratorINS7_5tupleIJNSD_6detail15normal_iteratorINSD_10device_ptrIfEEEESP_EEEEENSD_11use_defaultESS_EEyS9_fNS7_10__identityEEEvT0_PT3_T1_NS0_13GridEvenShareISY_EET2_T4_E12temp_storage+32];
	add.f32 	%f380, %f379, %f378;
	selp.f32 	%f381, %f380, %f378, %p47;
	setp.gt.s32 	%p48, %r4, 224;
	ld.shared.f32 	%f382, [_ZZN3cub18CUB_300001_SM_10006detail6reduce18DeviceReduceKernelINS2_10policy_hubIfyN4cuda3std3__44plusIfEEE10Policy1000EN6thrust24THRUST_300001_SM_1000_NS18transform_iteratorINSD_12zip_functionINS7_10multipliesIfEEEENSD_12zip_iteratorINS7_5tupleIJNSD_6detail15normal_iteratorINSD_10device_ptrIfEEEESP_EEEEENSD_11use_defaultESS_EEyS9_fNS7_10__identityEEEvT0_PT3_T1_NS0_13GridEvenShareISY_EET2_T4_E12temp_storage+36];
	add.f32 	%f383, %f382, %f381;
	selp.f32 	%f430, %f383, %f381, %p48;
	bra.uni 	$L__BB11_46;
$L__BB11_25:
	mov.u32 	%r27, %tid.x;
	cvt.u64.u32 	%rd15, %r27;
	add.s64 	%rd42, %rd15, %rd5;
	shl.b64 	%rd43, %rd42, 2;
	add.s64 	%rd44, %rd2, %rd43;
	add.s64 	%rd45, %rd3, %rd43;
	ld.global.f32 	%f41, [%rd44];
	ld.global.f32 	%f42, [%rd45];
	ld.global.f32 	%f43, [%rd44+1024];
	ld.global.f32 	%f44, [%rd45+1024];
	mul.f32 	%f45, %f43, %f44;
	ld.global.f32 	%f46, [%rd44+2048];
	ld.global.f32 	%f47, [%rd45+2048];
	ld.global.f32 	%f48, [%rd44+3072];
	ld.global.f32 	%f49, [%rd45+3072];
	mul.f32 	%f50, %f48, %f49;
	ld.global.f32 	%f51, [%rd44+4096];
	ld.global.f32 	%f52, [%rd45+4096];
	ld.global.f32 	%f53, [%rd44+5120];
	ld.global.f32 	%f54, [%rd45+5120];
	mul.f32 	%f55, %f53, %f54;
	ld.global.f32 	%f56, [%rd44+6144];
	ld.global.f32 	%f57, [%rd45+6144];
	ld.global.f32 	%f58, [%rd44+7168];
	ld.global.f32 	%f59, [%rd45+7168];
	mul.f32 	%f60, %f58, %f59;
	ld.global.f32 	%f61, [%rd44+8192];
	ld.global.f32 	%f62, [%rd45+8192];
	ld.global.f32 	%f63, [%rd44+9216];
	ld.global.f32 	%f64, [%rd45+9216];
	mul.f32 	%f65, %f63, %f64;
	ld.global.f32 	%f66, [%rd44+10240];
	ld.global.f32 	%f67, [%rd45+10240];
	ld.global.f32 	%f68, [%rd44+11264];
	ld.global.f32 	%f69, [%rd45+11264];
	mul.f32 	%f70, %f68, %f69;
	ld.global.f32 	%f71, [%rd44+12288];
	ld.global.f32 	%f72, [%rd45+12288];
	ld.global.f32 	%f73, [%rd44+13312];
	ld.global.f32 	%f74, [%rd45+13312];
	mul.f32 	%f75, %f73, %f74;
	ld.global.f32 	%f76, [%rd44+14336];
	ld.global.f32 	%f77, [%rd45+14336];
	ld.global.f32 	%f78, [%rd44+15360];
	ld.global.f32 	%f79, [%rd45+15360];
	mul.f32 	%f80, %f78, %f79;
	fma.rn.f32 	%f81, %f41, %f42, %f45;
	fma.rn.f32 	%f82, %f46, %f47, %f50;
	fma.rn.f32 	%f83, %f51, %f52, %f55;
	fma.rn.f32 	%f84, %f56, %f57, %f60;
	fma.rn.f32 	%f85, %f61, %f62, %f65;
	fma.rn.f32 	%f86, %f66, %f67, %f70;
	fma.rn.f32 	%f87, %f71, %f72, %f75;
	fma.rn.f32 	%f88, %f76, %f77, %f80;
	add.f32 	%f89, %f81, %f82;
	add.f32 	%f90, %f83, %f84;
	add.f32 	%f91, %f85, %f86;
	add.f32 	%f92, %f87, %f88;
	add.f32 	%f93, %f89, %f90;
	add.f32 	%f94, %f91, %f92;
	add.f32 	%f429, %f93, %f94;
	setp.lt.u64 	%p2, %rd6, %rd4;
	@%p2 bra 	$L__BB11_42;
	cvt.u32.u64 	%r63, %rd4;
	cvt.u32.u64 	%r64, %rd5;
	add.s64 	%rd100, %rd5, %rd4;
	cvt.u32.u64 	%r28, %rd1;
	not.b32 	%r65, %r27;
	add.s32 	%r66, %r65, %r28;
	sub.s32 	%r67, %r66, %r63;
	sub.s32 	%r206, %r67, %r64;
	add.s64 	%rd46, %rd100, %rd15;
	shl.b64 	%rd47, %rd46, 2;
	add.s64 	%rd48, %rd47, 8192;
	add.s64 	%rd99, %rd2, %rd48;
	add.s64 	%rd98, %rd3, %rd48;
	mov.b32 	%r207, 0;
	mov.u64 	%rd101, %rd5;
$L__BB11_27:
	cvt.s64.s32 	%rd23, %r60;
	add.s64 	%rd101, %rd101, %rd23;
	add.s64 	%rd49, %rd1, -4096;
	setp.gt.u64 	%p3, %rd101, %rd49;
	@%p3 bra 	$L__BB11_29;
	shl.b32 	%r69, %r1, 12;
	cvt.s64.s32 	%rd50, %r69;
	add.s64 	%rd51, %rd101, %rd15;
	cvta.to.global.u64 	%rd52, %rd39;
	shl.b64 	%rd53, %rd51, 2;
	add.s64 	%rd54, %rd52, %rd53;
	add.s64 	%rd55, %rd3, %rd53;
	ld.global.f32 	%f95, [%rd54];
	ld.global.f32 	%f96, [%rd55];
	ld.global.f32 	%f97, [%rd54+1024];
	ld.global.f32 	%f98, [%rd55+1024];
	ld.global.f32 	%f99, [%rd54+2048];
	ld.global.f32 	%f100, [%rd55+2048];
	mul.f32 	%f101, %f99, %f100;
	ld.global.f32 	%f102, [%rd54+3072];
	ld.global.f32 	%f103, [%rd55+3072];
	ld.global.f32 	%f104, [%rd54+4096];
	ld.global.f32 	%f105, [%rd55+4096];
	mul.f32 	%f106, %f104, %f105;
	ld.global.f32 	%f107, [%rd54+5120];
	ld.global.f32 	%f108, [%rd55+5120];
	ld.global.f32 	%f109, [%rd54+6144];
	ld.global.f32 	%f110, [%rd55+6144];
	mul.f32 	%f111, %f109, %f110;
	ld.global.f32 	%f112, [%rd54+7168];
	ld.global.f32 	%f113, [%rd55+7168];
	ld.global.f32 	%f114, [%rd54+8192];
	ld.global.f32 	%f115, [%rd55+8192];
	mul.f32 	%f116, %f114, %f115;
	ld.global.f32 	%f117, [%rd54+9216];
	ld.global.f32 	%f118, [%rd55+9216];
	ld.global.f32 	%f119, [%rd54+10240];
	ld.global.f32 	%f120, [%rd55+10240];
	mul.f32 	%f121, %f119, %f120;
	ld.global.f32 	%f122, [%rd54+11264];
	ld.global.f32 	%f123, [%rd55+11264];
	ld.global.f32 	%f124, [%rd54+12288];
	ld.global.f32 	%f125, [%rd55+12288];
	mul.f32 	%f126, %f124, %f125;
	ld.global.f32 	%f127, [%rd54+13312];
	ld.global.f32 	%f128, [%rd55+13312];
	ld.global.f32 	%f129, [%rd54+14336];
	ld.global.f32 	%f130, [%rd55+14336];
	mul.f32 	%f131, %f129, %f130;
	ld.global.f32 	%f132, [%rd54+15360];
	ld.global.f32 	%f133, [%rd55+15360];
	fma.rn.f32 	%f134, %f95, %f96, %f429;
	fma.rn.f32 	%f135, %f97, %f98, %f101;
	fma.rn.f32 	%f136, %f102, %f103, %f106;
	fma.rn.f32 	%f137, %f107, %f108, %f111;
	fma.rn.f32 	%f138, %f112, %f113, %f116;
	fma.rn.f32 	%f139, %f117, %f118, %f121;
	fma.rn.f32 	%f140, %f122, %f123, %f126;
	fma.rn.f32 	%f141, %f127, %f128, %f131;
	add.f32 	%f142, %f134, %f135;
	add.f32 	%f143, %f136, %f137;
	add.f32 	%f144, %f138, %f139;
	add.f32 	%f145, %f140, %f141;
	add.f32 	%f146, %f142, %f143;
	add.f32 	%f147, %f144, %f145;
	add.f32 	%f148, %f146, %f147;
	fma.rn.f32 	%f429, %f132, %f133, %f148;
	sub.s64 	%rd56, %rd1, %rd101;
	setp.lt.u64 	%p4, %rd56, %rd50;
	add.s32 	%r207, %r207, 1;
	add.s64 	%rd100, %rd100, %rd50;
	sub.s32 	%r206, %r206, %r69;
	mul.wide.s32 	%rd57, %r69, 4;
	add.s64 	%rd99, %rd99, %rd57;
	add.s64 	%rd98, %rd98, %rd57;
	@%p4 bra 	$L__BB11_42;
	bra.uni 	$L__BB11_27;
$L__BB11_29:
	setp.le.u64 	%p5, %rd1, %rd101;
	cvt.u32.u64 	%r70, %rd101;
	cvt.u32.u64 	%r71, %rd1;
	sub.s32 	%r72, %r71, %r70;
	setp.ge.s32 	%p6, %r27, %r72;
	or.pred  	%p7, %p5, %p6;
	@%p7 bra 	$L__BB11_42;
	cvt.u32.u64 	%r74, %rd23;
	cvt.u32.u64 	%r75, %rd5;
	not.b32 	%r76, %r27;
	add.s32 	%r77, %r76, %r28;
	add.s32 	%r78, %r74, %r75;
	sub.s32 	%r79, %r77, %r78;
	mul.lo.s32 	%r80, %r1, %r207;
	shl.b32 	%r81, %r80, 12;
	sub.s32 	%r82, %r79, %r81;
	shr.u32 	%r83, %r82, 8;
	add.s32 	%r34, %r83, 1;
	and.b32  	%r35, %r34, 15;
	setp.lt.u32 	%p8, %r82, 3840;
	mov.u32 	%r210, %r27;
	@%p8 bra 	$L__BB11_33;
	shr.u32 	%r84, %r206, 8;
	add.s32 	%r85, %r84, 1;
	and.b32  	%r86, %r85, 33554416;
	neg.s32 	%r208, %r86;
	mov.u32 	%r210, %r27;
$L__BB11_32:
	.pragma "nounroll";
	ld.global.f32 	%f150, [%rd99+-8192];
	ld.global.f32 	%f151, [%rd98+-8192];
	fma.rn.f32 	%f152, %f150, %f151, %f429;
	ld.global.f32 	%f153, [%rd99+-7168];
	ld.global.f32 	%f154, [%rd98+-7168];
	fma.rn.f32 	%f155, %f153, %f154, %f152;
	ld.global.f32 	%f156, [%rd99+-6144];
	ld.global.f32 	%f157, [%rd98+-6144];
	fma.rn.f32 	%f158, %f156, %f157, %f155;
	ld.global.f32 	%f159, [%rd99+-5120];
	ld.global.f32 	%f160, [%rd98+-5120];
	fma.rn.f32 	%f161, %f159, %f160, %f158;
	ld.global.f32 	%f162, [%rd99+-4096];
	ld.global.f32 	%f163, [%rd98+-4096];
	fma.rn.f32 	%f164, %f162, %f163, %f161;
	ld.global.f32 	%f165, [%rd99+-3072];
	ld.global.f32 	%f166, [%rd98+-3072];
	fma.rn.f32 	%f167, %f165, %f166, %f164;
	ld.global.f32 	%f168, [%rd99+-2048];
	ld.global.f32 	%f169, [%rd98+-2048];
	fma.rn.f32 	%f170, %f168, %f169, %f167;
	ld.global.f32 	%f171, [%rd99+-1024];
	ld.global.f32 	%f172, [%rd98+-1024];
	fma.rn.f32 	%f173, %f171, %f172, %f170;
	ld.global.f32 	%f174, [%rd99];
	ld.global.f32 	%f175, [%rd98];
	fma.rn.f32 	%f176, %f174, %f175, %f173;
	ld.global.f32 	%f177, [%rd99+1024];
	ld.global.f32 	%f178, [%rd98+1024];
	fma.rn.f32 	%f179, %f177, %f178, %f176;
	ld.global.f32 	%f180, [%rd99+2048];
	ld.global.f32 	%f181, [%rd98+2048];
	fma.rn.f32 	%f182, %f180, %f181, %f179;
	ld.global.f32 	%f183, [%rd99+3072];
	ld.global.f32 	%f184, [%rd98+3072];
	fma.rn.f32 	%f185, %f183, %f184, %f182;
	ld.global.f32 	%f186, [%rd99+4096];
	ld.global.f32 	%f187, [%rd98+4096];
	fma.rn.f32 	%f188, %f186, %f187, %f185;
	ld.global.f32 	%f189, [%rd99+5120];
	ld.global.f32 	%f190, [%rd98+5120];
	fma.rn.f32 	%f191, %f189, %f190, %f188;
	ld.global.f32 	%f192, [%rd99+6144];
	ld.global.f32 	%f193, [%rd98+6144];
	fma.rn.f32 	%f194, %f192, %f193, %f191;
	ld.global.f32 	%f195, [%rd99+7168];
	ld.global.f32 	%f196, [%rd98+7168];
	fma.rn.f32 	%f429, %f195, %f196, %f194;
	add.s32 	%r210, %r210, 4096;
	add.s32 	%r208, %r208, 16;
	add.s64 	%rd99, %rd99, 16384;
	add.s64 	%rd98, %rd98, 16384;
	setp.ne.s32 	%p9, %r208, 0;
	@%p9 bra 	$L__BB11_32;
$L__BB11_33:
	setp.eq.s32 	%p10, %r35, 0;
	@%p10 bra 	$L__BB11_42;
	cvta.to.global.u64 	%rd32, %rd39;
	and.b32  	%r42, %r34, 7;
	setp.lt.u32 	%p11, %r35, 8;
	@%p11 bra 	$L__BB11_36;
	cvt.u64.u32 	%rd58, %r210;
	add.s64 	%rd59, %rd101, %rd58;
	shl.b64 	%rd60, %rd59, 2;
	add.s64 	%rd61, %rd32, %rd60;
	add.s64 	%rd62, %rd3, %rd60;
	ld.global.f32 	%f198, [%rd61];
	ld.global.f32 	%f199, [%rd62];
	fma.rn.f32 	%f200, %f198, %f199, %f429;
	ld.global.f32 	%f201, [%rd61+1024];
	ld.global.f32 	%f202, [%rd62+1024];
	fma.rn.f32 	%f203, %f201, %f202, %f200;
	ld.global.f32 	%f204, [%rd61+2048];
	ld.global.f32 	%f205, [%rd62+2048];
	fma.rn.f32 	%f206, %f204, %f205, %f203;
	ld.global.f32 	%f207, [%rd61+3072];
	ld.global.f32 	%f208, [%rd62+3072];
	fma.rn.f32 	%f209, %f207, %f208, %f206;
	ld.global.f32 	%f210, [%rd61+4096];
	ld.global.f32 	%f211, [%rd62+4096];
	fma.rn.f32 	%f212, %f210, %f211, %f209;
	ld.global.f32 	%f213, [%rd61+5120];
	ld.global.f32 	%f214, [%rd62+5120];
	fma.rn.f32 	%f215, %f213, %f214, %f212;
	ld.global.f32 	%f216, [%rd61+6144];
	ld.global.f32 	%f217, [%rd62+6144];
	fma.rn.f32 	%f218, %f216, %f217, %f215;
	ld.global.f32 	%f219, [%rd61+7168];
	ld.global.f32 	%f220, [%rd62+7168];
	fma.rn.f32 	%f429, %f219, %f220, %f218;
	add.s32 	%r210, %r210, 2048;
$L__BB11_36:
	setp.eq.s32 	%p12, %r42, 0;
	@%p12 bra 	$L__BB11_42;
	setp.lt.u32 	%p13, %r42, 4;
	@%p13 bra 	$L__BB11_39;
	cvt.u64.u32 	%rd63, %r210;
	add.s64 	%rd64, %rd101, %rd63;
	shl.b64 	%rd65, %rd64, 2;
	add.s64 	%rd66, %rd32, %rd65;
	add.s64 	%rd67, %rd3, %rd65;
	ld.global.f32 	%f222, [%rd66];
	ld.global.f32 	%f223, [%rd67];
	fma.rn.f32 	%f224, %f222, %f223, %f429;
	ld.global.f32 	%f225, [%rd66+1024];
	ld.global.f32 	%f226, [%rd67+1024];
	fma.rn.f32 	%f227, %f225, %f226, %f224;
	ld.global.f32 	%f228, [%rd66+2048];
	ld.global.f32 	%f229, [%rd67+2048];
	fma.rn.f32 	%f230, %f228, %f229, %f227;
	ld.global.f32 	%f231, [%rd66+3072];
	ld.global.f32 	%f232, [%rd67+3072];
	fma.rn.f32 	%f429, %f231, %f232, %f230;
	add.s32 	%r210, %r210, 1024;
$L__BB11_39:
	and.b32  	%r87, %r34, 3;
	setp.eq.s32 	%p14, %r87, 0;
	@%p14 bra 	$L__BB11_42;
	cvt.u64.u32 	%rd68, %r210;
	add.s64 	%rd69, %rd68, %rd100;
	shl.b64 	%rd70, %rd69, 2;
	add.s64 	%rd105, %rd3, %rd70;
	add.s64 	%rd104, %rd32, %rd70;
	cvt.u16.u32 	%rs9, %r206;
	shr.u16 	%rs10, %rs9, 8;
	add.s16 	%rs11, %rs10, 1;
	cvt.u32.u16 	%r88, %rs11;
	and.b32  	%r89, %r88, 3;
	neg.s32 	%r213, %r89;
$L__BB11_41:
	.pragma "nounroll";
	ld.global.f32 	%f233, [%rd104];
	ld.global.f32 	%f234, [%rd105];
	fma.rn.f32 	%f429, %f233, %f234, %f429;
	add.s64 	%rd105, %rd105, 1024;
	add.s64 	%rd104, %rd104, 1024;
	add.s32 	%r213, %r213, 1;
	setp.ne.s32 	%p15, %r213, 0;
	@%p15 bra 	$L__BB11_41;
$L__BB11_42:
	// begin inline asm
	mov.u32 %r90, %laneid;
	// end inline asm
	mov.b32 	%r92, %f429;
	mov.b32 	%r93, 1;
	mov.b32 	%r114, 31;
	mov.b32 	%r115, -1;
	// begin inline asm
	shfl.sync.down.b32 %r91, %r92, %r93, %r114, %r115;
	// end inline asm
	setp.gt.s32 	%p16, %r90, 30;
	mov.b32 	%f235, %r91;
	add.f32 	%f236, %f429, %f235;
	selp.f32 	%f237, %f429, %f236, %p16;
	mov.b32 	%r97, %f237;
	mov.b32 	%r98, 2;
	// begin inline asm
	shfl.sync.down.b32 %r96, %r97, %r98, %r114, %r115;
	// end inline asm
	setp.gt.s32 	%p17, %r90, 29;
	mov.b32 	%f238, %r96;
	add.f32 	%f239, %f237, %f238;
	selp.f32 	%f240, %f237, %f239, %p17;
	mov.b32 	%r102, %f240;
	mov.b32 	%r103, 4;
	// begin inline asm
	shfl.sync.down.b32 %r101, %r102, %r103, %r114, %r115;
	// end inline asm
	setp.gt.s32 	%p18, %r90, 27;
	mov.b32 	%f241, %r101;
	add.f32 	%f242, %f240, %f241;
	selp.f32 	%f243, %f240, %f242, %p18;
	mov.b32 	%r107, %f243;
	mov.b32 	%r108, 8;
	// begin inline asm
	shfl.sync.down.b32 %r106, %r107, %r108, %r114, %r115;
	// end inline asm
	setp.gt.s32 	%p19, %r90, 23;
	mov.b32 	%f244, %r106;
	add.f32 	%f245, %f243, %f244;
	selp.f32 	%f246, %f243, %f245, %p19;
	mov.b32 	%r112, %f246;
	mov.b32 	%r113, 16;
	// begin inline asm
	shfl.sync.down.b32 %r111, %r112, %r113, %r114, %r115;
	// end inline asm
	setp.gt.s32 	%p20, %r90, 15;
	mov.b32 	%f247, %r111;
	add.f32 	%f37, %f246, %f247;
	selp.f32 	%f430, %f246, %f37, %p20;
	setp.ne.s32 	%p21, %r90, 0;
	@%p21 bra 	$L__BB11_44;
	shr.u32 	%r116, %r27, 3;
	and.b32  	%r117, %r116, 124;
	mov.u32 	%r118, _ZZN3cub18CUB_300001_SM_10006detail6reduce18DeviceReduceKernelINS2_10policy_hubIfyN4cuda3std3__44plusIfEEE10Policy1000EN6thrust24THRUST_300001_SM_1000_NS18transform_iteratorINSD_12zip_functionINS7_10multipliesIfEEEENSD_12zip_iteratorINS7_5tupleIJNSD_6detail15normal_iteratorINSD_10device_ptrIfEEEESP_EEEEENSD_11use_defaultESS_EEyS9_fNS7_10__identityEEEvT0_PT3_T1_NS0_13GridEvenShareISY_EET2_T4_E12temp_storage;
	add.s32 	%r119, %r118, %r117;
	st.shared.f32 	[%r119+8], %f37;
$L__BB11_44:
	bar.sync 	0;
	setp.ne.s32 	%p22, %r27, 0;
	@%p22 bra 	$L__BB11_46;
	ld.shared.f32 	%f248, [_ZZN3cub18CUB_300001_SM_10006detail6reduce18DeviceReduceKernelINS2_10policy_hubIfyN4cuda3std3__44plusIfEEE10Policy1000EN6thrust24THRUST_300001_SM_1000_NS18transform_iteratorINSD_12zip_functionINS7_10multipliesIfEEEENSD_12zip_iteratorINS7_5tupleIJNSD_6detail15normal_iteratorINSD_10device_ptrIfEEEESP_EEEEENSD_11use_defaultESS_EEyS9_fNS7_10__identityEEEvT0_PT3_T1_NS0_13GridEvenShareISY_EET2_T4_E12temp_storage+12];
	add.f32 	%f249, %f430, %f248;
	ld.shared.f32 	%f250, [_ZZN3cub18CUB_300001_SM_10006detail6reduce18DeviceReduceKernelINS2_10policy_hubIfyN4cuda3std3__44plusIfEEE10Policy1000EN6thrust24THRUST_300001_SM_1000_NS18transform_iteratorINSD_12zip_functionINS7_10multipliesIfEEEENSD_12zip_iteratorINS7_5tupleIJNSD_6detail15normal_iteratorINSD_10device_ptrIfEEEESP_EEEEENSD_11use_defaultESS_EEyS9_fNS7_10__identityEEEvT0_PT3_T1_NS0_13GridEvenShareISY_EET2_T4_E12temp_storage+16];
	add.f32 	%f251, %f249, %f250;
	ld.shared.f32 	%f252, [_ZZN3cub18CUB_300001_SM_10006detail6reduce18DeviceReduceKernelINS2_10policy_hubIfyN4cuda3std3__44plusIfEEE10Policy1000EN6thrust24THRUST_300001_SM_1000_NS18transform_iteratorINSD_12zip_functionINS7_10multipliesIfEEEENSD_12zip_iteratorINS7_5tupleIJNSD_6detail15normal_iteratorINSD_10device_ptrIfEEEESP_EEEEENSD_11use_defaultESS_EEyS9_fNS7_10__identityEEEvT0_PT3_T1_NS0_13GridEvenShareISY_EET2_T4_E12temp_storage+20];
	add.f32 	%f253, %f251, %f252;
	ld.shared.f32 	%f254, [_ZZN3cub18CUB_300001_SM_10006detail6reduce18DeviceReduceKernelINS2_10policy_hubIfyN4cuda3std3__44plusIfEEE10Policy1000EN6thrust24THRUST_300001_SM_1000_NS18transform_iteratorINSD_12zip_functionINS7_10multipliesIfEEEENSD_12zip_iteratorINS7_5tupleIJNSD_6detail15normal_iteratorINSD_10device_ptrIfEEEESP_EEEEENSD_11use_defaultESS_EEyS9_fNS7_10__identityEEEvT0_PT3_T1_NS0_13GridEvenShareISY_EET2_T4_E12temp_storage+24];
	add.f32 	%f255, %f253, %f254;
	ld.shared.f32 	%f256, [_ZZN3cub18CUB_300001_SM_10006detail6reduce18DeviceReduceKernelINS2_10policy_hubIfyN4cuda3std3__44plusIfEEE10Policy1000EN6thrust24THRUST_300001_SM_1000_NS18transform_iteratorINSD_12zip_functionINS7_10multipliesIfEEEENSD_12zip_iteratorINS7_5tupleIJNSD_6detail15normal_iteratorINSD_10device_ptrIfEEEESP_EEEEENSD_11use_defaultESS_EEyS9_fNS7_10__identityEEEvT0_PT3_T1_NS0_13GridEvenShareISY_EET2_T4_E12temp_storage+28];
	add.f32 	%f257, %f255, %f256;
	ld.shared.f32 	%f258, [_ZZN3cub18CUB_300001_SM_10006detail6reduce18DeviceReduceKernelINS2_10policy_hubIfyN4cuda3std3__44plusIfEEE10Policy1000EN6thrust24THRUST_300001_SM_1000_NS18transform_iteratorINSD_12zip_functionINS7_10multipliesIfEEEENSD_12zip_iteratorINS7_5tupleIJNSD_6detail15normal_iteratorINSD_10device_ptrIfEEEESP_EEEEENSD_11use_defaultESS_EEyS9_fNS7_10__identityEEEvT0_PT3_T1_NS0_13GridEvenShareISY_EET2_T4_E12temp_storage+32];
	add.f32 	%f259, %f257, %f258;
	ld.shared.f32 	%f260, [_ZZN3cub18CUB_300001_SM_10006detail6reduce18DeviceReduceKernelINS2_10policy_hubIfyN4cuda3std3__44plusIfEEE10Policy1000EN6thrust24THRUST_300001_SM_1000_NS18transform_iteratorINSD_12zip_functionINS7_10multipliesIfEEEENSD_12zip_iteratorINS7_5tupleIJNSD_6detail15normal_iteratorINSD_10device_ptrIfEEEESP_EEEEENSD_11use_defaultESS_EEyS9_fNS7_10__identityEEEvT0_PT3_T1_NS0_13GridEvenShareISY_EET2_T4_E12temp_storage+36];
	add.f32 	%f430, %f259, %f260;
$L__BB11_46:
	mov.u32 	%r197, %tid.x;
	setp.ne.s32 	%p56, %r197, 0;
	@%p56 bra 	$L__BB11_48;
	ld.param.u64 	%rd95, [_ZN3cub18CUB_300001_SM_10006detail6reduce18DeviceReduceKernelINS2_10policy_hubIfyN4cuda3std3__44plusIfEEE10Policy1000EN6thrust24THRUST_300001_SM_1000_NS18transform_iteratorINSD_12zip_functionINS7_10multipliesIfEEEENSD_12zip_iteratorINS7_5tupleIJNSD_6detail15normal_iteratorINSD_10device_ptrIfEEEESP_EEEEENSD_11use_defaultESS_EEyS9_fNS7_10__identityEEEvT0_PT3_T1_NS0_13GridEvenShareISY_EET2_T4__param_1];
	cvta.to.global.u64 	%rd92, %rd95;
	mul.wide.u32 	%rd93, %r2, 4;
	add.s64 	%rd94, %rd92, %rd93;
	st.global.f32 	[%rd94], %f430;
$L__BB11_48:
	ret;

}
	// .globl	_ZN3cub18CUB_300001_SM_10006detail6reduce28DeviceReduceSingleTileKernelINS2_10policy_hubIfyN4cuda3std3__44plusIfEEE10Policy1000EPfSC_iS9_ffNS7_10__identityEEEvT0_T1_T2_T3_T4_T6_
.visible .entry _ZN3cub18CUB_300001_SM_10006detail6reduce28DeviceReduceSingleTileKernelINS2_10policy_hubIfyN4cuda3std3__44plusIfEEE10Policy1000EPfSC_iS9_ffNS7_10__identityEEEvT0_T1_T2_T3_T4_T6_(
	.param .u64 .ptr .align 1 _ZN3cub18CUB_300001_SM_10006detail6reduce28DeviceReduceSingleTileKernelINS2_10policy_hubIfyN4cuda3std3__44plusIfEEE10Policy1000EPfSC_iS9_ffNS7_10__identityEEEvT0_T1_T2_T3_T4_T6__param_0,
	.param .u64 .ptr .align 1 _ZN3cub18CUB_300001_SM_10006detail6reduce28DeviceReduceSingleTileKernelINS2_10policy_hubIfyN4cuda3std3__44plusIfEEE10Policy1000EPfSC_iS9_ffNS7_10__identityEEEvT0_T1_T2_T3_T4_T6__param_1,
	.param .u32 _ZN3cub18CUB_300001_SM_10006detail6reduce28DeviceReduceSingleTileKernelINS2_10policy_hubIfyN4cuda3std3__44plusIfEEE10Policy1000EPfSC_iS9_ffNS7_10__identityEEEvT0_T1_T2_T3_T4_T6__param_2,
	.param .align 1 .b8 _ZN3cub18CUB_300001_SM_10006detail6reduce28DeviceReduceSingleTileKernelINS2_10policy_hubIfyN4cuda3std3__44plusIfEEE10Policy1000EPfSC_iS9_ffNS7_10__identityEEEvT0_T1_T2_T3_T4_T6__param_3[1],
	.param .f32 _ZN3cub18CUB_300001_SM_10006detail6reduce28DeviceReduceSingleTileKernelINS2_10policy_hubIfyN4cuda3std3__44plusIfEEE10Policy1000EPfSC_iS9_ffNS7_10__identityEEEvT0_T1_T2_T3_T4_T6__param_4,
	.param .align 1 .b8 _ZN3cub18CUB_300001_SM_10006detail6reduce28DeviceReduceSingleTileKernelINS2_10policy_hubIfyN4cuda3std3__44plusIfEEE10Policy1000EPfSC_iS9_ffNS7_10__identityEEEvT0_T1_T2_T3_T4_T6__param_5[1]
)
.maxntid 256
.minnctapersm 1
{
	.reg .pred 	%p<97>;
	.reg .b32 	%r<407>;
	.reg .b32 	%f<419>;
	.reg .b64 	%rd<125>;
	// demoted variable
	.shared .align 4 .b8 _ZZN3cub18CUB_300001_SM_10006detail6reduce28DeviceReduceSingleTileKernelINS2_10policy_hubIfyN4cuda3std3__44plusIfEEE10Policy1000EPfSC_iS9_ffNS7_10__identityEEEvT0_T1_T2_T3_T4_T6_E12temp_storage[44];
	ld.param.u64 	%rd16, [_ZN3cub18CUB_300001_SM_10006detail6reduce28DeviceReduceSingleTileKernelINS2_10policy_hubIfyN4cuda3std3__44plusIfEEE10Policy1000EPfSC_iS9_ffNS7_10__identityEEEvT0_T1_T2_T3_T4_T6__param_0];
	ld.param.u64 	%rd17, [_ZN3cub18CUB_300001_SM_10006detail6reduce28DeviceReduceSingleTileKernelINS2_10policy_hubIfyN4cuda3std3__44plusIfEEE10Policy1000EPfSC_iS9_ffNS7_10__identityEEEvT0_T1_T2_T3_T4_T6__param_1];
	ld.param.u32 	%r67, [_ZN3cub18CUB_300001_SM_10006detail6reduce28DeviceReduceSingleTileKernelINS2_10policy_hubIfyN4cuda3std3__44plusIfEEE10Policy1000EPfSC_iS9_ffNS7_10__identityEEEvT0_T1_T2_T3_T4_T6__param_2];
	ld.param.f32 	%f58, [_ZN3cub18CUB_300001_SM_10006detail6reduce28DeviceReduceSingleTileKernelINS2_10policy_hubIfyN4cuda3std3__44plusIfEEE10Policy1000EPfSC_iS9_ffNS7_10__identityEEEvT0_T1_T2_T3_T4_T6__param_4];
	cvta.to.global.u64 	%rd1, %rd17;
	setp.ne.s32 	%p1, %r67, 0;
	@%p1 bra 	$L__BB12_3;
	mov.u32 	%r380, %tid.x;
	setp.ne.s32 	%p96, %r380, 0;
	@%p96 bra 	$L__BB12_74;
	st.global.f32 	[%rd1], %f58;
	bra.uni 	$L__BB12_74;
$L__BB12_3:
	and.b64  	%rd18, %rd16, 15;
	setp.ne.s64 	%p2, %rd18, 0;
	@%p2 bra 	$L__BB12_38;
	setp.gt.s32 	%p49, %r67, 4095;
	@%p49 bra 	$L__BB12_22;
	mov.u32 	%r1, %tid.x;
	setp.ge.s32 	%p66, %r1, %r67;
	mov.f32 	%f397, 0f00000000;
	mov.u32 	%r384, %r1;
	@%p66 bra 	$L__BB12_7;
	mul.wide.u32 	%rd113, %r1, 4;
	add.s64 	%rd112, %rd16, %rd113;
	// begin inline asm
	ld.global.nc.u32 %r300, [%rd112];
	// end inline asm
	mov.b32 	%f397, %r300;
	add.s32 	%r384, %r1, 256;
$L__BB12_7:
	setp.ge.s32 	%p67, %r384, %r67;
	@%p67 bra 	$L__BB12_13;
	not.b32 	%r301, %r384;
	add.s32 	%r4, %r67, %r301;
	and.b32  	%r302, %r4, 768;
	setp.eq.s32 	%p68, %r302, 768;
	@%p68 bra 	$L__BB12_11;
	mul.wide.u32 	%rd114, %r384, 4;
	add.s64 	%rd121, %rd16, %rd114;
	shr.u32 	%r303, %r4, 8;
	add.s32 	%r304, %r303, 1;
	and.b32  	%r305, %r304, 3;
	neg.s32 	%r382, %r305;
$L__BB12_10:
	.pragma "nounroll";
	// begin inline asm
	ld.global.nc.u32 %r306, [%rd121];
	// end inline asm
	mov.b32 	%f323, %r306;
	add.f32 	%f397, %f397, %f323;
	add.s32 	%r384, %r384, 256;
	add.s64 	%rd121, %rd121, 1024;
	add.s32 	%r382, %r382, 1;
	setp.ne.s32 	%p69, %r382, 0;
	@%p69 bra 	$L__BB12_10;
$L__BB12_11:
	setp.lt.u32 	%p70, %r4, 768;
	@%p70 bra 	$L__BB12_13;
$L__BB12_12:
	mul.wide.s32 	%rd120, %r384, 4;
	add.s64 	%rd116, %rd16, %rd120;
	// begin inline asm
	ld.global.nc.u32 %r307, [%rd116];
	// end inline asm
	mov.b32 	%f324, %r307;
	add.f32 	%f325, %f397, %f324;
	add.s64 	%rd117, %rd116, 1024;
	// begin inline asm
	ld.global.nc.u32 %r308, [%rd117];
	// end inline asm
	mov.b32 	%f326, %r308;
	add.f32 	%f327, %f325, %f326;
	add.s64 	%rd118, %rd116, 2048;
	// begin inline asm
	ld.global.nc.u32 %r309, [%rd118];
	// end inline asm
	mov.b32 	%f328, %r309;
	add.f32 	%f329, %f327, %f328;
	add.s64 	%rd119, %rd116, 3072;
	// begin inline asm
	ld.global.nc.u32 %r310, [%rd119];
	// end inline asm
	mov.b32 	%f330, %r310;
	add.f32 	%f397, %f329, %f330;
	add.s32 	%r384, %r384, 1024;
	setp.lt.s32 	%p71, %r384, %r67;
	@%p71 bra 	$L__BB12_12;
$L__BB12_13:
	setp.lt.s32 	%p72, %r67, 256;
	@%p72 bra 	$L__BB12_18;
	// begin inline asm
	mov.u32 %r349, %laneid;
	// end inline asm
	mov.b32 	%r351, %f397;
	mov.b32 	%r352, 1;
	mov.b32 	%r373, 31;
	mov.b32 	%r374, -1;
	// begin inline asm
	shfl.sync.down.b32 %r350, %r351, %r352, %r373, %r374;
	// end inline asm
	setp.gt.s32 	%p88, %r349, 30;
	mov.b32 	%f365, %r350;
	add.f32 	%f366, %f397, %f365;
	selp.f32 	%f367, %f397, %f366, %p88;
	mov.b32 	%r356, %f367;
	mov.b32 	%r357, 2;
	// begin inline asm
	shfl.sync.down.b32 %r355, %r356, %r357, %r373, %r374;
	// end inline asm
	setp.gt.s32 	%p89, %r349, 29;
	mov.b32 	%f368, %r355;
	add.f32 	%f369, %f367, %f368;
	selp.f32 	%f370, %f367, %f369, %p89;
	mov.b32 	%r361, %f370;
	mov.b32 	%r362, 4;
	// begin inline asm
	shfl.sync.down.b32 %r360, %r361, %r362, %r373, %r374;
	// end inline asm
	setp.gt.s32 	%p90, %r349, 27;
	mov.b32 	%f371, %r360;
	add.f32 	%f372, %f370, %f371;
	selp.f32 	%f373, %f370, %f372, %p90;
	mov.b32 	%r366, %f373;
	mov.b32 	%r367, 8;
	// begin inline asm
	shfl.sync.down.b32 %r365, %r366, %r367, %r373, %r374;
	// end inline asm
	setp.gt.s32 	%p91, %r349, 23;
	mov.b32 	%f374, %r365;
	add.f32 	%f375, %f373, %f374;
	selp.f32 	%f376, %f373, %f375, %p91;
	mov.b32 	%r371, %f376;
	mov.b32 	%r372, 16;
	// begin inline asm
	shfl.sync.down.b32 %r370, %r371, %r372, %r373, %r374;
	// end inline asm
	setp.gt.s32 	%p92, %r349, 15;
	mov.b32 	%f377, %r370;
	add.f32 	%f10, %f376, %f377;
	selp.f32 	%f418, %f376, %f10, %p92;
	setp.ne.s32 	%p93, %r349, 0;
	@%p93 bra 	$L__BB12_16;
	shr.u32 	%r375, %r1, 3;
	and.b32  	%r376, %r375, 124;
	mov.u32 	%r377, _ZZN3cub18CUB_300001_SM_10006detail6reduce28DeviceReduceSingleTileKernelINS2_10policy_hubIfyN4cuda3std3__44plusIfEEE10Policy1000EPfSC_iS9_ffNS7_10__identityEEEvT0_T1_T2_T3_T4_T6_E12temp_storage;
	add.s32 	%r378, %r377, %r376;
	st.shared.f32 	[%r378+8], %f10;
$L__BB12_16:
	bar.sync 	0;
	setp.ne.s32 	%p94, %r1, 0;
	@%p94 bra 	$L__BB12_72;
	ld.shared.f32 	%f378, [_ZZN3cub18CUB_300001_SM_10006detail6reduce28DeviceReduceSingleTileKernelINS2_10policy_hubIfyN4cuda3std3__44plusIfEEE10Policy1000EPfSC_iS9_ffNS7_10__identityEEEvT0_T1_T2_T3_T4_T6_E12temp_storage+12];
	add.f32 	%f379, %f418, %f378;
	ld.shared.f32 	%f380, [_ZZN3cub18CUB_300001_SM_10006detail6reduce28DeviceReduceSingleTileKernelINS2_10policy_hubIfyN4cuda3std3__44plusIfEEE10Policy1000EPfSC_iS9_ffNS7_10__identityEEEvT0_T1_T2_T3_T4_T6_E12temp_storage+16];
	add.f32 	%f381, %f379, %f380;
	ld.shared.f32 	%f382, [_ZZN3cub18CUB_300001_SM_10006detail6reduce28DeviceReduceSingleTileKernelINS2_10policy_hubIfyN4cuda3std3__44plusIfEEE10Policy1000EPfSC_iS9_ffNS7_10__identityEEEvT0_T1_T2_T3_T4_T6_E12temp_storage+20];
	add.f32 	%f383, %f381, %f382;
	ld.shared.f32 	%f384, [_ZZN3cub18CUB_300001_SM_10006detail6reduce28DeviceReduceSingleTileKernelINS2_10policy_hubIfyN4cuda3std3__44plusIfEEE10Policy1000EPfSC_iS9_ffNS7_10__identityEEEvT0_T1_T2_T3_T4_T6_E12temp_storage+24];
	add.f32 	%f385, %f383, %f384;
	ld.shared.f32 	%f386, [_ZZN3cub18CUB_300001_SM_10006detail6reduce28DeviceReduceSingleTileKernelINS2_10policy_hubIfyN4cuda3std3__44plusIfEEE10Policy1000EPfSC_iS9_ffNS7_10__identityEEEvT0_T1_T2_T3_T4_T6_E12temp_storage+28];
	add.f32 	%f387, %f385, %f386;
	ld.shared.f32 	%f388, [_ZZN3cub18CUB_300001_SM_10006detail6reduce28DeviceReduceSingleTileKernelINS2_10policy_hubIfyN4cuda3std3__44plusIfEEE10Policy1000EPfSC_iS9_ffNS7_10__identityEEEvT0_T1_T2_T3_T4_T6_E12temp_storage+32];
	add.f32 	%f389, %f387, %f388;
	ld.shared.f32 	%f390, [_ZZN3cub18CUB_300001_SM_10006detail6reduce28DeviceReduceSingleTileKernelINS2_10policy_hubIfyN4cuda3std3__44plusIfEEE10Policy1000EPfSC_iS9_ffNS7_10__identityEEEvT0_T1_T2_T3_T4_T6_E12temp_storage+36];
	add.f32 	%f418, %f389, %f390;
	bra.uni 	$L__BB12_72;
$L__BB12_18:
	// begin inline asm
	mov.u32 %r311, %laneid;
	// end inline asm
	and.b32  	%r337, %r1, 992;
	add.s32 	%r338, %r337, 32;
	setp.gt.s32 	%p73, %r338, %r67;
	not.b32 	%r339, %r337;
	add.s32 	%r340, %r67, %r339;
	selp.b32 	%r335, %r340, 31, %p73;
	mov.b32 	%r313, %f397;
	mov.b32 	%r314, 1;
	mov.b32 	%r336, -1;
	// begin inline asm
	shfl.sync.down.b32 %r312, %r313, %r314, %r335, %r336;
	// end inline asm
	setp.lt.s32 	%p74, %r311, %r335;
	mov.b32 	%f331, %r312;
	add.f32 	%f332, %f397, %f331;
	selp.f32 	%f333, %f332, %f397, %p74;
	mov.b32 	%r318, %f333;
	mov.b32 	%r319, 2;
	// begin inline asm
	shfl.sync.down.b32 %r317, %r318, %r319, %r335, %r336;
	// end inline asm
	add.s32 	%r341, %r311, 2;
	setp.gt.s32 	%p75, %r341, %r335;
	mov.b32 	%f334, %r317;
	add.f32 	%f335, %f333, %f334;
	selp.f32 	%f336, %f333, %f335, %p75;
	mov.b32 	%r323, %f336;
	mov.b32 	%r324, 4;
	// begin inline asm
	shfl.sync.down.b32 %r322, %r323, %r324, %r335, %r336;
	// end inline asm
	add.s32 	%r342, %r311, 4;
	setp.gt.s32 	%p76, %r342, %r335;
	mov.b32 	%f337, %r322;
	add.f32 	%f338, %f336, %f337;
	selp.f32 	%f339, %f336, %f338, %p76;
	mov.b32 	%r328, %f339;
	mov.b32 	%r329, 8;
	// begin inline asm
	shfl.sync.down.b32 %r327, %r328, %r329, %r335, %r336;
	// end inline asm
	add.s32 	%r343, %r311, 8;
	setp.gt.s32 	%p77, %r343, %r335;
	mov.b32 	%f340, %r327;
	add.f32 	%f341, %f339, %f340;
	selp.f32 	%f342, %f339, %f341, %p77;
	mov.b32 	%r333, %f342;
	mov.b32 	%r334, 16;
	// begin inline asm
	shfl.sync.down.b32 %r332, %r333, %r334, %r335, %r336;
	// end inline asm
	add.s32 	%r344, %r311, 16;
	setp.gt.s32 	%p78, %r344, %r335;
	mov.b32 	%f343, %r332;
	add.f32 	%f344, %f342, %f343;
	selp.f32 	%f418, %f342, %f344, %p78;
	setp.ne.s32 	%p79, %r311, 0;
	@%p79 bra 	$L__BB12_20;
	shr.u32 	%r345, %r1, 3;
	and.b32  	%r346, %r345, 124;
	mov.u32 	%r347, _ZZN3cub18CUB_300001_SM_10006detail6reduce28DeviceReduceSingleTileKernelINS2_10policy_hubIfyN4cuda3std3__44plusIfEEE10Policy1000EPfSC_iS9_ffNS7_10__identityEEEvT0_T1_T2_T3_T4_T6_E12temp_storage;
	add.s32 	%r348, %r347, %r346;
	st.shared.f32 	[%r348+8], %f418;
$L__BB12_20:
	bar.sync 	0;
	setp.ne.s32 	%p80, %r1, 0;
	@%p80 bra 	$L__BB12_72;
	setp.gt.s32 	%p81, %r67, 32;
	ld.shared.f32 	%f345, [_ZZN3cub18CUB_300001_SM_10006detail6reduce28DeviceReduceSingleTileKernelINS2_10policy_hubIfyN4cuda3std3__44plusIfEEE10Policy1000EPfSC_iS9_ffNS7_10__identityEEEvT0_T1_T2_T3_T4_T6_E12temp_storage+12];
	add.f32 	%f346, %f418, %f345;
	selp.f32 	%f347, %f346, %f418, %p81;
	setp.gt.s32 	%p82, %r67, 64;
	ld.shared.f32 	%f348, [_ZZN3cub18CUB_300001_SM_10006detail6reduce28DeviceReduceSingleTileKernelINS2_10policy_hubIfyN4cuda3std3__44plusIfEEE10Policy1000EPfSC_iS9_ffNS7_10__identityEEEvT0_T1_T2_T3_T4_T6_E12temp_storage+16];
	add.f32 	%f349, %f348, %f347;
	selp.f32 	%f350, %f349, %f347, %p82;
	setp.gt.s32 	%p83, %r67, 96;
	ld.shared.f32 	%f351, [_ZZN3cub18CUB_300001_SM_10006detail6reduce28DeviceReduceSingleTileKernelINS2_10policy_hubIfyN4cuda3std3__44plusIfEEE10Policy1000EPfSC_iS9_ffNS7_10__identityEEEvT0_T1_T2_T3_T4_T6_E12temp_storage+20];
	add.f32 	%f352, %f351, %f350;
	selp.f32 	%f353, %f352, %f350, %p83;
	setp.gt.s32 	%p84, %r67, 128;
	ld.shared.f32 	%f354, [_ZZN3cub18CUB_300001_SM_10006detail6reduce28DeviceReduceSingleTileKernelINS2_10policy_hubIfyN4cuda3std3__44plusIfEEE10Policy1000EPfSC_iS9_ffNS7_10__identityEEEvT0_T1_T2_T3_T4_T6_E12temp_storage+24];
	add.f32 	%f355, %f354, %f353;
	selp.f32 	%f356, %f355, %f353, %p84;
	setp.gt.s32 	%p85, %r67, 160;
	ld.shared.f32 	%f357, [_ZZN3cub18CUB_300001_SM_10006detail6reduce28DeviceReduceSingleTileKernelINS2_10policy_hubIfyN4cuda3std3__44plusIfEEE10Policy1000EPfSC_iS9_ffNS7_10__identityEEEvT0_T1_T2_T3_T4_T6_E12temp_storage+28];
	add.f32 	%f358, %f357, %f356;
	selp.f32 	%f359, %f358, %f356, %p85;
	setp.gt.s32 	%p86, %r67, 192;
	ld.shared.f32 	%f360, [_ZZN3cub18CUB_300001_SM_10006detail6reduce28DeviceReduceSingleTileKernelINS2_10policy_hubIfyN4cuda3std3__44plusIfEEE10Policy1000EPfSC_iS9_ffNS7_10__identityEEEvT0_T1_T2_T3_T4_T6_E12temp_storage+32];
	add.f32 	%f361, %f360, %f359;
	selp.f32 	%f362, %f361, %f359, %p86;
	setp.gt.s32 	%p87, %r67, 224;
	ld.shared.f32 	%f363, [_ZZN3cub18CUB_300001_SM_10006detail6reduce28DeviceReduceSingleTileKernelINS2_10policy_hubIfyN4cuda3std3__44plusIfEEE10Policy1000EPfSC_iS9_ffNS7_10__identityEEEvT0_T1_T2_T3_T4_T6_E12temp_storage+36];
	add.f32 	%f364, %f363, %f362;
	selp.f32 	%f418, %f364, %f362, %p87;
	bra.uni 	$L__BB12_72;
$L__BB12_22:
	mov.u32 	%r13, %tid.x;
	shl.b32 	%r224, %r13, 2;
	mul.wide.u32 	%rd86, %r224, 4;
	add.s64 	%rd76, %rd16, %rd86;
	// begin inline asm
	ld.global.nc.v2.u64 {%rd74, %rd75}, [%rd76];
	// end inline asm
	mov.b64 	{%r225, %r226}, %rd75;
	mov.b64 	{%r227, %r228}, %rd74;
	mov.b32 	%f225, %r228;
	mov.b32 	%f226, %r227;
	mov.b32 	%f227, %r226;
	mov.b32 	%f228, %r225;
	add.s64 	%rd79, %rd76, 4096;
	// begin inline asm
	ld.global.nc.v2.u64 {%rd77, %rd78}, [%rd79];
	// end inline asm
	mov.b64 	{%r229, %r230}, %rd78;
	mov.b64 	{%r231, %r232}, %rd77;
	mov.b32 	%f229, %r232;
	mov.b32 	%f230, %r231;
	mov.b32 	%f231, %r230;
	mov.b32 	%f232, %r229;
	add.s64 	%rd82, %rd76, 8192;
	// begin inline asm
	ld.global.nc.v2.u64 {%rd80, %rd81}, [%rd82];
	// end inline asm
	mov.b64 	{%r233, %r234}, %rd81;
	mov.b64 	{%r235, %r236}, %rd80;
	mov.b32 	%f233, %r236;
	mov.b32 	%f234, %r235;
	mov.b32 	%f235, %r234;
	mov.b32 	%f236, %r233;
	add.s64 	%rd85, %rd76, 12288;
	// begin inline asm
	ld.global.nc.v2.u64 {%rd83, %rd84}, [%rd85];
	// end inline asm
	mov.b64 	{%r237, %r238}, %rd84;
	mov.b64 	{%r239, %r240}, %rd83;
	mov.b32 	%f237, %r240;
	mov.b32 	%f238, %r239;
	mov.b32 	%f239, %r238;
	mov.b32 	%f240, %r237;
	add.f32 	%f241, %f226, %f225;
	add.f32 	%f242, %f228, %f227;
	add.f32 	%f243, %f230, %f229;
	add.f32 	%f244, %f232, %f231;
	add.f32 	%f245, %f234, %f233;
	add.f32 	%f246, %f236, %f235;
	add.f32 	%f247, %f238, %f237;
	add.f32 	%f248, %f240, %f239;
	add.f32 	%f249, %f241, %f242;
	add.f32 	%f250, %f243, %f244;
	add.f32 	%f251, %f245, %f246;
	add.f32 	%f252, %f247, %f248;
	add.f32 	%f253, %f249, %f250;
	add.f32 	%f254, %f251, %f252;
	add.f32 	%f404, %f253, %f254;
	setp.lt.u32 	%p50, %r67, 8192;
	mov.b32 	%r387, 4096;
	@%p50 bra 	$L__BB12_26;
	add.s32 	%r14, %r67, -4096;
	mov.b32 	%r387, 4096;
$L__BB12_24:
	mul.wide.s32 	%rd99, %r387, 4;
	add.s64 	%rd89, %rd76, %rd99;
	// begin inline asm
	ld.global.nc.v2.u64 {%rd87, %rd88}, [%rd89];
	// end inline asm
	mov.b64 	{%r242, %r243}, %rd88;
	mov.b64 	{%r244, %r245}, %rd87;
	mov.b32 	%f255, %r245;
	mov.b32 	%f256, %r244;
	mov.b32 	%f257, %r243;
	mov.b32 	%f258, %r242;
	add.s64 	%rd92, %rd89, 4096;
	// begin inline asm
	ld.global.nc.v2.u64 {%rd90, %rd91}, [%rd92];
	// end inline asm
	mov.b64 	{%r246, %r247}, %rd91;
	mov.b64 	{%r248, %r249}, %rd90;
	mov.b32 	%f259, %r249;
	mov.b32 	%f260, %r248;
	mov.b32 	%f261, %r247;
	mov.b32 	%f262, %r246;
	add.s64 	%rd95, %rd89, 8192;
	// begin inline asm
	ld.global.nc.v2.u64 {%rd93, %rd94}, [%rd95];
	// end inline asm
	mov.b64 	{%r250, %r251}, %rd94;
	mov.b64 	{%r252, %r253}, %rd93;
	mov.b32 	%f263, %r253;
	mov.b32 	%f264, %r252;
	mov.b32 	%f265, %r251;
	mov.b32 	%f266, %r250;
	add.s64 	%rd98, %rd89, 12288;
	// begin inline asm
	ld.global.nc.v2.u64 {%rd96, %rd97}, [%rd98];
	// end inline asm
	mov.b64 	{%r254, %r255}, %rd97;
	mov.b64 	{%r256, %r257}, %rd96;
	mov.b32 	%f267, %r257;
	mov.b32 	%f268, %r256;
	mov.b32 	%f269, %r255;
	mov.b32 	%f270, %r254;
	add.f32 	%f271, %f404, %f256;
	add.f32 	%f272, %f255, %f258;
	add.f32 	%f273, %f257, %f260;
	add.f32 	%f274, %f259, %f262;
	add.f32 	%f275, %f261, %f264;
	add.f32 	%f276, %f263, %f266;
	add.f32 	%f277, %f265, %f268;
	add.f32 	%f278, %f267, %f270;
	add.f32 	%f279, %f271, %f272;
	add.f32 	%f280, %f273, %f274;
	add.f32 	%f281, %f275, %f276;
	add.f32 	%f282, %f277, %f278;
	add.f32 	%f283, %f279, %f280;
	add.f32 	%f284, %f281, %f282;
	add.f32 	%f285, %f283, %f284;
	add.f32 	%f404, %f285, %f269;
	sub.s32 	%r258, %r67, %r387;
	setp.lt.s32 	%p51, %r258, 4096;
	@%p51 bra 	$L__BB12_34;
	add.s32 	%r387, %r387, 4096;
	setp.le.s32 	%p52, %r387, %r14;
	@%p52 bra 	$L__BB12_24;
$L__BB12_26:
	setp.le.s32 	%p53, %r67, %r387;
	@%p53 bra 	$L__BB12_34;
	sub.s32 	%r18, %r67, %r387;
	setp.ge.s32 	%p54, %r13, %r18;
	@%p54 bra 	$L__BB12_34;
	not.b32 	%r259, %r13;
	add.s32 	%r260, %r67, %r259;
	sub.s32 	%r19, %r260, %r387;
	and.b32  	%r261, %r19, 768;
	setp.eq.s32 	%p55, %r261, 768;
	mov.u32 	%r391, %r13;
	@%p55 bra 	$L__BB12_31;
	add.s32 	%r389, %r13, %r387;
	shr.u32 	%r262, %r19, 8;
	add.s32 	%r263, %r262, 1;
	and.b32  	%r264, %r263, 3;
	neg.s32 	%r388, %r264;
	mov.u32 	%r391, %r13;
$L__BB12_30:
	.pragma "nounroll";
	mul.wide.u32 	%rd101, %r389, 4;
	add.s64 	%rd100, %rd16, %rd101;
	// begin inline asm
	ld.global.nc.u32 %r265, [%rd100];
	// end inline asm
	mov.b32 	%f287, %r265;
	add.f32 	%f404, %f404, %f287;
	add.s32 	%r391, %r391, 256;
	add.s32 	%r389, %r389, 256;
	add.s32 	%r388, %r388, 1;
	setp.ne.s32 	%p56, %r388, 0;
	@%p56 bra 	$L__BB12_30;
$L__BB12_31:
	setp.lt.u32 	%p57, %r19, 768;
	@%p57 bra 	$L__BB12_34;
	cvt.u64.u32 	%rd102, %r391;
	cvt.u64.u32 	%rd103, %r387;
	add.s64 	%rd104, %rd102, %rd103;
	shl.b64 	%rd105, %rd104, 2;
	add.s64 	%rd106, %rd105, %rd16;
	add.s64 	%rd122, %rd106, 2048;
	add.s32 	%r392, %r391, %r387;
$L__BB12_33:
	mul.wide.u32 	%rd111, %r392, 4;
	add.s64 	%rd107, %rd16, %rd111;
	// begin inline asm
	ld.global.nc.u32 %r266, [%rd107];
	// end inline asm
	mov.b32 	%f288, %r266;
	add.f32 	%f289, %f404, %f288;
	add.s64 	%rd108, %rd122, -1024;
	// begin inline asm
	ld.global.nc.u32 %r267, [%rd108];
	// end inline asm
	mov.b32 	%f290, %r267;
	add.f32 	%f291, %f289, %f290;
	// begin inline asm
	ld.global.nc.u32 %r268, [%rd122];
	// end inline asm
	mov.b32 	%f292, %r268;
	add.f32 	%f293, %f291, %f292;
	add.s64 	%rd110, %rd122, 1024;
	// begin inline asm
	ld.global.nc.u32 %r269, [%rd110];
	// end inline asm
	mov.b32 	%f294, %r269;
	add.f32 	%f404, %f293, %f294;
	add.s32 	%r391, %r391, 1024;
	add.s64 	%rd122, %rd122, 4096;
	add.s32 	%r392, %r392, 1024;
	setp.lt.s32 	%p58, %r391, %r18;
	@%p58 bra 	$L__BB12_33;
$L__BB12_34:
	// begin inline asm
	mov.u32 %r270, %laneid;
	// end inline asm
	mov.b32 	%r272, %f404;
	mov.b32 	%r273, 1;
	mov.b32 	%r294, 31;
	mov.b32 	%r295, -1;
	// begin inline asm
	shfl.sync.down.b32 %r271, %r272, %r273, %r294, %r295;
	// end inline asm
	setp.gt.s32 	%p59, %r270, 30;
	mov.b32 	%f295, %r271;
	add.f32 	%f296, %f404, %f295;
	selp.f32 	%f297, %f404, %f296, %p59;
	mov.b32 	%r277, %f297;
	mov.b32 	%r278, 2;
	// begin inline asm
	shfl.sync.down.b32 %r276, %r277, %r278, %r294, %r295;
	// end inline asm
	setp.gt.s32 	%p60, %r270, 29;
	mov.b32 	%f298, %r276;
	add.f32 	%f299, %f297, %f298;
	selp.f32 	%f300, %f297, %f299, %p60;
	mov.b32 	%r282, %f300;
	mov.b32 	%r283, 4;
	// begin inline asm
	shfl.sync.down.b32 %r281, %r282, %r283, %r294, %r295;
	// end inline asm
	setp.gt.s32 	%p61, %r270, 27;
	mov.b32 	%f301, %r281;
	add.f32 	%f302, %f300, %f301;
	selp.f32 	%f303, %f300, %f302, %p61;
	mov.b32 	%r287, %f303;
	mov.b32 	%r288, 8;
	// begin inline asm
	shfl.sync.down.b32 %r286, %r287, %r288, %r294, %r295;
	// end inline asm
	setp.gt.s32 	%p62, %r270, 23;
	mov.b32 	%f304, %r286;
	add.f32 	%f305, %f303, %f304;
	selp.f32 	%f306, %f303, %f305, %p62;
	mov.b32 	%r292, %f306;
	mov.b32 	%r293, 16;
	// begin inline asm
	shfl.sync.down.b32 %r291, %r292, %r293, %r294, %r295;
	// end inline asm
	setp.gt.s32 	%p63, %r270, 15;
	mov.b32 	%f307, %r291;
	add.f32 	%f26, %f306, %f307;
	selp.f32 	%f418, %f306, %f26, %p63;
	setp.ne.s32 	%p64, %r270, 0;
	@%p64 bra 	$L__BB12_36;
	shr.u32 	%r296, %r13, 3;
	and.b32  	%r297, %r296, 124;
	mov.u32 	%r298, _ZZN3cub18CUB_300001_SM_10006detail6reduce28DeviceReduceSingleTileKernelINS2_10policy_hubIfyN4cuda3std3__44plusIfEEE10Policy1000EPfSC_iS9_ffNS7_10__identityEEEvT0_T1_T2_T3_T4_T6_E12temp_storage;
	add.s32 	%r299, %r298, %r297;
	st.shared.f32 	[%r299+8], %f26;
$L__BB12_36:
	bar.sync 	0;
	setp.ne.s32 	%p65, %r13, 0;
	@%p65 bra 	$L__BB12_72;
	ld.shared.f32 	%f308, [_ZZN3cub18CUB_300001_SM_10006detail6reduce28DeviceReduceSingleTileKernelINS2_10policy_hubIfyN4cuda3std3__44plusIfEEE10Policy1000EPfSC_iS9_ffNS7_10__identityEEEvT0_T1_T2_T3_T4_T6_E12temp_storage+12];
	add.f32 	%f309, %f418, %f308;
	ld.shared.f32 	%f310, [_ZZN3cub18CUB_300001_SM_10006detail6reduce28DeviceReduceSingleTileKernelINS2_10policy_hubIfyN4cuda3std3__44plusIfEEE10Policy1000EPfSC_iS9_ffNS7_10__identityEEEvT0_T1_T2_T3_T4_T6_E12temp_storage+16];
	add.f32 	%f311, %f309, %f310;
	ld.shared.f32 	%f312, [_ZZN3cub18CUB_300001_SM_10006detail6reduce28DeviceReduceSingleTileKernelINS2_10policy_hubIfyN4cuda3std3__44plusIfEEE10Policy1000EPfSC_iS9_ffNS7_10__identityEEEvT0_T1_T2_T3_T4_T6_E12temp_storage+20];
	add.f32 	%f313, %f311, %f312;
	ld.shared.f32 	%f314, [_ZZN3cub18CUB_300001_SM_10006detail6reduce28DeviceReduceSingleTileKernelINS2_10policy_hubIfyN4cuda3std3__44plusIfEEE10Policy1000EPfSC_iS9_ffNS7_10__identityEEEvT0_T1_T2_T3_T4_T6_E12temp_storage+24];
	add.f32 	%f315, %f313, %f314;
	ld.shared.f32 	%f316, [_ZZN3cub18CUB_300001_SM_10006detail6reduce28DeviceReduceSingleTileKernelINS2_10policy_hubIfyN4cuda3std3__44plusIfEEE10Policy1000EPfSC_iS9_ffNS7_10__identityEEEvT0_T1_T2_T3_T4_T6_E12temp_storage+28];
	add.f32 	%f317, %f315, %f316;
	ld.shared.f32 	%f318, [_ZZN3cub18CUB_300001_SM_10006detail6reduce28DeviceReduceSingleTileKernelINS2_10policy_hubIfyN4cuda3std3__44plusIfEEE10Policy1000EPfSC_iS9_ffNS7_10__identityEEEvT0_T1_T2_T3_T4_T6_E12temp_storage+32];
	add.f32 	%f319, %f317, %f318;
	ld.shared.f32 	%f320, [_ZZN3cub18CUB_300001_SM_10006detail6reduce28DeviceReduceSingleTileKernelINS2_10policy_hubIfyN4cuda3std3__44plusIfEEE10Policy1000EPfSC_iS9_ffNS7_10__identityEEEvT0_T1_T2_T3_T4_T6_E12temp_storage+36];
	add.f32 	%f418, %f319, %f320;
	bra.uni 	$L__BB12_72;
$L__BB12_38:
	setp.gt.s32 	%p3, %r67, 4095;
	@%p3 bra 	$L__BB12_56;
	mov.u32 	%r34, %tid.x;
	setp.ge.s32 	%p20, %r34, %r67;
	mov.f32 	%f410, 0f00000000;
	mov.u32 	%r397, %r34;
	@%p20 bra 	$L__BB12_41;
	mul.wide.u32 	%rd66, %r34, 4;
	add.s64 	%rd65, %rd16, %rd66;
	// begin inline asm
	ld.global.nc.u32 %r144, [%rd65];
	// end inline asm
	mov.b32 	%f410, %r144;
	add.s32 	%r397, %r34, 256;
$L__BB12_41:
	setp.ge.s32 	%p21, %r397, %r67;
	@%p21 bra 	$L__BB12_47;
	not.b32 	%r145, %r397;
	add.s32 	%r37, %r67, %r145;
	and.b32  	%r146, %r37, 768;
	setp.eq.s32 	%p22, %r146, 768;
	@%p22 bra 	$L__BB12_45;
	mul.wide.u32 	%rd67, %r397, 4;
	add.s64 	%rd123, %rd16, %rd67;
	shr.u32 	%r147, %r37, 8;
	add.s32 	%r148, %r147, 1;
	and.b32  	%r149, %r148, 3;
	neg.s32 	%r395, %r149;
$L__BB12_44:
	.pragma "nounroll";
	// begin inline asm
	ld.global.nc.u32 %r150, [%rd123];
	// end inline asm
	mov.b32 	%f157, %r150;
	add.f32 	%f410, %f410, %f157;
	add.s32 	%r397, %r397, 256;
	add.s64 	%rd123, %rd123, 1024;
	add.s32 	%r395, %r395, 1;
	setp.ne.s32 	%p23, %r395, 0;
	@%p23 bra 	$L__BB12_44;
$L__BB12_45:
	setp.lt.u32 	%p24, %r37, 768;
	@%p24 bra 	$L__BB12_47;
$L__BB12_46:
	mul.wide.s32 	%rd73, %r397, 4;
	add.s64 	%rd69, %rd16, %rd73;
	// begin inline asm
	ld.global.nc.u32 %r151, [%rd69];
	// end inline asm
	mov.b32 	%f158, %r151;
	add.f32 	%f159, %f410, %f158;
	add.s64 	%rd70, %rd69, 1024;
	// begin inline asm
	ld.global.nc.u32 %r152, [%rd70];
	// end inline asm
	mov.b32 	%f160, %r152;
	add.f32 	%f161, %f159, %f160;
	add.s64 	%rd71, %rd69, 2048;
	// begin inline asm
	ld.global.nc.u32 %r153, [%rd71];
	// end inline asm
	mov.b32 	%f162, %r153;
	add.f32 	%f163, %f161, %f162;
	add.s64 	%rd72, %rd69, 3072;
	// begin inline asm
	ld.global.nc.u32 %r154, [%rd72];
	// end inline asm
	mov.b32 	%f164, %r154;
	add.f32 	%f410, %f163, %f164;
	add.s32 	%r397, %r397, 1024;
	setp.lt.s32 	%p25, %r397, %r67;
	@%p25 bra 	$L__BB12_46;
$L__BB12_47:
	setp.lt.s32 	%p26, %r67, 256;
	@%p26 bra 	$L__BB12_52;
	// begin inline asm
	mov.u32 %r193, %laneid;
	// end inline asm
	mov.b32 	%r195, %f410;
	mov.b32 	%r196, 1;
	mov.b32 	%r217, 31;
	mov.b32 	%r218, -1;
	// begin inline asm
	shfl.sync.down.b32 %r194, %r195, %r196, %r217, %r218;
	// end inline asm
	setp.gt.s32 	%p42, %r193, 30;
	mov.b32 	%f199, %r194;
	add.f32 	%f200, %f410, %f199;
	selp.f32 	%f201, %f410, %f200, %p42;
	mov.b32 	%r200, %f201;
	mov.b32 	%r201, 2;
	// begin inline asm
	shfl.sync.down.b32 %r199, %r200, %r201, %r217, %r218;
	// end inline asm
	setp.gt.s32 	%p43, %r193, 29;
	mov.b32 	%f202, %r199;
	add.f32 	%f203, %f201, %f202;
	selp.f32 	%f204, %f201, %f203, %p43;
	mov.b32 	%r205, %f204;
	mov.b32 	%r206, 4;
	// begin inline asm
	shfl.sync.down.b32 %r204, %r205, %r206, %r217, %r218;
	// end inline asm
	setp.gt.s32 	%p44, %r193, 27;
	mov.b32 	%f205, %r204;
	add.f32 	%f206, %f204, %f205;
	selp.f32 	%f207, %f204, %f206, %p44;
	mov.b32 	%r210, %f207;
	mov.b32 	%r211, 8;
	// begin inline asm
	shfl.sync.down.b32 %r209, %r210, %r211, %r217, %r218;
	// end inline asm
	setp.gt.s32 	%p45, %r193, 23;
	mov.b32 	%f208, %r209;
	add.f32 	%f209, %f207, %f208;
	selp.f32 	%f210, %f207, %f209, %p45;
	mov.b32 	%r215, %f210;
	mov.b32 	%r216, 16;
	// begin inline asm
	shfl.sync.down.b32 %r214, %r215, %r216, %r217, %r218;
	// end inline asm
	setp.gt.s32 	%p46, %r193, 15;
	mov.b32 	%f211, %r214;
	add.f32 	%f38, %f210, %f211;
	selp.f32 	%f418, %f210, %f38, %p46;
	setp.ne.s32 	%p47, %r193, 0;
	@%p47 bra 	$L__BB12_50;
	shr.u32 	%r219, %r34, 3;
	and.b32  	%r220, %r219, 124;
	mov.u32 	%r221, _ZZN3cub18CUB_300001_SM_10006detail6reduce28DeviceReduceSingleTileKernelINS2_10policy_hubIfyN4cuda3std3__44plusIfEEE10Policy1000EPfSC_iS9_ffNS7_10__identityEEEvT0_T1_T2_T3_T4_T6_E12temp_storage;
	add.s32 	%r222, %r221, %r220;
	st.shared.f32 	[%r222+8], %f38;
$L__BB12_50:
	bar.sync 	0;
	setp.ne.s32 	%p48, %r34, 0;
	@%p48 bra 	$L__BB12_72;
	ld.shared.f32 	%f212, [_ZZN3cub18CUB_300001_SM_10006detail6reduce28DeviceReduceSingleTileKernelINS2_10policy_hubIfyN4cuda3std3__44plusIfEEE10Policy1000EPfSC_iS9_ffNS7_10__identityEEEvT0_T1_T2_T3_T4_T6_E12temp_storage+12];
	add.f32 	%f213, %f418, %f212;
	ld.shared.f32 	%f214, [_ZZN3cub18CUB_300001_SM_10006detail6reduce28DeviceReduceSingleTileKernelINS2_10policy_hubIfyN4cuda3std3__44plusIfEEE10Policy1000EPfSC_iS9_ffNS7_10__identityEEEvT0_T1_T2_T3_T4_T6_E12temp_storage+16];
	add.f32 	%f215, %f213, %f214;
	ld.shared.f32 	%f216, [_ZZN3cub18CUB_300001_SM_10006detail6reduce28DeviceReduceSingleTileKernelINS2_10policy_hubIfyN4cuda3std3__44plusIfEEE10Policy1000EPfSC_iS9_ffNS7_10__identityEEEvT0_T1_T2_T3_T4_T6_E12temp_storage+20];
	add.f32 	%f217, %f215, %f216;
	ld.shared.f32 	%f218, [_ZZN3cub18CUB_300001_SM_10006detail6reduce28DeviceReduceSingleTileKernelINS2_10policy_hubIfyN4cuda3std3__44plusIfEEE10Policy1000EPfSC_iS9_ffNS7_10__identityEEEvT0_T1_T2_T3_T4_T6_E12temp_storage+24];
	add.f32 	%f219, %f217, %f218;
	ld.shared.f32 	%f220, [_ZZN3cub18CUB_300001_SM_10006detail6reduce28DeviceReduceSingleTileKernelINS2_10policy_hubIfyN4cuda3std3__44plusIfEEE10Policy1000EPfSC_iS9_ffNS7_10__identityEEEvT0_T1_T2_T3_T4_T6_E12temp_storage+28];
	add.f32 	%f221, %f219, %f220;
	ld.shared.f32 	%f222, [_ZZN3cub18CUB_300001_SM_10006detail6reduce28DeviceReduceSingleTileKernelINS2_10policy_hubIfyN4cuda3std3__44plusIfEEE10Policy1000EPfSC_iS9_ffNS7_10__identityEEEvT0_T1_T2_T3_T4_T6_E12temp_storage+32];
	add.f32 	%f223, %f221, %f222;
	ld.shared.f32 	%f224, [_ZZN3cub18CUB_300001_SM_10006detail6reduce28DeviceReduceSingleTileKernelINS2_10policy_hubIfyN4cuda3std3__44plusIfEEE10Policy1000EPfSC_iS9_ffNS7_10__identityEEEvT0_T1_T2_T3_T4_T6_E12temp_storage+36];
	add.f32 	%f418, %f223, %f224;
	bra.uni 	$L__BB12_72;
$L__BB12_52:
	// begin inline asm
	mov.u32 %r155, %laneid;
	// end inline asm
	and.b32  	%r181, %r34, 992;
	add.s32 	%r182, %r181, 32;
	setp.gt.s32 	%p27, %r182, %r67;
	not.b32 	%r183, %r181;
	add.s32 	%r184, %r67, %r183;
	selp.b32 	%r179, %r184, 31, %p27;
	mov.b32 	%r157, %f410;
	mov.b32 	%r158, 1;
	mov.b32 	%r180, -1;
	// begin inline asm
	shfl.sync.down.b32 %r156, %r157, %r158, %r179, %r180;
	// end inline asm
	setp.lt.s32 	%p28, %r155, %r179;
	mov.b32 	%f165, %r156;
	add.f32 	%f166, %f410, %f165;
	selp.f32 	%f167, %f166, %f410, %p28;
	mov.b32 	%r162, %f167;
	mov.b32 	%r163, 2;
	// begin inline asm
	shfl.sync.down.b32 %r161, %r162, %r163, %r179, %r180;
	// end inline asm
	add.s32 	%r185, %r155, 2;
	setp.gt.s32 	%p29, %r185, %r179;
	mov.b32 	%f168, %r161;
	add.f32 	%f169, %f167, %f168;
	selp.f32 	%f170, %f167, %f169, %p29;
	mov.b32 	%r167, %f170;
	mov.b32 	%r168, 4;
	// begin inline asm
	shfl.sync.down.b32 %r166, %r167, %r168, %r179, %r180;
	// end inline asm
	add.s32 	%r186, %r155, 4;
	setp.gt.s32 	%p30, %r186, %r179;
	mov.b32 	%f171, %r166;
	add.f32 	%f172, %f170, %f171;
	selp.f32 	%f173, %f170, %f172, %p30;
	mov.b32 	%r172, %f173;
	mov.b32 	%r173, 8;
	// begin inline asm
	shfl.sync.down.b32 %r171, %r172, %r173, %r179, %r180;
	// end inline asm
	add.s32 	%r187, %r155, 8;
	setp.gt.s32 	%p31, %r187, %r179;
	mov.b32 	%f174, %r171;
	add.f32 	%f175, %f173, %f174;
	selp.f32 	%f176, %f173, %f175, %p31;
	mov.b32 	%r177, %f176;
	mov.b32 	%r178, 16;
	// begin inline asm
	shfl.sync.down.b32 %r176, %r177, %r178, %r179, %r180;
	// end inline asm
	add.s32 	%r188, %r155, 16;
	setp.gt.s32 	%p32, %r188, %r179;
	mov.b32 	%f177, %r176;
	add.f32 	%f178, %f176, %f177;
	selp.f32 	%f418, %f176, %f178, %p32;
	setp.ne.s32 	%p33, %r155, 0;
	@%p33 bra 	$L__BB12_54;
	shr.u32 	%r189, %r34, 3;
	and.b32  	%r190, %r189, 124;
	mov.u32 	%r191, _ZZN3cub18CUB_300001_SM_10006detail6reduce28DeviceReduceSingleTileKernelINS2_10policy_hubIfyN4cuda3std3__44plusIfEEE10Policy1000EPfSC_iS9_ffNS7_10__identityEEEvT0_T1_T2_T3_T4_T6_E12temp_storage;
	add.s32 	%r192, %r191, %r190;
	st.shared.f32 	[%r192+8], %f418;
$L__BB12_54:
	bar.sync 	0;
	setp.ne.s32 	%p34, %r34, 0;
	@%p34 bra 	$L__BB12_72;
	setp.gt.s32 	%p35, %r67, 32;
	ld.shared.f32 	%f179, [_ZZN3cub18CUB_300001_SM_10006detail6reduce28DeviceReduceSingleTileKernelINS2_10policy_hubIfyN4cuda3std3__44plusIfEEE10Policy1000EPfSC_iS9_ffNS7_10__identityEEEvT0_T1_T2_T3_T4_T6_E12temp_storage+12];
	add.f32 	%f180, %f418, %f179;
	selp.f32 	%f181, %f180, %f418, %p35;
	setp.gt.s32 	%p36, %r67, 64;
	ld.shared.f32 	%f182, [_ZZN3cub18CUB_300001_SM_10006detail6reduce28DeviceReduceSingleTileKernelINS2_10policy_hubIfyN4cuda3std3__44plusIfEEE10Policy1000EPfSC_iS9_ffNS7_10__identityEEEvT0_T1_T2_T3_T4_T6_E12temp_storage+16];
	add.f32 	%f183, %f182, %f181;
	selp.f32 	%f184, %f183, %f181, %p36;
	setp.gt.s32 	%p37, %r67, 96;
	ld.shared.f32 	%f185, [_ZZN3cub18CUB_300001_SM_10006detail6reduce28DeviceReduceSingleTileKernelINS2_10policy_hubIfyN4cuda3std3__44plusIfEEE10Policy1000EPfSC_iS9_ffNS7_10__identityEEEvT0_T1_T2_T3_T4_T6_E12temp_storage+20];
	add.f32 	%f186, %f185, %f184;
	selp.f32 	%f187, %f186, %f184, %p37;
	setp.gt.s32 	%p38, %r67, 128;
	ld.shared.f32 	%f188, [_ZZN3cub18CUB_300001_SM_10006detail6reduce28DeviceReduceSingleTileKernelINS2_10policy_hubIfyN4cuda3std3__44plusIfEEE10Policy1000EPfSC_iS9_ffNS7_10__identityEEEvT0_T1_T2_T3_T4_T6_E12temp_storage+24];
	add.f32 	%f189, %f188, %f187;
	selp.f32 	%f190, %f189, %f187, %p38;
	setp.gt.s32 	%p39, %r67, 160;
	ld.shared.f32 	%f191, [_ZZN3cub18CUB_300001_SM_10006detail6reduce28DeviceReduceSingleTileKernelINS2_10policy_hubIfyN4cuda3std3__44plusIfEEE10Policy1000EPfSC_iS9_ffNS7_10__identityEEEvT0_T1_T2_T3_T4_T6_E12temp_storage+28];
	add.f32 	%f192, %f191, %f190;
	selp.f32 	%f193, %f192, %f190, %p39;
	setp.gt.s32 	%p40, %r67, 192;
	ld.shared.f32 	%f194, [_ZZN3cub18CUB_300001_SM_10006detail6reduce28DeviceReduceSingleTileKernelINS2_10policy_hubIfyN4cuda3std3__44plusIfEEE10Policy1000EPfSC_iS9_ffNS7_10__identityEEEvT0_T1_T2_T3_T4_T6_E12temp_storage+32];
	add.f32 	%f195, %f194, %f193;
	selp.f32 	%f196, %f195, %f193, %p40;
	setp.gt.s32 	%p41, %r67, 224;
	ld.shared.f32 	%f197, [_ZZN3cub18CUB_300001_SM_10006detail6reduce28DeviceReduceSingleTileKernelINS2_10policy_hubIfyN4cuda3std3__44plusIfEEE10Policy1000EPfSC_iS9_ffNS7_10__identityEEEvT0_T1_T2_T3_T4_T6_E12temp_storage+36];
	add.f32 	%f198, %f197, %f196;
	selp.f32 	%f418, %f198, %f196, %p41;
	bra.uni 	$L__BB12_72;
$L__BB12_56:
	mov.u32 	%r46, %tid.x;
	mul.wide.u32 	%rd35, %r46, 4;
	add.s64 	%rd19, %rd16, %rd35;
	// begin inline asm
	ld.global.nc.u32 %r68, [%rd19];
	// end inline asm
	mov.b32 	%f59, %r68;
	add.s64 	%rd20, %rd19, 1024;
	// begin inline asm
	ld.global.nc.u32 %r69, [%rd20];
	// end inline asm
	mov.b32 	%f60, %r69;
	add.s64 	%rd21, %rd19, 2048;
	// begin inline asm
	ld.global.nc.u32 %r70, [%rd21];
	// end inline asm
	mov.b32 	%f61, %r70;
	add.s64 	%rd22, %rd19, 3072;
	// begin inline asm
	ld.global.nc.u32 %r71, [%rd22];
	// end inline asm
	mov.b32 	%f62, %r71;
	add.s64 	%rd23, %rd19, 4096;
	// begin inline asm
	ld.global.nc.u32 %r72, [%rd23];
	// end inline asm
	mov.b32 	%f63, %r72;
	add.s64 	%rd24, %rd19, 5120;
	// begin inline asm
	ld.global.nc.u32 %r73, [%rd24];
	// end inline asm
	mov.b32 	%f64, %r73;
	add.s64 	%rd25, %rd19, 6144;
	// begin inline asm
	ld.global.nc.u32 %r74, [%rd25];
	// end inline asm
	mov.b32 	%f65, %r74;
	add.s64 	%rd26, %rd19, 7168;
	// begin inline asm
	ld.global.nc.u32 %r75, [%rd26];
	// end inline asm
	mov.b32 	%f66, %r75;
	add.s64 	%rd27, %rd19, 8192;
	// begin inline asm
	ld.global.nc.u32 %r76, [%rd27];
	// end inline asm
	mov.b32 	%f67, %r76;
	add.s64 	%rd28, %rd19, 9216;
	// begin inline asm
	ld.global.nc.u32 %r77, [%rd28];
	// end inline asm
	mov.b32 	%f68, %r77;
	add.s64 	%rd29, %rd19, 10240;
	// begin inline asm
	ld.global.nc.u32 %r78, [%rd29];
	// end inline asm
	mov.b32 	%f69, %r78;
	add.s64 	%rd30, %rd19, 11264;
	// begin inline asm
	ld.global.nc.u32 %r79, [%rd30];
	// end inline asm
	mov.b32 	%f70, %r79;
	add.s64 	%rd31, %rd19, 12288;
	// begin inline asm
	ld.global.nc.u32 %r80, [%rd31];
	// end inline asm
	mov.b32 	%f71, %r80;
	add.s64 	%rd32, %rd19, 13312;
	// begin inline asm
	ld.global.nc.u32 %r81, [%rd32];
	// end inline asm
	mov.b32 	%f72, %r81;
	add.s64 	%rd33, %rd19, 14336;
	// begin inline asm
	ld.global.nc.u32 %r82, [%rd33];
	// end inline asm
	mov.b32 	%f73, %r82;
	add.s64 	%rd34, %rd19, 15360;
	// begin inline asm
	ld.global.nc.u32 %r83, [%rd34];
	// end inline asm
	mov.b32 	%f74, %r83;
	add.f32 	%f75, %f59, %f60;
	add.f32 	%f76, %f61, %f62;
	add.f32 	%f77, %f63, %f64;
	add.f32 	%f78, %f65, %f66;
	add.f32 	%f79, %f67, %f68;
	add.f32 	%f80, %f69, %f70;
	add.f32 	%f81, %f71, %f72;
	add.f32 	%f82, %f73, %f74;
	add.f32 	%f83, %f75, %f76;
	add.f32 	%f84, %f77, %f78;
	add.f32 	%f85, %f79, %f80;
	add.f32 	%f86, %f81, %f82;
	add.f32 	%f87, %f83, %f84;
	add.f32 	%f88, %f85, %f86;
	add.f32 	%f417, %f87, %f88;
	setp.lt.u32 	%p4, %r67, 8192;
	mov.b32 	%r400, 4096;
	@%p4 bra 	$L__BB12_60;
	add.s32 	%r47, %r67, -4096;
	mov.b32 	%r400, 4096;
$L__BB12_58:
	mul.wide.s32 	%rd52, %r400, 4;
	add.s64 	%rd36, %rd19, %rd52;
	// begin inline asm
	ld.global.nc.u32 %r86, [%rd36];
	// end inline asm
	mov.b32 	%f89, %r86;
	add.s64 	%rd37, %rd36, 1024;
	// begin inline asm
	ld.global.nc.u32 %r87, [%rd37];
	// end inline asm
	mov.b32 	%f90, %r87;
	add.s64 	%rd38, %rd36, 2048;
	// begin inline asm
	ld.global.nc.u32 %r88, [%rd38];
	// end inline asm
	mov.b32 	%f91, %r88;
	add.s64 	%rd39, %rd36, 3072;
	// begin inline asm
	ld.global.nc.u32 %r89, [%rd39];
	// end inline asm
	mov.b32 	%f92, %r89;
	add.s64 	%rd40, %rd36, 4096;
	// begin inline asm
	ld.global.nc.u32 %r90, [%rd40];
	// end inline asm
	mov.b32 	%f93, %r90;
	add.s64 	%rd41, %rd36, 5120;
	// begin inline asm
	ld.global.nc.u32 %r91, [%rd41];
	// end inline asm
	mov.b32 	%f94, %r91;
	add.s64 	%rd42, %rd36, 6144;
	// begin inline asm
	ld.global.nc.u32 %r92, [%rd42];
	// end inline asm
	mov.b32 	%f95, %r92;
	add.s64 	%rd43, %rd36, 7168;
	// begin inline asm
	ld.global.nc.u32 %r93, [%rd43];
	// end inline asm
	mov.b32 	%f96, %r93;
	add.s64 	%rd44, %rd36, 8192;
	// begin inline asm
	ld.global.nc.u32 %r94, [%rd44];
	// end inline asm
	mov.b32 	%f97, %r94;
	add.s64 	%rd45, %rd36, 9216;
	// begin inline asm
	ld.global.nc.u32 %r95, [%rd45];
	// end inline asm
	mov.b32 	%f98, %r95;
	add.s64 	%rd46, %rd36, 10240;
	// begin inline asm
	ld.global.nc.u32 %r96, [%rd46];
	// end inline asm
	mov.b32 	%f99, %r96;
	add.s64 	%rd47, %rd36, 11264;
	// begin inline asm
	ld.global.nc.u32 %r97, [%rd47];
	// end inline asm
	mov.b32 	%f100, %r97;
	add.s64 	%rd48, %rd36, 12288;
	// begin inline asm
	ld.global.nc.u32 %r98, [%rd48];
	// end inline asm
	mov.b32 	%f101, %r98;
	add.s64 	%rd49, %rd36, 13312;
	// begin inline asm
	ld.global.nc.u32 %r99, [%rd49];
	// end inline asm
	mov.b32 	%f102, %r99;
	add.s64 	%rd50, %rd36, 14336;
	// begin inline asm
	ld.global.nc.u32 %r100, [%rd50];
	// end inline asm
	mov.b32 	%f103, %r100;
	add.s64 	%rd51, %rd36, 15360;
	// begin inline asm
	ld.global.nc.u32 %r101, [%rd51];
	// end inline asm
	mov.b32 	%f104, %r101;
	add.f32 	%f105, %f417, %f89;
	add.f32 	%f106, %f90, %f91;
	add.f32 	%f107, %f92, %f93;
	add.f32 	%f108, %f94, %f95;
	add.f32 	%f109, %f96, %f97;
	add.f32 	%f110, %f98, %f99;
	add.f32 	%f111, %f100, %f101;
	add.f32 	%f112, %f102, %f103;
	add.f32 	%f113, %f105, %f106;
	add.f32 	%f114, %f107, %f108;
	add.f32 	%f115, %f109, %f110;
	add.f32 	%f116, %f111, %f112;
	add.f32 	%f117, %f113, %f114;
	add.f32 	%f118, %f115, %f116;
	add.f32 	%f119, %f117, %f118;
	add.f32 	%f417, %f119, %f104;
	sub.s32 	%r102, %r67, %r400;
	setp.lt.s32 	%p5, %r102, 4096;
	@%p5 bra 	$L__BB12_68;
	add.s32 	%r400, %r400, 4096;
	setp.le.s32 	%p6, %r400, %r47;
	@%p6 bra 	$L__BB12_58;
$L__BB12_60:
	setp.le.s32 	%p7, %r67, %r400;
	@%p7 bra 	$L__BB12_68;
	sub.s32 	%r51, %r67, %r400;
	setp.ge.s32 	%p8, %r46, %r51;
	@%p8 bra 	$L__BB12_68;
	not.b32 	%r103, %r46;
	add.s32 	%r104, %r67, %r103;
	sub.s32 	%r52, %r104, %r400;
	and.b32  	%r105, %r52, 768;
	setp.eq.s32 	%p9, %r105, 768;
	mov.u32 	%r404, %r46;
	@%p9 bra 	$L__BB12_65;
	add.s32 	%r402, %r46, %r400;
	shr.u32 	%r106, %r52, 8;
	add.s32 	%r107, %r106, 1;
	and.b32  	%r108, %r107, 3;
	neg.s32 	%r401, %r108;
	mov.u32 	%r404, %r46;
$L__BB12_64:
	.pragma "nounroll";
	mul.wide.u32 	%rd54, %r402, 4;
	add.s64 	%rd53, %rd16, %rd54;
	// begin inline asm
	ld.global.nc.u32 %r109, [%rd53];
	// end inline asm
	mov.b32 	%f121, %r109;
	add.f32 	%f417, %f417, %f121;
	add.s32 	%r404, %r404, 256;
	add.s32 	%r402, %r402, 256;
	add.s32 	%r401, %r401, 1;
	setp.ne.s32 	%p10, %r401, 0;
	@%p10 bra 	$L__BB12_64;
$L__BB12_65:
	setp.lt.u32 	%p11, %r52, 768;
	@%p11 bra 	$L__BB12_68;
	cvt.u64.u32 	%rd55, %r404;
	cvt.u64.u32 	%rd56, %r400;
	add.s64 	%rd57, %rd55, %rd56;
	shl.b64 	%rd58, %rd57, 2;
	add.s64 	%rd59, %rd58, %rd16;
	add.s64 	%rd124, %rd59, 2048;
	add.s32 	%r405, %r404, %r400;
$L__BB12_67:
	mul.wide.u32 	%rd64, %r405, 4;
	add.s64 	%rd60, %rd16, %rd64;
	// begin inline asm
	ld.global.nc.u32 %r110, [%rd60];
	// end inline asm
	mov.b32 	%f122, %r110;
	add.f32 	%f123, %f417, %f122;
	add.s64 	%rd61, %rd124, -1024;
	// begin inline asm
	ld.global.nc.u32 %r111, [%rd61];
	// end inline asm
	mov.b32 	%f124, %r111;
	add.f32 	%f125, %f123, %f124;
	// begin inline asm
	ld.global.nc.u32 %r112, [%rd124];
	// end inline asm
	mov.b32 	%f126, %r112;
	add.f32 	%f127, %f125, %f126;
	add.s64 	%rd63, %rd124, 1024;
	// begin inline asm
	ld.global.nc.u32 %r113, [%rd63];
	// end inline asm
	mov.b32 	%f128, %r113;
	add.f32 	%f417, %f127, %f128;
	add.s32 	%r404, %r404, 1024;
	add.s64 	%rd124, %rd124, 4096;
	add.s32 	%r405, %r405, 1024;
	setp.lt.s32 	%p12, %r404, %r51;
	@%p12 bra 	$L__BB12_67;
$L__BB12_68:
	// begin inline asm
	mov.u32 %r114, %laneid;
	// end inline asm
	mov.b32 	%r116, %f417;
	mov.b32 	%r117, 1;
	mov.b32 	%r138, 31;
	mov.b32 	%r139, -1;
	// begin inline asm
	shfl.sync.down.b32 %r115, %r116, %r117, %r138, %r139;
	// end inline asm
	setp.gt.s32 	%p13, %r114, 30;
	mov.b32 	%f129, %r115;
	add.f32 	%f130, %f417, %f129;
	selp.f32 	%f131, %f417, %f130, %p13;
	mov.b32 	%r121, %f131;
	mov.b32 	%r122, 2;
	// begin inline asm
	shfl.sync.down.b32 %r120, %r121, %r122, %r138, %r139;
	// end inline asm
	setp.gt.s32 	%p14, %r114, 29;
	mov.b32 	%f132, %r120;
	add.f32 	%f133, %f131, %f132;
	selp.f32 	%f134, %f131, %f133, %p14;
	mov.b32 	%r126, %f134;
	mov.b32 	%r127, 4;
	// begin inline asm
	shfl.sync.down.b32 %r125, %r126, %r127, %r138, %r139;
	// end inline asm
	setp.gt.s32 	%p15, %r114, 27;
	mov.b32 	%f135, %r125;
	add.f32 	%f136, %f134, %f135;
	selp.f32 	%f137, %f134, %f136, %p15;
	mov.b32 	%r131, %f137;
	mov.b32 	%r132, 8;
	// begin inline asm
	shfl.sync.down.b32 %r130, %r131, %r132, %r138, %r139;
	// end inline asm
	setp.gt.s32 	%p16, %r114, 23;
	mov.b32 	%f138, %r130;
	add.f32 	%f139, %f137, %f138;
	selp.f32 	%f140, %f137, %f139, %p16;
	mov.b32 	%r136, %f140;
	mov.b32 	%r137, 16;
	// begin inline asm
	shfl.sync.down.b32 %r135, %r136, %r137, %r138, %r139;
	// end inline asm
	setp.gt.s32 	%p17, %r114, 15;
	mov.b32 	%f141, %r135;
	add.f32 	%f54, %f140, %f141;
	selp.f32 	%f418, %f140, %f54, %p17;
	setp.ne.s32 	%p18, %r114, 0;
	@%p18 bra 	$L__BB12_70;
	shr.u32 	%r140, %r46, 3;
	and.b32  	%r141, %r140, 124;
	mov.u32 	%r142, _ZZN3cub18CUB_300001_SM_10006detail6reduce28DeviceReduceSingleTileKernelINS2_10policy_hubIfyN4cuda3std3__44plusIfEEE10Policy1000EPfSC_iS9_ffNS7_10__identityEEEvT0_T1_T2_T3_T4_T6_E12temp_storage;
	add.s32 	%r143, %r142, %r141;
	st.shared.f32 	[%r143+8], %f54;
$L__BB12_70:
	bar.sync 	0;
	setp.ne.s32 	%p19, %r46, 0;
	@%p19 bra 	$L__BB12_72;
	ld.shared.f32 	%f142, [_ZZN3cub18CUB_300001_SM_10006detail6reduce28DeviceReduceSingleTileKernelINS2_10policy_hubIfyN4cuda3std3__44plusIfEEE10Policy1000EPfSC_iS9_ffNS7_10__identityEEEvT0_T1_T2_T3_T4_T6_E12temp_storage+12];
	add.f32 	%f143, %f418, %f142;
	ld.shared.f32 	%f144, [_ZZN3cub18CUB_300001_SM_10006detail6reduce28DeviceReduceSingleTileKernelINS2_10policy_hubIfyN4cuda3std3__44plusIfEEE10Policy1000EPfSC_iS9_ffNS7_10__identityEEEvT0_T1_T2_T3_T4_T6_E12temp_storage+16];
	add.f32 	%f145, %f143, %f144;
	ld.shared.f32 	%f146, [_ZZN3cub18CUB_300001_SM_10006detail6reduce28DeviceReduceSingleTileKernelINS2_10policy_hubIfyN4cuda3std3__44plusIfEEE10Policy1000EPfSC_iS9_ffNS7_10__identityEEEvT0_T1_T2_T3_T4_T6_E12temp_storage+20];
	add.f32 	%f147, %f145, %f146;
	ld.shared.f32 	%f148, [_ZZN3cub18CUB_300001_SM_10006detail6reduce28DeviceReduceSingleTileKernelINS2_10policy_hubIfyN4cuda3std3__44plusIfEEE10Policy1000EPfSC_iS9_ffNS7_10__identityEEEvT0_T1_T2_T3_T4_T6_E12temp_storage+24];
	add.f32 	%f149, %f147, %f148;
	ld.shared.f32 	%f150, [_ZZN3cub18CUB_300001_SM_10006detail6reduce28DeviceReduceSingleTileKernelINS2_10policy_hubIfyN4cuda3std3__44plusIfEEE10Policy1000EPfSC_iS9_ffNS7_10__identityEEEvT0_T1_T2_T3_T4_T6_E12temp_storage+28];
	add.f32 	%f151, %f149, %f150;
	ld.shared.f32 	%f152, [_ZZN3cub18CUB_300001_SM_10006detail6reduce28DeviceReduceSingleTileKernelINS2_10policy_hubIfyN4cuda3std3__44plusIfEEE10Policy1000EPfSC_iS9_ffNS7_10__identityEEEvT0_T1_T2_T3_T4_T6_E12temp_storage+32];
	add.f32 	%f153, %f151, %f152;
	ld.shared.f32 	%f154, [_ZZN3cub18CUB_300001_SM_10006detail6reduce28DeviceReduceSingleTileKernelINS2_10policy_hubIfyN4cuda3std3__44plusIfEEE10Policy1000EPfSC_iS9_ffNS7_10__identityEEEvT0_T1_T2_T3_T4_T6_E12temp_storage+36];
	add.f32 	%f418, %f153, %f154;
$L__BB12_72:
	mov.u32 	%r379, %tid.x;
	setp.ne.s32 	%p95, %r379, 0;
	@%p95 bra 	$L__BB12_74;
	add.f32 	%f391, %f58, %f418;
	st.global.f32 	[%rd1], %f391;
$L__BB12_74:
	ret;

}


// ===== COMPILED SASS (sm_100) =====

	.target	sm_100

	.elftype	@"ET_EXEC"


//--------------------- .note.nv.tkinfo           --------------------------
	.section	.note.nv.tkinfo,"",@"SHT_NOTE"
	.sectionflags	@"SHF_NOTE_NV_TKINFO"
	.tkinfo
        /*0018*/ 	.word	0x00000002
        /*0030*/ 	.string	""
        /*0030*/ 	.string	"ptxas"
        /*0030*/ 	.string	"Cuda compilation tools, release 13.0, V13.0.88"
        /*0030*/ 	.string	"Build cuda_13.0.r13.0/compiler.36424714_0"
        /*0030*/ 	.string	"-arch sm_100 -m 64 "



//--------------------- .note.nv.cuinfo           --------------------------
	.section	.note.nv.cuinfo,"",@"SHT_NOTE"
	.sectionflags	@"SHF_NOTE_NV_CUINFO"
        /*0018*/ 	.short	0x0002
        /*001a*/ 	.short	0x0064
        /*001c*/ 	.short	0x0082
	.zero		2


//--------------------- .nv.info                  --------------------------
	.section	.nv.info,"",@"SHT_CUDA_INFO"
	.align	4


	//----- nvinfo : EIATTR_REGCOUNT
	.align		4
        /*0000*/ 	.byte	0x04, 0x2f
        /*0002*/ 	.short	(.L_44 - .L_43)
	.align		4
.L_43:
        /*0004*/ 	.word	index@(_ZN3cub18CUB_300001_SM_10006detail11EmptyKernelIvEEvv)
        /*0008*/ 	.word	0x00000004


	//----- nvinfo : EIATTR_FRAME_SIZE
	.align		4
.L_44:
        /*000c*/ 	.byte	0x04, 0x11
        /*000e*/ 	.short	(.L_46 - .L_45)
	.align		4
.L_45:
        /*0010*/ 	.word	index@(_ZN3cub18CUB_300001_SM_10006detail11EmptyKernelIvEEvv)
        /*0014*/ 	.word	0x00000000


	//----- nvinfo : EIATTR_REGCOUNT
	.align		4
.L_46:
        /*0018*/ 	.byte	0x04, 0x2f
        /*001a*/ 	.short	(.L_48 - .L_47)
	.align		4
.L_47:
        /*001c*/ 	.word	index@(_ZN3cub18CUB_300001_SM_10006detail8for_each13static_kernelINS2_12policy_hub_t12policy_500_tEmN6thrust24THRUST_300001_SM_1000_NS8cuda_cub20__uninitialized_fill7functorINS7_10device_ptrIfEEfEEEEvT0_T1_)
        /*0020*/ 	.word	0x00000008


	//----- nvinfo : EIATTR_FRAME_SIZE
	.align		4
.L_48:
        /*0024*/ 	.byte	0x04, 0x11
        /*0026*/ 	.short	(.L_50 - .L_49)
	.align		4
.L_49:
        /*0028*/ 	.word	index@(_ZN3cub18CUB_300001_SM_10006detail8for_each13static_kernelINS2_12policy_hub_t12policy_500_tEmN6thrust24THRUST_300001_SM_1000_NS8cuda_cub20__uninitialized_fill7functorINS7_10device_ptrIfEEfEEEEvT0_T1_)
        /*002c*/ 	.word	0x00000000


	//----- nvinfo : EIATTR_REGCOUNT
	.align		4
.L_50:
        /*0030*/ 	.byte	0x04, 0x2f
        /*0032*/ 	.short	(.L_52 - .L_51)
	.align		4
.L_51:
        /*0034*/ 	.word	index@(_ZN3cub18CUB_300001_SM_10006detail8for_each13static_kernelINS2_12policy_hub_t12policy_500_tElN6thrust24THRUST_300001_SM_1000_NS8cuda_cub20__uninitialized_copy7functorINS7_6detail15normal_iteratorINS7_10device_ptrIfEEEENS7_7pointerIfNS8_3tagENS7_11use_defaultESI_EEEEEEvT0_T1_)
        /*0038*/ 	.word	0x0000000c


	//----- nvinfo : EIATTR_FRAME_SIZE
	.align		4
.L_52:
        /*003c*/ 	.byte	0x04, 0x11
        /*003e*/ 	.short	(.L_54 - .L_53)
	.align		4
.L_53:
        /*0040*/ 	.word	index@(_ZN3cub18CUB_300001_SM_10006detail8for_each13static_kernelINS2_12policy_hub_t12policy_500_tElN6thrust24THRUST_300001_SM_1000_NS8cuda_cub20__uninitialized_copy7functorINS7_6detail15normal_iteratorINS7_10device_ptrIfEEEENS7_7pointerIfNS8_3tagENS7_11use_defaultESI_EEEEEEvT0_T1_)
        /*0044*/ 	.word	0x00000000


	//----- nvinfo : EIATTR_REGCOUNT
	.align		4
.L_54:
        /*0048*/ 	.byte	0x04, 0x2f
        /*004a*/ 	.short	(.L_56 - .L_55)
	.align		4
.L_55:
        /*004c*/ 	.word	index@(_ZN3cub18CUB_300001_SM_10006detail9transform16transform_kernelINS2_10policy_hubILb0EN4cuda3std3__45tupleIJN6thrust24THRUST_300001_SM_1000_NS6detail15normal_iteratorINSA_10device_ptrIfEEEESF_EEEE10policy1000EiNS7_5minusIfEESF_JPfSL_EEEvT0_iT1_T2_DpNS2_10kernel_argIT3_EE)
        /*0050*/ 	.word	0x00000020


	//----- nvinfo : EIATTR_FRAME_SIZE
	.align		4
.L_56:
        /*0054*/ 	.byte	0x04, 0x11
        /*0056*/ 	.short	(.L_58 - .L_57)
	.align		4
.L_57:
        /*0058*/ 	.word	index@($__internal_1_$__cuda_sm20_div_u64)
        /*005c*/ 	.word	0x00000000


	//----- nvinfo : EIATTR_FRAME_SIZE
	.align		4
.L_58:
        /*0060*/ 	.byte	0x04, 0x11
        /*0062*/ 	.short	(.L_60 - .L_59)
	.align		4
.L_59:
        /*0064*/ 	.word	index@(_ZN3cub18CUB_300001_SM_10006detail9transform16transform_kernelINS2_10policy_hubILb0EN4cuda3std3__45tupleIJN6thrust24THRUST_300001_SM_1000_NS6detail15normal_iteratorINSA_10device_ptrIfEEEESF_EEEE10policy1000EiNS7_5minusIfEESF_JPfSL_EEEvT0_iT1_T2_DpNS2_10kernel_argIT3_EE)
        /*0068*/ 	.word	0x00000000


	//----- nvinfo : EIATTR_REGCOUNT
	.align		4
.L_60:
        /*006c*/ 	.byte	0x04, 0x2f
        /*006e*/ 	.short	(.L_62 - .L_61)
	.align		4
.L_61:
        /*0070*/ 	.word	index@(_ZN3cub18CUB_300001_SM_10006detail9transform16transform_kernelINS2_10policy_hubILb0EN4cuda3std3__45tupleIJN6thrust24THRUST_300001_SM_1000_NS6detail15normal_iteratorINSA_10device_ptrIfEEEESF_EEEE10policy1000ElNS7_5minusIfEESF_JPfSL_EEEvT0_iT1_T2_DpNS2_10kernel_argIT3_EE)
        /*0074*/ 	.word	0x00000020


	//----- nvinfo : EIATTR_FRAME_SIZE
	.align		4
.L_62:
        /*0078*/ 	.byte	0x04, 0x11
        /*007a*/ 	.short	(.L_64 - .L_63)
	.align		4
.L_63:
        /*007c*/ 	.word	index@($__internal_0_$__cuda_sm20_div_u64)
        /*0080*/ 	.word	0x00000000


	//----- nvinfo : EIATTR_FRAME_SIZE
	.align		4
.L_64:
        /*0084*/ 	.byte	0x04, 0x11
        /*0086*/ 	.short	(.L_66 - .L_65)
	.align		4
.L_65:
        /*0088*/ 	.word	index@(_ZN3cub18CUB_300001_SM_10006detail9transform16transform_kernelINS2_10policy_hubILb0EN4cuda3std3__45tupleIJN6thrust24THRUST_300001_SM_1000_NS6detail15normal_iteratorINSA_10device_ptrIfEEEESF_EEEE10policy1000ElNS7_5minusIfEESF_JPfSL_EEEvT0_iT1_T2_DpNS2_10kernel_argIT3_EE)
        /*008c*/ 	.word	0x00000000


	//----- nvinfo : EIATTR_REGCOUNT
	.align		4
.L_66:
        /*0090*/ 	.byte	0x04, 0x2f
        /*0092*/ 	.short	(.L_68 - .L_67)
	.align		4
.L_67:
        /*0094*/ 	.word	index@(_ZN3cub18CUB_300001_SM_10006detail9transform16transform_kernelINS2_10policy_hubILb1EN4cuda3std3__45tupleIJN6thrust24THRUST_300001_SM_1000_NS6detail15normal_iteratorINSA_10device_ptrIfEEEESF_EEEE10policy1000Ei8multiplySF_JPfSK_EEEvT0_iT1_T2_DpNS2_10kernel_argIT3_EE)
        /*0098*/ 	.word	0x00000020


	//----- nvinfo : EIATTR_FRAME_SIZE
	.align		4
.L_68:
        /*009c*/ 	.byte	0x04, 0x11
        /*009e*/ 	.short	(.L_70 - .L_69)
	.align		4
.L_69:
        /*00a0*/ 	.word	index@(_ZN3cub18CUB_300001_SM_10006detail9transform16transform_kernelINS2_10policy_hubILb1EN4cuda3std3__45tupleIJN6thrust24THRUST_300001_SM_1000_NS6detail15normal_iteratorINSA_10device_ptrIfEEEESF_EEEE10policy1000Ei8multiplySF_JPfSK_EEEvT0_iT1_T2_DpNS2_10kernel_argIT3_EE)
        /*00a4*/ 	.word	0x00000000


	//----- nvinfo : EIATTR_REGCOUNT
	.align		4
.L_70:
        /*00a8*/ 	.byte	0x04, 0x2f
        /*00aa*/ 	.short	(.L_72 - .L_71)
	.align		4
.L_71:
        /*00ac*/ 	.word	index@(_ZN3cub18CUB_300001_SM_10006detail9transform16transform_kernelINS2_10policy_hubILb1EN4cuda3std3__45tupleIJN6thrust24THRUST_300001_SM_1000_NS6detail15normal_iteratorINSA_10device_ptrIfEEEESF_EEEE10policy1000El8multiplySF_JPfSK_EEEvT0_iT1_T2_DpNS2_10kernel_argIT3_EE)
        /*00b0*/ 	.word	0x00000020


	//----- nvinfo : EIATTR_FRAME_SIZE
	.align		4
.L_72:
        /*00b4*/ 	.byte	0x04, 0x11
        /*00b6*/ 	.short	(.L_74 - .L_73)
	.align		4
.L_73:
        /*00b8*/ 	.word	index@(_ZN3cub18CUB_300001_SM_10006detail9transform16transform_kernelINS2_10policy_hubILb1EN4cuda3std3__45tupleIJN6thrust24THRUST_300001_SM_1000_NS6detail15normal_iteratorINSA_10device_ptrIfEEEESF_EEEE10policy1000El8multiplySF_JPfSK_EEEvT0_iT1_T2_DpNS2_10kernel_argIT3_EE)
        /*00bc*/ 	.word	0x00000000


	//----- nvinfo : EIATTR_REGCOUNT
	.align		4
.L_74:
        /*00c0*/ 	.byte	0x04, 0x2f
        /*00c2*/ 	.short	(.L_76 - .L_75)
	.align		4
.L_75:
        /*00c4*/ 	.word	index@(_ZN3cub18CUB_300001_SM_10006detail6reduce28DeviceReduceSingleTileKernelINS2_10policy_hubIfjN4cuda3std3__44plusIfEEE10Policy1000EN6thrust24THRUST_300001_SM_1000_NS18transform_iteratorINSD_12zip_functionINS7_10multipliesIfEEEENSD_12zip_iteratorINS7_5tupleIJNSD_6detail15normal_iteratorINSD_10device_ptrIfEEEESP_EEEEENSD_11use_defaultESS_EEPfjS9_ffNS7_10__identityEEEvT0_T1_T2_T3_T4_T6_)
        /*00c8*/ 	.word	0x00000038


	//----- nvinfo : EIATTR_FRAME_SIZE
	.align		4
.L_76:
        /*00cc*/ 	.byte	0x04, 0x11
        /*00ce*/ 	.short	(.L_78 - .L_77)
	.align		4
.L_77:
        /*00d0*/ 	.word	index@(_ZN3cub18CUB_300001_SM_10006detail6reduce28DeviceReduceSingleTileKernelINS2_10policy_hubIfjN4cuda3std3__44plusIfEEE10Policy1000EN6thrust24THRUST_300001_SM_1000_NS18transform_iteratorINSD_12zip_functionINS7_10multipliesIfEEEENSD_12zip_iteratorINS7_5tupleIJNSD_6detail15normal_iteratorINSD_10device_ptrIfEEEESP_EEEEENSD_11use_defaultESS_EEPfjS9_ffNS7_10__identityEEEvT0_T1_T2_T3_T4_T6_)
        /*00d4*/ 	.word	0x00000000


	//----- nvinfo : EIATTR_REGCOUNT
	.align		4
.L_78:
        /*00d8*/ 	.byte	0x04, 0x2f
        /*00da*/ 	.short	(.L_80 - .L_79)
	.align		4
.L_79:
        /*00dc*/ 	.word	index@(_ZN3cub18CUB_300001_SM_10006detail6reduce18DeviceReduceKernelINS2_10policy_hubIfjN4cuda3std3__44plusIfEEE10Policy1000EN6thrust24THRUST_300001_SM_1000_NS18transform_iteratorINSD_12zip_functionINS7_10multipliesIfEEEENSD_12zip_iteratorINS7_5tupleIJNSD_6detail15normal_iteratorINSD_10device_ptrIfEEEESP_EEEEENSD_11use_defaultESS_EEjS9_fNS7_10__identityEEEvT0_PT3_T1_NS0_13GridEvenShareISY_EET2_T4_)
        /*00e0*/ 	.word	0x00000028


	//----- nvinfo : EIATTR_FRAME_SIZE
	.align		4
.L_80:
        /*00e4*/ 	.byte	0x04, 0x11
        /*00e6*/ 	.short	(.L_82 - .L_81)
	.align		4
.L_81:
        /*00e8*/ 	.word	index@(_ZN3cub18CUB_300001_SM_10006detail6reduce18DeviceReduceKernelINS2_10policy_hubIfjN4cuda3std3__44plusIfEEE10Policy1000EN6thrust24THRUST_300001_SM_1000_NS18transform_iteratorINSD_12zip_functionINS7_10multipliesIfEEEENSD_12zip_iteratorINS7_5tupleIJNSD_6detail15normal_iteratorINSD_10device_ptrIfEEEESP_EEEEENSD_11use_defaultESS_EEjS9_fNS7_10__identityEEEvT0_PT3_T1_NS0_13GridEvenShareISY_EET2_T4_)
        /*00ec*/ 	.word	0x00000000


	//----- nvinfo : EIATTR_REGCOUNT
	.align		4
.L_82:
        /*00f0*/ 	.byte	0x04, 0x2f
        /*00f2*/ 	.short	(.L_84 - .L_83)
	.align		4
.L_83:
        /*00f4*/ 	.word	index@(_ZN3cub18CUB_300001_SM_10006detail6reduce28DeviceReduceSingleTileKernelINS2_10policy_hubIfjN4cuda3std3__44plusIfEEE10Policy1000EPfSC_iS9_ffNS7_10__identityEEEvT0_T1_T2_T3_T4_T6_)
        /*00f8*/ 	.word	0x0000001e


	//----- nvinfo : EIATTR_FRAME_SIZE
	.align		4
.L_84:
        /*00fc*/ 	.byte	0x04, 0x11
        /*00fe*/ 	.short	(.L_86 - .L_85)
	.align		4
.L_85:
        /*0100*/ 	.word	index@(_ZN3cub18CUB_300001_SM_10006detail6reduce28DeviceReduceSingleTileKernelINS2_10policy_hubIfjN4cuda3std3__44plusIfEEE10Policy1000EPfSC_iS9_ffNS7_10__identityEEEvT0_T1_T2_T3_T4_T6_)
        /*0104*/ 	.word	0x00000000


	//----- nvinfo : EIATTR_REGCOUNT
	.align		4
.L_86:
        /*0108*/ 	.byte	0x04, 0x2f
        /*010a*/ 	.short	(.L_88 - .L_87)
	.align		4
.L_87:
        /*010c*/ 	.word	index@(_ZN3cub18CUB_300001_SM_10006detail6reduce28DeviceReduceSingleTileKernelINS2_10policy_hubIfyN4cuda3std3__44plusIfEEE10Policy1000EN6thrust24THRUST_300001_SM_1000_NS18transform_iteratorINSD_12zip_functionINS7_10multipliesIfEEEENSD_12zip_iteratorINS7_5tupleIJNSD_6detail15normal_iteratorINSD_10device_ptrIfEEEESP_EEEEENSD_11use_defaultESS_EEPfyS9_ffNS7_10__identityEEEvT0_T1_T2_T3_T4_T6_)
        /*0110*/ 	.word	0x00000030


	//----- nvinfo : EIATTR_FRAME_SIZE
	.align		4
.L_88:
        /*0114*/ 	.byte	0x04, 0x11
        /*0116*/ 	.short	(.L_90 - .L_89)
	.align		4
.L_89:
        /*0118*/ 	.word	index@(_ZN3cub18CUB_300001_SM_10006detail6reduce28DeviceReduceSingleTileKernelINS2_10policy_hubIfyN4cuda3std3__44plusIfEEE10Policy1000EN6thrust24THRUST_300001_SM_1000_NS18transform_iteratorINSD_12zip_functionINS7_10multipliesIfEEEENSD_12zip_iteratorINS7_5tupleIJNSD_6detail15normal_iteratorINSD_10device_ptrIfEEEESP_EEEEENSD_11use_defaultESS_EEPfyS9_ffNS7_10__identityEEEvT0_T1_T2_T3_T4_T6_)
        /*011c*/ 	.word	0x00000000


	//----- nvinfo : EIATTR_REGCOUNT
	.align		4
.L_90:
        /*0120*/ 	.byte	0x04, 0x2f
        /*0122*/ 	.short	(.L_92 - .L_91)
	.align		4
.L_91:
        /*0124*/ 	.word	index@(_ZN3cub18CUB_300001_SM_10006detail6reduce18DeviceReduceKernelINS2_10policy_hubIfyN4cuda3std3__44plusIfEEE10Policy1000EN6thrust24THRUST_300001_SM_1000_NS18transform_iteratorINSD_12zip_functionINS7_10multipliesIfEEEENSD_12zip_iteratorINS7_5tupleIJNSD_6detail15normal_iteratorINSD_10device_ptrIfEEEESP_EEEEENSD_11use_defaultESS_EEyS9_fNS7_10__identityEEEvT0_PT3_T1_NS0_13GridEvenShareISY_EET2_T4_)
        /*0128*/ 	.word	0x00000020


	//----- nvinfo : EIATTR_FRAME_SIZE
	.align		4
.L_92:
        /*012c*/ 	.byte	0x04, 0x11
        /*012e*/ 	.short	(.L_94 - .L_93)
	.align		4
.L_93:
        /*0130*/ 	.word	index@(_ZN3cub18CUB_300001_SM_10006detail6reduce18DeviceReduceKernelINS2_10policy_hubIfyN4cuda3std3__44plusIfEEE10Policy1000EN6thrust24THRUST_300001_SM_1000_NS18transform_iteratorINSD_12zip_functionINS7_10multipliesIfEEEENSD_12zip_iteratorINS7_5tupleIJNSD_6detail15normal_iteratorINSD_10device_ptrIfEEEESP_EEEEENSD_11use_defaultESS_EEyS9_fNS7_10__identityEEEvT0_PT3_T1_NS0_13GridEvenShareISY_EET2_T4_)
        /*0134*/ 	.word	0x00000000


	//----- nvinfo : EIATTR_REGCOUNT
	.align		4
.L_94:
        /*0138*/ 	.byte	0x04, 0x2f
        /*013a*/ 	.short	(.L_96 - .L_95)
	.align		4
.L_95:
        /*013c*/ 	.word	index@(_ZN3cub18CUB_300001_SM_10006detail6reduce28DeviceReduceSingleTileKernelINS2_10policy_hubIfyN4cuda3std3__44plusIfEEE10Policy1000EPfSC_iS9_ffNS7_10__identityEEEvT0_T1_T2_T3_T4_T6_)
        /*0140*/ 	.word	0x0000001e


	//----- nvinfo : EIATTR_FRAME_SIZE
	.align		4
.L_96:
        /*0144*/ 	.byte	0x04, 0x11
        /*0146*/ 	.short	(.L_98 - .L_97)
	.align		4
.L_97:
        /*0148*/ 	.word	index@(_ZN3cub18CUB_300001_SM_10006detail6reduce28DeviceReduceSingleTileKernelINS2_10policy_hubIfyN4cuda3std3__44plusIfEEE10Policy1000EPfSC_iS9_ffNS7_10__identityEEEvT0_T1_T2_T3_T4_T6_)
        /*014c*/ 	.word	0x00000000


	//----- nvinfo : EIATTR_MIN_STACK_SIZE
	.align		4
.L_98:
        /*0150*/ 	.byte	0x04, 0x12
        /*0152*/ 	.short	(.L_100 - .L_99)
	.align		4
.L_99:
        /*0154*/ 	.word	index@(_ZN3cub18CUB_300001_SM_10006detail6reduce28DeviceReduceSingleTileKernelINS2_10policy_hubIfyN4cuda3std3__44plusIfEEE10Policy1000EPfSC_iS9_ffNS7_10__identityEEEvT0_T1_T2_T3_T4_T6_)
        /*0158*/ 	.word	0x00000000


	//----- nvinfo : EIATTR_MIN_STACK_SIZE
	.align		4
.L_100:
        /*015c*/ 	.byte	0x04, 0x12
        /*015e*/ 	.short	(.L_102 - .L_101)
	.align		4
.L_101:
        /*0160*/ 	.word	index@(_ZN3cub18CUB_300001_SM_10006detail6reduce18DeviceReduceKernelINS2_10policy_hubIfyN4cuda3std3__44plusIfEEE10Policy1000EN6thrust24THRUST_300001_SM_1000_NS18transform_iteratorINSD_12zip_functionINS7_10multipliesIfEEEENSD_12zip_iteratorINS7_5tupleIJNSD_6detail15normal_iteratorINSD_10device_ptrIfEEEESP_EEEEENSD_11use_defaultESS_EEyS9_fNS7_10__identityEEEvT0_PT3_T1_NS0_13GridEvenShareISY_EET2_T4_)
        /*0164*/ 	.word	0x00000000


	//----- nvinfo : EIATTR_MIN_STACK_SIZE
	.align		4
.L_102:
        /*0168*/ 	.byte	0x04, 0x12
        /*016a*/ 	.short	(.L_104 - .L_103)
	.align		4
.L_103:
        /*016c*/ 	.word	index@(_ZN3cub18CUB_300001_SM_10006detail6reduce28DeviceReduceSingleTileKernelINS2_10policy_hubIfyN4cuda3std3__44plusIfEEE10Policy1000EN6thrust24THRUST_300001_SM_1000_NS18transform_iteratorINSD_12zip_functionINS7_10multipliesIfEEEENSD_12zip_iteratorINS7_5tupleIJNSD_6detail15normal_iteratorINSD_10device_ptrIfEEEESP_EEEEENSD_11use_defaultESS_EEPfyS9_ffNS7_10__identityEEEvT0_T1_T2_T3_T4_T6_)
        /*0170*/ 	.word	0x00000000


	//----- nvinfo : EIATTR_MIN_STACK_SIZE
	.align		4
.L_104:
        /*0174*/ 	.byte	0x04, 0x12
        /*0176*/ 	.short	(.L_106 - .L_105)
	.align		4
.L_105:
        /*0178*/ 	.word	index@(_ZN3cub18CUB_300001_SM_10006detail6reduce28DeviceReduceSingleTileKernelINS2_10policy_hubIfjN4cuda3std3__44plusIfEEE10Policy1000EPfSC_iS9_ffNS7_10__identityEEEvT0_T1_T2_T3_T4_T6_)
        /*017c*/ 	.word	0x00000000


	//----- nvinfo : EIATTR_MIN_STACK_SIZE
	.align		4
.L_106:
        /*0180*/ 	.byte	0x04, 0x12
        /*0182*/ 	.short	(.L_108 - .L_107)
	.align		4
.L_107:
        /*0184*/ 	.word	index@(_ZN3cub18CUB_300001_SM_10006detail6reduce18DeviceReduceKernelINS2_10policy_hubIfjN4cuda3std3__44plusIfEEE10Policy1000EN6thrust24THRUST_300001_SM_1000_NS18transform_iteratorINSD_12zip_functionINS7_10multipliesIfEEEENSD_12zip_iteratorINS7_5tupleIJNSD_6detail15normal_iteratorINSD_10device_ptrIfEEEESP_EEEEENSD_11use_defaultESS_EEjS9_fNS7_10__identityEEEvT0_PT3_T1_NS0_13GridEvenShareISY_EET2_T4_)
        /*0188*/ 	.word	0x00000000


	//----- nvinfo : EIATTR_MIN_STACK_SIZE
	.align		4
.L_108:
        /*018c*/ 	.byte	0x04, 0x12
        /*018e*/ 	.short	(.L_110 - .L_109)
	.align		4
.L_109:
        /*0190*/ 	.word	index@(_ZN3cub18CUB_300001_SM_10006detail6reduce28DeviceReduceSingleTileKernelINS2_10policy_hubIfjN4cuda3std3__44plusIfEEE10Policy1000EN6thrust24THRUST_300001_SM_1000_NS18transform_iteratorINSD_12zip_functionINS7_10multipliesIfEEEENSD_12zip_iteratorINS7_5tupleIJNSD_6detail15normal_iteratorINSD_10device_ptrIfEEEESP_EEEEENSD_11use_defaultESS_EEPfjS9_ffNS7_10__identityEEEvT0_T1_T2_T3_T4_T6_)
        /*0194*/ 	.word	0x00000000


	//----- nvinfo : EIATTR_MIN_STACK_SIZE
	.align		4
.L_110:
        /*0198*/ 	.byte	0x04, 0x12
        /*019a*/ 	.short	(.L_112 - .L_111)
	.align		4
.L_111:
        /*019c*/ 	.word	index@(_ZN3cub18CUB_300001_SM_10006detail9transform16transform_kernelINS2_10policy_hubILb1EN4cuda3std3__45tupleIJN6thrust24THRUST_300001_SM_1000_NS6detail15normal_iteratorINSA_10device_ptrIfEEEESF_EEEE10policy1000El8multiplySF_JPfSK_EEEvT0_iT1_T2_DpNS2_10kernel_argIT3_EE)
        /*01a0*/ 	.word	0x00000000


	//----- nvinfo : EIATTR_MIN_STACK_SIZE
	.align		4
.L_112:
        /*01a4*/ 	.byte	0x04, 0x12
        /*01a6*/ 	.short	(.L_114 - .L_113)
	.align		4
.L_113:
        /*01a8*/ 	.word	index@(_ZN3cub18CUB_300001_SM_10006detail9transform16transform_kernelINS2_10policy_hubILb1EN4cuda3std3__45tupleIJN6thrust24THRUST_300001_SM_1000_NS6detail15normal_iteratorINSA_10device_ptrIfEEEESF_EEEE10policy1000Ei8multiplySF_JPfSK_EEEvT0_iT1_T2_DpNS2_10kernel_argIT3_EE)
        /*01ac*/ 	.word	0x00000000


	//----- nvinfo : EIATTR_MIN_STACK_SIZE
	.align		4
.L_114:
        /*01b0*/ 	.byte	0x04, 0x12
        /*01b2*/ 	.short	(.L_116 - .L_115)
	.align		4
.L_115:
        /*01b4*/ 	.word	index@(_ZN3cub18CUB_300001_SM_10006detail9transform16transform_kernelINS2_10policy_hubILb0EN4cuda3std3__45tupleIJN6thrust24THRUST_300001_SM_1000_NS6detail15normal_iteratorINSA_10device_ptrIfEEEESF_EEEE10policy1000ElNS7_5minusIfEESF_JPfSL_EEEvT0_iT1_T2_DpNS2_10kernel_argIT3_EE)
        /*01b8*/ 	.word	0x00000000


	//----- nvinfo : EIATTR_MIN_STACK_SIZE
	.align		4
.L_116:
        /*01bc*/ 	.byte	0x04, 0x12
        /*01be*/ 	.short	(.L_118 - .L_117)
	.align		4
.L_117:
        /*01c0*/ 	.word	index@(_ZN3cub18CUB_300001_SM_10006detail9transform16transform_kernelINS2_10policy_hubILb0EN4cuda3std3__45tupleIJN6thrust24THRUST_300001_SM_1000_NS6detail15normal_iteratorINSA_10device_ptrIfEEEESF_EEEE10policy1000EiNS7_5minusIfEESF_JPfSL_EEEvT0_iT1_T2_DpNS2_10kernel_argIT3_EE)
        /*01c4*/ 	.word	0x00000000


	//----- nvinfo : EIATTR_MIN_STACK_SIZE
	.align		4
.L_118:
        /*01c8*/ 	.byte	0x04, 0x12
        /*01ca*/ 	.short	(.L_120 - .L_119)
	.align		4
.L_119:
        /*01cc*/ 	.word	index@(_ZN3cub18CUB_300001_SM_10006detail8for_each13static_kernelINS2_12policy_hub_t12policy_500_tElN6thrust24THRUST_300001_SM_1000_NS8cuda_cub20__uninitialized_copy7functorINS7_6detail15normal_iteratorINS7_10device_ptrIfEEEENS7_7pointerIfNS8_3tagENS7_11use_defaultESI_EEEEEEvT0_T1_)
        /*01d0*/ 	.word	0x00000000


	//----- nvinfo : EIATTR_MIN_STACK_SIZE
	.align		4
.L_120:
        /*01d4*/ 	.byte	0x04, 0x12
        /*01d6*/ 	.short	(.L_122 - .L_121)
	.align		4
.L_121:
        /*01d8*/ 	.word	index@(_ZN3cub18CUB_300001_SM_10006detail8for_each13static_kernelINS2_12policy_hub_t12policy_500_tEmN6thrust24THRUST_300001_SM_1000_NS8cuda_cub20__uninitialized_fill7functorINS7_10device_ptrIfEEfEEEEvT0_T1_)
        /*01dc*/ 	.word	0x00000000


	//----- nvinfo : EIATTR_MIN_STACK_SIZE
	.align		4
.L_122:
        /*01e0*/ 	.byte	0x04, 0x12
        /*01e2*/ 	.short	(.L_124 - .L_123)
	.align		4
.L_123:
        /*01e4*/ 	.word	index@(_ZN3cub18CUB_300001_SM_10006detail11EmptyKernelIvEEvv)
        /*01e8*/ 	.word	0x00000000
.L_124:


//--------------------- .nv.compat                --------------------------
	.section	.nv.compat,"",@"SHT_CUDA_COMPAT_INFO"
	.align	4
        /*0000*/ 	.byte	0x02, 0x09, 0x00, 0x00, 0x02, 0x02, 0x02, 0x00, 0x02, 0x05, 0x05, 0x00, 0x03, 0x07, 0x01, 0x01
        /*0010*/ 	.byte	0x02, 0x03, 0x00, 0x00, 0x02, 0x06, 0x01, 0x00, 0x04, 0x0b, 0x08, 0x00, 0x09, 0x00, 0x00, 0x00
        /*0020*/ 	.byte	0x00, 0x00, 0x00, 0x00


//--------------------- .nv.info._ZN3cub18CUB_300001_SM_10006detail6reduce28DeviceReduceSingleTileKernelINS2_10policy_hubIfyN4cuda3std3__44plusIfEEE10Policy1000EPfSC_iS9_ffNS7_10__identityEEEvT0_T1_T2_T3_T4_T6_ --------------------------
	.section	.nv.info._ZN3cub18CUB_300001_SM_10006detail6reduce28DeviceReduceSingleTileKernelINS2_10policy_hubIfyN4cuda3std3__44plusIfEEE10Policy1000EPfSC_iS9_ffNS7_10__identityEEEvT0_T1_T2_T3_T4_T6_,"",@"SHT_CUDA_INFO"
	.sectionflags	@""
	.align	4


	//----- nvinfo : EIATTR_CUDA_API_VERSION
	.align		4
        /*0000*/ 	.byte	0x04, 0x37
        /*0002*/ 	.short	(.L_126 - .L_125)
.L_125:
        /*0004*/ 	.word	0x00000082


	//----- nvinfo : EIATTR_KPARAM_INFO
	.align		4
.L_126:
        /*0008*/ 	.byte	0x04, 0x17
        /*000a*/ 	.short	(.L_128 - .L_127)
.L_127:
        /*000c*/ 	.word	0x00000000
        /*0010*/ 	.short	0x0005
        /*0012*/ 	.short	0x001c
        /*0014*/ 	.byte	0x00, 0xf0, 0x05, 0x00


	//----- nvinfo : EIATTR_KPARAM_INFO
	.align		4
.L_128:
        /*0018*/ 	.byte	0x04, 0x17
        /*001a*/ 	.short	(.L_130 - .L_129)
.L_129:
        /*001c*/ 	.word	0x00000000
        /*0020*/ 	.short	0x0004
        /*0022*/ 	.short	0x0018
        /*0024*/ 	.byte	0x00, 0xf0, 0x11, 0x00


	//----- nvinfo : EIATTR_KPARAM_INFO
	.align		4
.L_130:
        /*0028*/ 	.byte	0x04, 0x17
        /*002a*/ 	.short	(.L_132 - .L_131)
.L_131:
        /*002c*/ 	.word	0x00000000
        /*0030*/ 	.short	0x0003
        /*0032*/ 	.short	0x0014
        /*0034*/ 	.byte	0x00, 0xf0, 0x05, 0x00


	//----- nvinfo : EIATTR_KPARAM_INFO
	.align		4
.L_132:
        /*0038*/ 	.byte	0x04, 0x17
        /*003a*/ 	.short	(.L_134 - .L_133)
.L_133:
        /*003c*/ 	.word	0x00000000
        /*0040*/ 	.short	0x0002
        /*0042*/ 	.short	0x0010
        /*0044*/ 	.byte	0x00, 0xf0, 0x11, 0x00


	//----- nvinfo : EIATTR_KPARAM_INFO
	.align		4
.L_134:
        /*0048*/ 	.byte	0x04, 0x17
        /*004a*/ 	.short	(.L_136 - .L_135)
.L_135:
        /*004c*/ 	.word	0x00000000
        /*0050*/ 	.short	0x0001
        /*0052*/ 	.short	0x0008
        /*0054*/ 	.byte	0x00, 0xf5, 0x21, 0x00


	//----- nvinfo : EIATTR_KPARAM_INFO
	.align		4
.L_136:
        /*0058*/ 	.byte	0x04, 0x17
        /*005a*/ 	.short	(.L_138 - .L_137)
.L_137:
        /*005c*/ 	.word	0x00000000
        /*0060*/ 	.short	0x0000
        /*0062*/ 	.short	0x0000
        /*0064*/ 	.byte	0x00, 0xf5, 0x21, 0x00


	//----- nvinfo : EIATTR_SPARSE_MMA_MASK
	.align		4
.L_138:
        /*0068*/ 	.byte	0x03, 0x50
        /*006a*/ 	.short	0x0000


	//----- nvinfo : EIATTR_MAXREG_COUNT
	.align		4
        /*006c*/ 	.byte	0x03, 0x1b
        /*006e*/ 	.short	0x00ff


	//----- nvinfo : EIATTR_NUM_BARRIERS
	.align		4
        /*0070*/ 	.byte	0x02, 0x4c
        /*0072*/ 	.byte	0x01
	.zero		1


	//----- nvinfo : EIATTR_MERCURY_ISA_VERSION
	.align		4
        /*0074*/ 	.byte	0x03, 0x5f
        /*0076*/ 	.short	0x0101


	//----- nvinfo : EIATTR_COOP_GROUP_MASK_REGIDS
	.align		4
        /*0078*/ 	.byte	0x04, 0x29
        /*007a*/ 	.short	(.L_140 - .L_139)


	//   ....[0]....
.L_139:
        /*007c*/ 	.word	0xffffffff


	//   ....[1]....
        /*0080*/ 	.word	0xffffffff


	//   ....[2]....
        /*0084*/ 	.word	0xffffffff


	//   ....[3]....
        /*0088*/ 	.word	0xffffffff


	//   ....[4]....
        /*008c*/ 	.word	0xffffffff


	//   ....[5]....
        /*0090*/ 	.word	0xffffffff


	//   ....[6]....
        /*0094*/ 	.word	0xffffffff


	//   ....[7]....
        /*0098*/ 	.word	0xffffffff


	//   ....[8]....
        /*009c*/ 	.word	0xffffffff


	//   ....[9]....
        /*00a0*/ 	.word	0xffffffff


	//   ....[10]....
        /*00a4*/ 	.word	0xffffffff


	//   ....[11]....
        /*00a8*/ 	.word	0xffffffff


	//   ....[12]....
        /*00ac*/ 	.word	0xffffffff


	//   ....[13]....
        /*00b0*/ 	.word	0xffffffff


	//   ....[14]....
        /*00b4*/ 	.word	0xffffffff


	//   ....[15]....
        /*00b8*/ 	.word	0xffffffff


	//   ....[16]....
        /*00bc*/ 	.word	0xffffffff


	//   ....[17]....
        /*00c0*/ 	.word	0xffffffff


	//   ....[18]....
        /*00c4*/ 	.word	0xffffffff


	//   ....[19]....
        /*00c8*/ 	.word	0xffffffff


	//   ....[20]....
        /*00cc*/ 	.word	0xffffffff


	//   ....[21]....
        /*00d0*/ 	.word	0xffffffff


	//   ....[22]....
        /*00d4*/ 	.word	0xffffffff


	//   ....[23]....
        /*00d8*/ 	.word	0xffffffff


	//   ....[24]....
        /*00dc*/ 	.word	0xffffffff


	//   ....[25]....
        /*00e0*/ 	.word	0xffffffff


	//   ....[26]....
        /*00e4*/ 	.word	0xffffffff


	//   ....[27]....
        /*00e8*/ 	.word	0xffffffff


	//   ....[28]....
        /*00ec*/ 	.word	0xffffffff


	//   ....[29]....
        /*00f0*/ 	.word	0xffffffff


	//----- nvinfo : EIATTR_COOP_GROUP_INSTR_OFFSETS
	.align		4
.L_140:
        /*00f4*/ 	.byte	0x04, 0x28
        /*00f6*/ 	.short	(.L_142 - .L_141)


	//   ....[0]....
.L_141:
        /*00f8*/ 	.word	0x00000980


	//   ....[1]....
        /*00fc*/ 	.word	0x000009e0


	//   ....[2]....
        /*0100*/ 	.word	0x00000a50


	//   ....[3]....
        /*0104*/ 	.word	0x00000aa0


	//   ....[4]....
        /*0108*/ 	.word	0x00000ad0


	//   ....[5]....
        /*010c*/ 	.word	0x00000c90


	//   ....[6]....
        /*0110*/ 	.word	0x00000d20


	//   ....[7]....
        /*0114*/ 	.word	0x00000d60


	//   ....[8]....
        /*0118*/ 	.word	0x00000db0


	//   ....[9]....
        /*011c*/ 	.word	0x00000df0


	//   ....[10]....
        /*0120*/ 	.word	0x00001c00


	//   ....[11]....
        /*0124*/ 	.word	0x00001c80


	//   ....[12]....
        /*0128*/ 	.word	0x00001cd0


	//   ....[13]....
        /*012c*/ 	.word	0x00001d10


	//   ....[14]....
        /*0130*/ 	.word	0x00001d40


	//   ....[15]....
        /*0134*/ 	.word	0x00002700


	//   ....[16]....
        /*0138*/ 	.word	0x00002760


	//   ....[17]....
        /*013c*/ 	.word	0x000027d0


	//   ....[18]....
        /*0140*/ 	.word	0x00002820


	//   ....[19]....
        /*0144*/ 	.word	0x00002850


	//   ....[20]....
        /*0148*/ 	.word	0x00002a10


	//   ....[21]....
        /*014c*/ 	.word	0x00002a90


	//   ....[22]....
        /*0150*/ 	.word	0x00002ad0


	//   ....[23]....
        /*0154*/ 	.word	0x00002b10


	//   ....[24]....
        /*0158*/ 	.word	0x00002b70


	//   ....[25]....
        /*015c*/ 	.word	0x00003b00


	//   ....[26]....
        /*0160*/ 	.word	0x00003b80


	//   ....[27]....
        /*0164*/ 	.word	0x00003bd0


	//   ....[28]....
        /*0168*/ 	.word	0x00003c10


	//   ....[29]....
        /*016c*/ 	.word	0x00003c40


	//----- nvinfo : EIATTR_VRC_CTA_INIT_COUNT
	.align		4
.L_142:
        /*0170*/ 	.byte	0x02, 0x4a
	.zero		1
	.zero		1


	//----- nvinfo : EIATTR_EXIT_INSTR_OFFSETS
	.align		4
        /*0174*/ 	.byte	0x04, 0x1c
        /*0176*/ 	.short	(.L_144 - .L_143)


	//   ....[0]....
.L_143:
        /*0178*/ 	.word	0x00000080


	//   ....[1]....
        /*017c*/ 	.word	0x000000c0


	//   ....[2]....
        /*0180*/ 	.word	0x00003d90


	//   ....[3]....
        /*0184*/ 	.word	0x00003de0


	//----- nvinfo : EIATTR_MAX_THREADS
	.align		4
.L_144:
        /*0188*/ 	.byte	0x04, 0x05
        /*018a*/ 	.short	(.L_146 - .L_145)
.L_145:
        /*018c*/ 	.word	0x00000100
        /*0190*/ 	.word	0x00000001
        /*0194*/ 	.word	0x00000001


	//----- nvinfo : EIATTR_CRS_STACK_SIZE
	.align		4
.L_146:
        /*0198*/ 	.byte	0x04, 0x1e
        /*019a*/ 	.short	(.L_148 - .L_147)
.L_147:
        /*019c*/ 	.word	0x00000000


	//----- nvinfo : EIATTR_CBANK_PARAM_SIZE
	.align		4
.L_148:
        /*01a0*/ 	.byte	0x03, 0x19
        /*01a2*/ 	.short	0x001d


	//----- nvinfo : EIATTR_PARAM_CBANK
	.align		4
        /*01a4*/ 	.byte	0x04, 0x0a
        /*01a6*/ 	.short	(.L_150 - .L_149)
	.align		4
.L_149:
        /*01a8*/ 	.word	index@(.nv.constant0._ZN3cub18CUB_300001_SM_10006detail6reduce28DeviceReduceSingleTileKernelINS2_10policy_hubIfyN4cuda3std3__44plusIfEEE10Policy1000EPfSC_iS9_ffNS7_10__identityEEEvT0_T1_T2_T3_T4_T6_)
        /*01ac*/ 	.short	0x0380
        /*01ae*/ 	.short	0x001d


	//----- nvinfo : EIATTR_SW_WAR
	.align		4
.L_150:
        /*01b0*/ 	.byte	0x04, 0x36
        /*01b2*/ 	.short	(.L_152 - .L_151)
.L_151:
        /*01b4*/ 	.word	0x00000008
.L_152:


//--------------------- .nv.info._ZN3cub18CUB_300001_SM_10006detail6reduce18DeviceReduceKernelINS2_10policy_hubIfyN4cuda3std3__44plusIfEEE10Policy1000EN6thrust24THRUST_300001_SM_1000_NS18transform_iteratorINSD_12zip_functionINS7_10multipliesIfEEEENSD_12zip_iteratorINS7_5tupleIJNSD_6detail15normal_iteratorINSD_10device_ptrIfEEEESP_EEEEENSD_11use_defaultESS_EEyS9_fNS7_10__identityEEEvT0_PT3_T1_NS0_13GridEvenShareISY_EET2_T4_ --------------------------
	.section	.nv.info._ZN3cub18CUB_300001_SM_10006detail6reduce18DeviceReduceKernelINS2_10policy_hubIfyN4cuda3std3__44plusIfEEE10Policy1000EN6thrust24THRUST_300001_SM_1000_NS18transform_iteratorINSD_12zip_functionINS7_10multipliesIfEEEENSD_12zip_iteratorINS7_5tupleIJNSD_6detail15normal_iteratorINSD_10device_ptrIfEEEESP_EEEEENSD_11use_defaultESS_EEyS9_fNS7_10__identityEEEvT0_PT3_T1_NS0_13GridEvenShareISY_EET2_T4_,"",@"SHT_CUDA_INFO"
	.sectionflags	@""
	.align	4


	//----- nvinfo : EIATTR_CUDA_API_VERSION
	.align		4
        /*0000*/ 	.byte	0x04, 0x37
        /*0002*/ 	.short	(.L_154 - .L_153)
.L_153:
        /*0004*/ 	.word	0x00000082


	//----- nvinfo : EIATTR_KPARAM_INFO
	.align		4
.L_154:
        /*0008*/ 	.byte	0x04, 0x17
        /*000a*/ 	.short	(.L_156 - .L_155)
.L_155:
        /*000c*/ 	.word	0x00000000
        /*0010*/ 	.short	0x0005
        /*0012*/ 	.short	0x0071
        /*0014*/ 	.byte	0x00, 0xf0, 0x05, 0x00


	//----- nvinfo : EIATTR_KPARAM_INFO
	.align		4
.L_156:
        /*0018*/ 	.byte	0x04, 0x17
        /*001a*/ 	.short	(.L_158 - .L_157)
.L_157:
        /*001c*/ 	.word	0x00000000
        /*0020*/ 	.short	0x0004
        /*0022*/ 	.short	0x0070
        /*0024*/ 	.byte	0x00, 0xf0, 0x05, 0x00


	//----- nvinfo : EIATTR_KPARAM_INFO
	.align		4
.L_158:
        /*0028*/ 	.byte	0x04, 0x17
        /*002a*/ 	.short	(.L_160 - .L_159)
.L_159:
        /*002c*/ 	.word	0x00000000
        /*0030*/ 	.short	0x0003
        /*0032*/ 	.short	0x0028
        /*0034*/ 	.byte	0x00, 0xf0, 0x21, 0x01


	//----- nvinfo : EIATTR_KPARAM_INFO
	.align		4
.L_160:
        /*0038*/ 	.byte	0x04, 0x17
        /*003a*/ 	.short	(.L_162 - .L_161)
.L_161:
        /*003c*/ 	.word	0x00000000
        /*0040*/ 	.short	0x0002
        /*0042*/ 	.short	0x0020
        /*0044*/ 	.byte	0x00, 0xf0, 0x21, 0x00


	//----- nvinfo : EIATTR_KPARAM_INFO
	.align		4
.L_162:
        /*0048*/ 	.byte	0x04, 0x17
        /*004a*/ 	.short	(.L_164 - .L_163)
.L_163:
        /*004c*/ 	.word	0x00000000
        /*0050*/ 	.short	0x0001
        /*0052*/ 	.short	0x0018
        /*0054*/ 	.byte	0x00, 0xf5, 0x21, 0x00


	//----- nvinfo : EIATTR_KPARAM_INFO
	.align		4
.L_164:
        /*0058*/ 	.byte	0x04, 0x17
        /*005a*/ 	.short	(.L_166 - .L_165)
.L_165:
        /*005c*/ 	.word	0x00000000
        /*0060*/ 	.short	0x0000
        /*0062*/ 	.short	0x0000
        /*0064*/ 	.byte	0x00, 0xf0, 0x61, 0x00


	//----- nvinfo : EIATTR_SPARSE_MMA_MASK
	.align		4
.L_166:
        /*0068*/ 	.byte	0x03, 0x50
        /*006a*/ 	.short	0x0000


	//----- nvinfo : EIATTR_MAXREG_COUNT
	.align		4
        /*006c*/ 	.byte	0x03, 0x1b
        /*006e*/ 	.short	0x00ff


	//----- nvinfo : EIATTR_NUM_BARRIERS
	.align		4
        /*0070*/ 	.byte	0x02, 0x4c
        /*0072*/ 	.byte	0x01
	.zero		1


	//----- nvinfo : EIATTR_MERCURY_ISA_VERSION
	.align		4
        /*0074*/ 	.byte	0x03, 0x5f
        /*0076*/ 	.short	0x0101


	//----- nvinfo : EIATTR_COOP_GROUP_MASK_REGIDS
	.align		4
        /*0078*/ 	.byte	0x04, 0x29
        /*007a*/ 	.short	(.L_168 - .L_167)


	//   ....[0]....
.L_167:
        /*007c*/ 	.word	0xffffffff


	//   ....[1]....
        /*0080*/ 	.word	0xffffffff


	//   ....[2]....
        /*0084*/ 	.word	0xffffffff


	//   ....[3]....
        /*0088*/ 	.word	0xffffffff


	//   ....[4]....
        /*008c*/ 	.word	0xffffffff


	//   ....[5]....
        /*0090*/ 	.word	0xffffffff


	//   ....[6]....
        /*0094*/ 	.word	0xffffffff


	//   ....[7]....
        /*0098*/ 	.word	0xffffffff


	//   ....[8]....
        /*009c*/ 	.word	0xffffffff


	//   ....[9]....
        /*00a0*/ 	.word	0xffffffff


	//   ....[10]....
        /*00a4*/ 	.word	0xffffffff


	//   ....[11]....
        /*00a8*/ 	.word	0xffffffff


	//   ....[12]....
        /*00ac*/ 	.word	0xffffffff


	//   ....[13]....
        /*00b0*/ 	.word	0xffffffff


	//   ....[14]....
        /*00b4*/ 	.word	0xffffffff


	//----- nvinfo : EIATTR_COOP_GROUP_INSTR_OFFSETS
	.align		4
.L_168:
        /*00b8*/ 	.byte	0x04, 0x28
        /*00ba*/ 	.short	(.L_170 - .L_169)


	//   ....[0]....
.L_169:
        /*00bc*/ 	.word	0x00000cc0


	//   ....[1]....
        /*00c0*/ 	.word	0x00000d20


	//   ....[2]....
        /*00c4*/ 	.word	0x00000d90


	//   ....[3]....
        /*00c8*/ 	.word	0x00000de0


	//   ....[4]....
        /*00cc*/ 	.word	0x00000e10


	//   ....[5]....
        /*00d0*/ 	.word	0x00000fd0


	//   ....[6]....
        /*00d4*/ 	.word	0x00001060


	//   ....[7]....
        /*00d8*/ 	.word	0x000010b0


	//   ....[8]....
        /*00dc*/ 	.word	0x000010f0


	//   ....[9]....
        /*00e0*/ 	.word	0x00001130


	//   ....[10]....
        /*00e4*/ 	.word	0x00002a80


	//   ....[11]....
        /*00e8*/ 	.word	0x00002b00


	//   ....[12]....
        /*00ec*/ 	.word	0x00002b50


	//   ....[13]....
        /*00f0*/ 	.word	0x00002b90


	//   ....[14]....
        /*00f4*/ 	.word	0x00002bc0


	//----- nvinfo : EIATTR_VRC_CTA_INIT_COUNT
	.align		4
.L_170:
        /*00f8*/ 	.byte	0x02, 0x4a
	.zero		1
	.zero		1


	//----- nvinfo : EIATTR_EXIT_INSTR_OFFSETS
	.align		4
        /*00fc*/ 	.byte	0x04, 0x1c
        /*00fe*/ 	.short	(.L_172 - .L_171)


	//   ....[0]....
.L_171:
        /*0100*/ 	.word	0x00002d10


	//   ....[1]....
        /*0104*/ 	.word	0x00002d70


	//----- nvinfo : EIATTR_MAX_THREADS
	.align		4
.L_172:
        /*0108*/ 	.byte	0x04, 0x05
        /*010a*/ 	.short	(.L_174 - .L_173)
.L_173:
        /*010c*/ 	.word	0x00000100
        /*0110*/ 	.word	0x00000001
        /*0114*/ 	.word	0x00000001


	//----- nvinfo : EIATTR_CRS_STACK_SIZE
	.align		4
.L_174:
        /*0118*/ 	.byte	0x04, 0x1e
        /*011a*/ 	.short	(.L_176 - .L_175)
.L_175:
        /*011c*/ 	.word	0x00000000


	//----- nvinfo : EIATTR_CBANK_PARAM_SIZE
	.align		4
.L_176:
        /*0120*/ 	.byte	0x03, 0x19
        /*0122*/ 	.short	0x0072


	//----- nvinfo : EIATTR_PARAM_CBANK
	.align		4
        /*0124*/ 	.byte	0x04, 0x0a
        /*0126*/ 	.short	(.L_178 - .L_177)
	.align		4
.L_177:
        /*0128*/ 	.word	index@(.nv.constant0._ZN3cub18CUB_300001_SM_10006detail6reduce18DeviceReduceKernelINS2_10policy_hubIfyN4cuda3std3__44plusIfEEE10Policy1000EN6thrust24THRUST_300001_SM_1000_NS18transform_iteratorINSD_12zip_functionINS7_10multipliesIfEEEENSD_12zip_iteratorINS7_5tupleIJNSD_6detail15normal_iteratorINSD_10device_ptrIfEEEESP_EEEEENSD_11use_defaultESS_EEyS9_fNS7_10__identityEEEvT0_PT3_T1_NS0_13GridEvenShareISY_EET2_T4_)
        /*012c*/ 	.short	0x0380
        /*012e*/ 	.short	0x0072


	//----- nvinfo : EIATTR_SW_WAR
	.align		4
.L_178:
        /*0130*/ 	.byte	0x04, 0x36
        /*0132*/ 	.short	(.L_180 - .L_179)
.L_179:
        /*0134*/ 	.word	0x00000008
.L_180:


//--------------------- .nv.info._ZN3cub18CUB_300001_SM_10006detail6reduce28DeviceReduceSingleTileKernelINS2_10policy_hubIfyN4cuda3std3__44plusIfEEE10Policy1000EN6thrust24THRUST_300001_SM_1000_NS18transform_iteratorINSD_12zip_functionINS7_10multipliesIfEEEENSD_12zip_iteratorINS7_5tupleIJNSD_6detail15normal_iteratorINSD_10device_ptrIfEEEESP_EEEEENSD_11use_defaultESS_EEPfyS9_ffNS7_10__identityEEEvT0_T1_T2_T3_T4_T6_ --------------------------
	.section	.nv.info._ZN3cub18CUB_300001_SM_10006detail6reduce28DeviceReduceSingleTileKernelINS2_10policy_hubIfyN4cuda3std3__44plusIfEEE10Policy1000EN6thrust24THRUST_300001_SM_1000_NS18transform_iteratorINSD_12zip_functionINS7_10multipliesIfEEEENSD_12zip_iteratorINS7_5tupleIJNSD_6detail15normal_iteratorINSD_10device_ptrIfEEEESP_EEEEENSD_11use_defaultESS_EEPfyS9_ffNS7_10__identityEEEvT0_T1_T2_T3_T4_T6_,"",@"SHT_CUDA_INFO"
	.sectionflags	@""
	.align	4


	//----- nvinfo : EIATTR_CUDA_API_VERSION
	.align		4
        /*0000*/ 	.byte	0x04, 0x37
        /*0002*/ 	.short	(.L_182 - .L_181)
.L_181:
        /*0004*/ 	.word	0x00000082


	//----- nvinfo : EIATTR_KPARAM_INFO
	.align		4
.L_182:
        /*0008*/ 	.byte	0x04, 0x17
        /*000a*/ 	.short	(.L_184 - .L_183)
.L_183:
        /*000c*/ 	.word	0x00000000
        /*0010*/ 	.short	0x0005
        /*0012*/ 	.short	0x0030
        /*0014*/ 	.byte	0x00, 0xf0, 0x05, 0x00


	//----- nvinfo : EIATTR_KPARAM_INFO
	.align		4
.L_184:
        /*0018*/ 	.byte	0x04, 0x17
        /*001a*/ 	.short	(.L_186 - .L_185)
.L_185:
        /*001c*/ 	.word	0x00000000
        /*0020*/ 	.short	0x0004
        /*0022*/ 	.short	0x002c
        /*0024*/ 	.byte	0x00, 0xf0, 0x11, 0x00


	//----- nvinfo : EIATTR_KPARAM_INFO
	.align		4
.L_186:
        /*0028*/ 	.byte	0x04, 0x17
        /*002a*/ 	.short	(.L_188 - .L_187)
.L_187:
        /*002c*/ 	.word	0x00000000
        /*0030*/ 	.short	0x0003
        /*0032*/ 	.short	0x0028
        /*0034*/ 	.byte	0x00, 0xf0, 0x05, 0x00


	//----- nvinfo : EIATTR_KPARAM_INFO
	.align		4
.L_188:
        /*0038*/ 	.byte	0x04, 0x17
        /*003a*/ 	.short	(.L_190 - .L_189)
.L_189:
        /*003c*/ 	.word	0x00000000
        /*0040*/ 	.short	0x0002
        /*0042*/ 	.short	0x0020
        /*0044*/ 	.byte	0x00, 0xf0, 0x21, 0x00


	//----- nvinfo : EIATTR_KPARAM_INFO
	.align		4
.L_190:
        /*0048*/ 	.byte	0x04, 0x17
        /*004a*/ 	.short	(.L_192 - .L_191)
.L_191:
        /*004c*/ 	.word	0x00000000
        /*0050*/ 	.short	0x0001
        /*0052*/ 	.short	0x0018
        /*0054*/ 	.byte	0x00, 0xf5, 0x21, 0x00


	//----- nvinfo : EIATTR_KPARAM_INFO
	.align		4
.L_192:
        /*0058*/ 	.byte	0x04, 0x17
        /*005a*/ 	.short	(.L_194 - .L_193)
.L_193:
        /*005c*/ 	.word	0x00000000
        /*0060*/ 	.short	0x0000
        /*0062*/ 	.short	0x0000
        /*0064*/ 	.byte	0x00, 0xf0, 0x61, 0x00


	//----- nvinfo : EIATTR_SPARSE_MMA_MASK
	.align		4
.L_194:
        /*0068*/ 	.byte	0x03, 0x50
        /*006a*/ 	.short	0x0000


	//----- nvinfo : EIATTR_MAXREG_COUNT
	.align		4
        /*006c*/ 	.byte	0x03, 0x1b
        /*006e*/ 	.short	0x00ff


	//----- nvinfo : EIATTR_NUM_BARRIERS
	.align		4
        /*0070*/ 	.byte	0x02, 0x4c
        /*0072*/ 	.byte	0x01
	.zero		1


	//----- nvinfo : EIATTR_MERCURY_ISA_VERSION
	.align		4
        /*0074*/ 	.byte	0x03, 0x5f
        /*0076*/ 	.short	0x0101


	//----- nvinfo : EIATTR_COOP_GROUP_MASK_REGIDS
	.align		4
        /*0078*/ 	.byte	0x04, 0x29
        /*007a*/ 	.short	(.L_196 - .L_195)


	//   ....[0]....
.L_195:
        /*007c*/ 	.word	0xffffffff


	//   ....[1]....
        /*0080*/ 	.word	0xffffffff


	//   ....[2]....
        /*0084*/ 	.word	0xffffffff


	//   ....[3]....
        /*0088*/ 	.word	0xffffffff


	//   ....[4]....
        /*008c*/ 	.word	0xffffffff


	//   ....[5]....
        /*0090*/ 	.word	0xffffffff


	//   ....[6]....
        /*0094*/ 	.word	0xffffffff


	//   ....[7]....
        /*0098*/ 	.word	0xffffffff


	//   ....[8]....
        /*009c*/ 	.word	0xffffffff


	//   ....[9]....
        /*00a0*/ 	.word	0xffffffff


	//   ....[10]....
        /*00a4*/ 	.word	0xffffffff


	//   ....[11]....
        /*00a8*/ 	.word	0xffffffff


	//   ....[12]....
        /*00ac*/ 	.word	0xffffffff


	//   ....[13]....
        /*00b0*/ 	.word	0xffffffff


	//   ....[14]....
        /*00b4*/ 	.word	0xffffffff


	//----- nvinfo : EIATTR_COOP_GROUP_INSTR_OFFSETS
	.align		4
.L_196:
        /*00b8*/ 	.byte	0x04, 0x28
        /*00ba*/ 	.short	(.L_198 - .L_197)


	//   ....[0]....
.L_197:
        /*00bc*/ 	.word	0x00000c00


	//   ....[1]....
        /*00c0*/ 	.word	0x00000c60


	//   ....[2]....
        /*00c4*/ 	.word	0x00000cd0


	//   ....[3]....
        /*00c8*/ 	.word	0x00000d20


	//   ....[4]....
        /*00cc*/ 	.word	0x00000d50


	//   ....[5]....
        /*00d0*/ 	.word	0x00000f10


	//   ....[6]....
        /*00d4*/ 	.word	0x00000fa0


	//   ....[7]....
        /*00d8*/ 	.word	0x00000ff0


	//   ....[8]....
        /*00dc*/ 	.word	0x00001030


	//   ....[9]....
        /*00e0*/ 	.word	0x00001070


	//   ....[10]....
        /*00e4*/ 	.word	0x00002700


	//   ....[11]....
        /*00e8*/ 	.word	0x00002780


	//   ....[12]....
        /*00ec*/ 	.word	0x000027d0


	//   ....[13]....
        /*00f0*/ 	.word	0x00002810


	//   ....[14]....
        /*00f4*/ 	.word	0x00002840


	//----- nvinfo : EIATTR_VRC_CTA_INIT_COUNT
	.align		4
.L_198:
        /*00f8*/ 	.byte	0x02, 0x4a
	.zero		1
	.zero		1


	//----- nvinfo : EIATTR_EXIT_INSTR_OFFSETS
	.align		4
        /*00fc*/ 	.byte	0x04, 0x1c
        /*00fe*/ 	.short	(.L_200 - .L_199)


	//   ....[0]....
.L_199:
        /*0100*/ 	.word	0x000000a0


	//   ....[1]....
        /*0104*/ 	.word	0x000000e0


	//   ....[2]....
        /*0108*/ 	.word	0x00002980


	//   ....[3]....
        /*010c*/ 	.word	0x000029d0


	//----- nvinfo : EIATTR_MAX_THREADS
	.align		4
.L_200:
        /*0110*/ 	.byte	0x04, 0x05
        /*0112*/ 	.short	(.L_202 - .L_201)
.L_201:
        /*0114*/ 	.word	0x00000100
        /*0118*/ 	.word	0x00000001
        /*011c*/ 	.word	0x00000001


	//----- nvinfo : EIATTR_CRS_STACK_SIZE
	.align		4
.L_202:
        /*0120*/ 	.byte	0x04, 0x1e
        /*0122*/ 	.short	(.L_204 - .L_203)
.L_203:
        /*0124*/ 	.word	0x00000000


	//----- nvinfo : EIATTR_CBANK_PARAM_SIZE
	.align		4
.L_204:
        /*0128*/ 	.byte	0x03, 0x19
        /*012a*/ 	.short	0x0031


	//----- nvinfo : EIATTR_PARAM_CBANK
	.align		4
        /*012c*/ 	.byte	0x04, 0x0a
        /*012e*/ 	.short	(.L_206 - .L_205)
	.align		4
.L_205:
        /*0130*/ 	.word	index@(.nv.constant0._ZN3cub18CUB_300001_SM_10006detail6reduce28DeviceReduceSingleTileKernelINS2_10policy_hubIfyN4cuda3std3__44plusIfEEE10Policy1000EN6thrust24THRUST_300001_SM_1000_NS18transform_iteratorINSD_12zip_functionINS7_10multipliesIfEEEENSD_12zip_iteratorINS7_5tupleIJNSD_6detail15normal_iteratorINSD_10device_ptrIfEEEESP_EEEEENSD_11use_defaultESS_EEPfyS9_ffNS7_10__identityEEEvT0_T1_T2_T3_T4_T6_)
        /*0134*/ 	.short	0x0380
        /*0136*/ 	.short	0x0031


	//----- nvinfo : EIATTR_SW_WAR
	.align		4
.L_206:
        /*0138*/ 	.byte	0x04, 0x36
        /*013a*/ 	.short	(.L_208 - .L_207)
.L_207:
        /*013c*/ 	.word	0x00000008
.L_208:


//--------------------- .nv.info._ZN3cub18CUB_300001_SM_10006detail6reduce28DeviceReduceSingleTileKernelINS2_10policy_hubIfjN4cuda3std3__44plusIfEEE10Policy1000EPfSC_iS9_ffNS7_10__identityEEEvT0_T1_T2_T3_T4_T6_ --------------------------
	.section	.nv.info._ZN3cub18CUB_300001_SM_10006detail6reduce28DeviceReduceSingleTileKernelINS2_10policy_hubIfjN4cuda3std3__44plusIfEEE10Policy1000EPfSC_iS9_ffNS7_10__identityEEEvT0_T1_T2_T3_T4_T6_,"",@"SHT_CUDA_INFO"
	.sectionflags	@""
	.align	4


	//----- nvinfo : EIATTR_CUDA_API_VERSION
	.align		4
        /*0000*/ 	.byte	0x04, 0x37
        /*0002*/ 	.short	(.L_210 - .L_209)
.L_209:
        /*0004*/ 	.word	0x00000082


	//----- nvinfo : EIATTR_KPARAM_INFO
	.align		4
.L_210:
        /*0008*/ 	.byte	0x04, 0x17
        /*000a*/ 	.short	(.L_212 - .L_211)
.L_211:
        /*000c*/ 	.word	0x00000000
        /*0010*/ 	.short	0x0005
        /*0012*/ 	.short	0x001c
        /*0014*/ 	.byte	0x00, 0xf0, 0x05, 0x00


	//----- nvinfo : EIATTR_KPARAM_INFO
	.align		4
.L_212:
        /*0018*/ 	.byte	0x04, 0x17
        /*001a*/ 	.short	(.L_214 - .L_213)
.L_213:
        /*001c*/ 	.word	0x00000000
        /*0020*/ 	.short	0x0004
        /*0022*/ 	.short	0x0018
        /*0024*/ 	.byte	0x00, 0xf0, 0x11, 0x00


	//----- nvinfo : EIATTR_KPARAM_INFO
	.align		4
.L_214:
        /*0028*/ 	.byte	0x04, 0x17
        /*002a*/ 	.short	(.L_216 - .L_215)
.L_215:
        /*002c*/ 	.word	0x00000000
        /*0030*/ 	.short	0x0003
        /*0032*/ 	.short	0x0014
        /*0034*/ 	.byte	0x00, 0xf0, 0x05, 0x00


	//----- nvinfo : EIATTR_KPARAM_INFO
	.align		4
.L_216:
        /*0038*/ 	.byte	0x04, 0x17
        /*003a*/ 	.short	(.L_218 - .L_217)
.L_217:
        /*003c*/ 	.word	0x00000000
        /*0040*/ 	.short	0x0002
        /*0042*/ 	.short	0x0010
        /*0044*/ 	.byte	0x00, 0xf0, 0x11, 0x00


	//----- nvinfo : EIATTR_KPARAM_INFO
	.align		4
.L_218:
        /*0048*/ 	.byte	0x04, 0x17
        /*004a*/ 	.short	(.L_220 - .L_219)
.L_219:
        /*004c*/ 	.word	0x00000000
        /*0050*/ 	.short	0x0001
        /*0052*/ 	.short	0x0008
        /*0054*/ 	.byte	0x00, 0xf5, 0x21, 0x00


	//----- nvinfo : EIATTR_KPARAM_INFO
	.align		4
.L_220:
        /*0058*/ 	.byte	0x04, 0x17
        /*005a*/ 	.short	(.L_222 - .L_221)
.L_221:
        /*005c*/ 	.word	0x00000000
        /*0060*/ 	.short	0x0000
        /*0062*/ 	.short	0x0000
        /*0064*/ 	.byte	0x00, 0xf5, 0x21, 0x00


	//----- nvinfo : EIATTR_SPARSE_MMA_MASK
	.align		4
.L_222:
        /*0068*/ 	.byte	0x03, 0x50
        /*006a*/ 	.short	0x0000


	//----- nvinfo : EIATTR_MAXREG_COUNT
	.align		4
        /*006c*/ 	.byte	0x03, 0x1b
        /*006e*/ 	.short	0x0080


	//----- nvinfo : EIATTR_NUM_BARRIERS
	.align		4
        /*0070*/ 	.byte	0x02, 0x4c
        /*0072*/ 	.byte	0x01
	.zero		1


	//----- nvinfo : EIATTR_MERCURY_ISA_VERSION
	.align		4
        /*0074*/ 	.byte	0x03, 0x5f
        /*0076*/ 	.short	0x0101


	//----- nvinfo : EIATTR_UNUSED_LOAD_BYTE_OFFSET
	.align		4
        /*0078*/ 	.byte	0x04, 0x44
        /*007a*/ 	.short	(.L_224 - .L_223)


	//   ....[0]....
.L_223:
        /*007c*/ 	.word	0x00000b70
        /*0080*/ 	.word	0x0000fff0


	//   ....[1]....
        /*0084*/ 	.word	0x00000f80
        /*0088*/ 	.word	0x0000fff0


	//   ....[2]....
        /*008c*/ 	.word	0x00002010
        /*0090*/ 	.word	0x0000fff0


	//   ....[3]....
        /*0094*/ 	.word	0x00002bb0
        /*0098*/ 	.word	0x0000fff0


	//   ....[4]....
        /*009c*/ 	.word	0x00002fc0
        /*00a0*/ 	.word	0x0000fff0


	//   ....[5]....
        /*00a4*/ 	.word	0x00004140
        /*00a8*/ 	.word	0x0000fff0


	//----- nvinfo : EIATTR_COOP_GROUP_MASK_REGIDS
	.align		4
.L_224:
        /*00ac*/ 	.byte	0x04, 0x29
        /*00ae*/ 	.short	(.L_226 - .L_225)


	//   ....[0]....
.L_225:
        /*00b0*/ 	.word	0xffffffff


	//   ....[1]....
        /*00b4*/ 	.word	0xffffffff


	//   ....[2]....
        /*00b8*/ 	.word	0xffffffff


	//   ....[3]....
        /*00bc*/ 	.word	0xffffffff


	//   ....[4]....
        /*00c0*/ 	.word	0xffffffff


	//   ....[5]....
        /*00c4*/ 	.word	0xffffffff


	//   ....[6]....
        /*00c8*/ 	.word	0xffffffff


	//   ....[7]....
        /*00cc*/ 	.word	0xffffffff


	//   ....[8]....
        /*00d0*/ 	.word	0xffffffff


	//   ....[9]....
        /*00d4*/ 	.word	0xffffffff


	//   ....[10]....
        /*00d8*/ 	.word	0xffffffff


	//   ....[11]....
        /*00dc*/ 	.word	0xffffffff


	//   ....[12]....
        /*00e0*/ 	.word	0xffffffff


	//   ....[13]....
        /*00e4*/ 	.word	0xffffffff


	//   ....[14]....
        /*00e8*/ 	.word	0xffffffff


	//   ....[15]....
        /*00ec*/ 	.word	0xffffffff


	//   ....[16]....
        /*00f0*/ 	.word	0xffffffff


	//   ....[17]....
        /*00f4*/ 	.word	0xffffffff


	//   ....[18]....
        /*00f8*/ 	.word	0xffffffff


	//   ....[19]....
        /*00fc*/ 	.word	0xffffffff


	//   ....[20]....
        /*0100*/ 	.word	0xffffffff


	//   ....[21]....
        /*0104*/ 	.word	0xffffffff


	//   ....[22]....
        /*0108*/ 	.word	0xffffffff


	//   ....[23]....
        /*010c*/ 	.word	0xffffffff


	//   ....[24]....
        /*0110*/ 	.word	0xffffffff


	//   ....[25]....
        /*0114*/ 	.word	0xffffffff


	//   ....[26]....
        /*0118*/ 	.word	0xffffffff


	//   ....[27]....
        /*011c*/ 	.word	0xffffffff


	//   ....[28]....
        /*0120*/ 	.word	0xffffffff


	//   ....[29]....
        /*0124*/ 	.word	0xffffffff


	//----- nvinfo : EIATTR_COOP_GROUP_INSTR_OFFSETS
	.align		4
.L_226:
        /*0128*/ 	.byte	0x04, 0x28
        /*012a*/ 	.short	(.L_228 - .L_227)


	//   ....[0]....
.L_227:
        /*012c*/ 	.word	0x00000980


	//   ....[1]....
        /*0130*/ 	.word	0x000009e0


	//   ....[2]....
        /*0134*/ 	.word	0x00000a50


	//   ....[3]....
        /*0138*/ 	.word	0x00000aa0


	//   ....[4]....
        /*013c*/ 	.word	0x00000ad0


	//   ....[5]....
        /*0140*/ 	.word	0x00000d20


	//   ....[6]....
        /*0144*/ 	.word	0x00000db0


	//   ....[7]....
        /*0148*/ 	.word	0x00000df0


	//   ....[8]....
        /*014c*/ 	.word	0x00000e40


	//   ....[9]....
        /*0150*/ 	.word	0x00000e80


	//   ....[10]....
        /*0154*/ 	.word	0x00001e30


	//   ....[11]....
        /*0158*/ 	.word	0x00001eb0


	//   ....[12]....
        /*015c*/ 	.word	0x00001f00


	//   ....[13]....
        /*0160*/ 	.word	0x00001f40


	//   ....[14]....
        /*0164*/ 	.word	0x00001f70


	//   ....[15]....
        /*0168*/ 	.word	0x000029c0


	//   ....[16]....
        /*016c*/ 	.word	0x00002a20


	//   ....[17]....
        /*0170*/ 	.word	0x00002a90


	//   ....[18]....
        /*0174*/ 	.word	0x00002ae0


	//   ....[19]....
        /*0178*/ 	.word	0x00002b10


	//   ....[20]....
        /*017c*/ 	.word	0x00002d60


	//   ....[21]....
        /*0180*/ 	.word	0x00002de0


	//   ....[22]....
        /*0184*/ 	.word	0x00002e20


	//   ....[23]....
        /*0188*/ 	.word	0x00002e60


	//   ....[24]....
        /*018c*/ 	.word	0x00002ec0


	//   ....[25]....
        /*0190*/ 	.word	0x00003f60


	//   ....[26]....
        /*0194*/ 	.word	0x00003fe0


	//   ....[27]....
        /*0198*/ 	.word	0x00004030


	//   ....[28]....
        /*019c*/ 	.word	0x00004070


	//   ....[29]....
        /*01a0*/ 	.word	0x000040a0


	//----- nvinfo : EIATTR_VRC_CTA_INIT_COUNT
	.align		4
.L_228:
        /*01a4*/ 	.byte	0x02, 0x4a
	.zero		1
	.zero		1


	//----- nvinfo : EIATTR_EXIT_INSTR_OFFSETS
	.align		4
        /*01a8*/ 	.byte	0x04, 0x1c
        /*01aa*/ 	.short	(.L_230 - .L_229)


	//   ....[0]....
.L_229:
        /*01ac*/ 	.word	0x00000080


	//   ....[1]....
        /*01b0*/ 	.word	0x000000c0


	//   ....[2]....
        /*01b4*/ 	.word	0x00004280


	//   ....[3]....
        /*01b8*/ 	.word	0x000042d0


	//----- nvinfo : EIATTR_MAX_THREADS
	.align		4
.L_230:
        /*01bc*/ 	.byte	0x04, 0x05
        /*01be*/ 	.short	(.L_232 - .L_231)
.L_231:
        /*01c0*/ 	.word	0x00000200
        /*01c4*/ 	.word	0x00000001
        /*01c8*/ 	.word	0x00000001


	//----- nvinfo : EIATTR_CRS_STACK_SIZE
	.align		4
.L_232:
        /*01cc*/ 	.byte	0x04, 0x1e
        /*01ce*/ 	.short	(.L_234 - .L_233)
.L_233:
        /*01d0*/ 	.word	0x00000000


	//----- nvinfo : EIATTR_CBANK_PARAM_SIZE
	.align		4
.L_234:
        /*01d4*/ 	.byte	0x03, 0x19
        /*01d6*/ 	.short	0x001d


	//----- nvinfo : EIATTR_PARAM_CBANK
	.align		4
        /*01d8*/ 	.byte	0x04, 0x0a
        /*01da*/ 	.short	(.L_236 - .L_235)
	.align		4
.L_235:
        /*01dc*/ 	.word	index@(.nv.constant0._ZN3cub18CUB_300001_SM_10006detail6reduce28DeviceReduceSingleTileKernelINS2_10policy_hubIfjN4cuda3std3__44plusIfEEE10Policy1000EPfSC_iS9_ffNS7_10__identityEEEvT0_T1_T2_T3_T4_T6_)
        /*01e0*/ 	.short	0x0380
        /*01e2*/ 	.short	0x001d


	//----- nvinfo : EIATTR_SW_WAR
	.align		4
.L_236:
        /*01e4*/ 	.byte	0x04, 0x36
        /*01e6*/ 	.short	(.L_238 - .L_237)
.L_237:
        /*01e8*/ 	.word	0x00000008
.L_238:


//--------------------- .nv.info._ZN3cub18CUB_300001_SM_10006detail6reduce18DeviceReduceKernelINS2_10policy_hubIfjN4cuda3std3__44plusIfEEE10Policy1000EN6thrust24THRUST_300001_SM_1000_NS18transform_iteratorINSD_12zip_functionINS7_10multipliesIfEEEENSD_12zip_iteratorINS7_5tupleIJNSD_6detail15normal_iteratorINSD_10device_ptrIfEEEESP_EEEEENSD_11use_defaultESS_EEjS9_fNS7_10__identityEEEvT0_PT3_T1_NS0_13GridEvenShareISY_EET2_T4_ --------------------------
	.section	.nv.info._ZN3cub18CUB_300001_SM_10006detail6reduce18DeviceReduceKernelINS2_10policy_hubIfjN4cuda3std3__44plusIfEEE10Policy1000EN6thrust24THRUST_300001_SM_1000_NS18transform_iteratorINSD_12zip_functionINS7_10multipliesIfEEEENSD_12zip_iteratorINS7_5tupleIJNSD_6detail15normal_iteratorINSD_10device_ptrIfEEEESP_EEEEENSD_11use_defaultESS_EEjS9_fNS7_10__identityEEEvT0_PT3_T1_NS0_13GridEvenShareISY_EET2_T4_,"",@"SHT_CUDA_INFO"
	.sectionflags	@""
	.align	4


	//----- nvinfo : EIATTR_CUDA_API_VERSION
	.align		4
        /*0000*/ 	.byte	0x04, 0x37
        /*0002*/ 	.short	(.L_240 - .L_239)
.L_239:
        /*0004*/ 	.word	0x00000082


	//----- nvinfo : EIATTR_KPARAM_INFO
	.align		4
.L_240:
        /*0008*/ 	.byte	0x04, 0x17
        /*000a*/ 	.short	(.L_242 - .L_241)
.L_241:
        /*000c*/ 	.word	0x00000000
        /*0010*/ 	.short	0x0005
        /*0012*/ 	.short	0x004d
        /*0014*/ 	.byte	0x00, 0xf0, 0x05, 0x00


	//----- nvinfo : EIATTR_KPARAM_INFO
	.align		4
.L_242:
        /*0018*/ 	.byte	0x04, 0x17
        /*001a*/ 	.short	(.L_244 - .L_243)
.L_243:
        /*001c*/ 	.word	0x00000000
        /*0020*/ 	.short	0x0004
        /*0022*/ 	.short	0x004c
        /*0024*/ 	.byte	0x00, 0xf0, 0x05, 0x00


	//----- nvinfo : EIATTR_KPARAM_INFO
	.align		4
.L_244:
        /*0028*/ 	.byte	0x04, 0x17
        /*002a*/ 	.short	(.L_246 - .L_245)
.L_245:
        /*002c*/ 	.word	0x00000000
        /*0030*/ 	.short	0x0003
        /*0032*/ 	.short	0x0024
        /*0034*/ 	.byte	0x00, 0xf0, 0xa1, 0x00


	//----- nvinfo : EIATTR_KPARAM_INFO
	.align		4
.L_246:
        /*0038*/ 	.byte	0x04, 0x17
        /*003a*/ 	.short	(.L_248 - .L_247)
.L_247:
        /*003c*/ 	.word	0x00000000
        /*0040*/ 	.short	0x0002
        /*0042*/ 	.short	0x0020
        /*0044*/ 	.byte	0x00, 0xf0, 0x11, 0x00


	//----- nvinfo : EIATTR_KPARAM_INFO
	.align		4
.L_248:
        /*0048*/ 	.byte	0x04, 0x17
        /*004a*/ 	.short	(.L_250 - .L_249)
.L_249:
        /*004c*/ 	.word	0x00000000
        /*0050*/ 	.short	0x0001
        /*0052*/ 	.short	0x0018
        /*0054*/ 	.byte	0x00, 0xf5, 0x21, 0x00


	//----- nvinfo : EIATTR_KPARAM_INFO
	.align		4
.L_250:
        /*0058*/ 	.byte	0x04, 0x17
        /*005a*/ 	.short	(.L_252 - .L_251)
.L_251:
        /*005c*/ 	.word	0x00000000
        /*0060*/ 	.short	0x0000
        /*0062*/ 	.short	0x0000
        /*0064*/ 	.byte	0x00, 0xf0, 0x61, 0x00


	//----- nvinfo : EIATTR_SPARSE_MMA_MASK
	.align		4
.L_252:
        /*0068*/ 	.byte	0x03, 0x50
        /*006a*/ 	.short	0x0000


	//----- nvinfo : EIATTR_MAXREG_COUNT
	.align		4
        /*006c*/ 	.byte	0x03, 0x1b
        /*006e*/ 	.short	0x0080


	//----- nvinfo : EIATTR_NUM_BARRIERS
	.align		4
        /*0070*/ 	.byte	0x02, 0x4c
        /*0072*/ 	.byte	0x01
	.zero		1


	//----- nvinfo : EIATTR_MERCURY_ISA_VERSION
	.align		4
        /*0074*/ 	.byte	0x03, 0x5f
        /*0076*/ 	.short	0x0101


	//----- nvinfo : EIATTR_UNUSED_LOAD_BYTE_OFFSET
	.align		4
        /*0078*/ 	.byte	0x04, 0x44
        /*007a*/ 	.short	(.L_254 - .L_253)


	//   ....[0]....
.L_253:
        /*007c*/ 	.word	0x00001260
        /*0080*/ 	.word	0x0000fff0


	//   ....[1]....
        /*0084*/ 	.word	0x000016b0
        /*0088*/ 	.word	0x0000fff0


	//   ....[2]....
        /*008c*/ 	.word	0x00003320
        /*0090*/ 	.word	0x0000fff0


	//----- nvinfo : EIATTR_COOP_GROUP_MASK_REGIDS
	.align		4
.L_254:
        /*0094*/ 	.byte	0x04, 0x29
        /*0096*/ 	.short	(.L_256 - .L_255)


	//   ....[0]....
.L_255:
        /*0098*/ 	.word	0xffffffff


	//   ....[1]....
        /*009c*/ 	.word	0xffffffff


	//   ....[2]....
        /*00a0*/ 	.word	0xffffffff


	//   ....[3]....
        /*00a4*/ 	.word	0xffffffff


	//   ....[4]....
        /*00a8*/ 	.word	0xffffffff


	//   ....[5]....
        /*00ac*/ 	.word	0xffffffff


	//   ....[6]....
        /*00b0*/ 	.word	0xffffffff


	//   ....[7]....
        /*00b4*/ 	.word	0xffffffff


	//   ....[8]....
        /*00b8*/ 	.word	0xffffffff


	//   ....[9]....
        /*00bc*/ 	.word	0xffffffff


	//   ....[10]....
        /*00c0*/ 	.word	0xffffffff


	//   ....[11]....
        /*00c4*/ 	.word	0xffffffff


	//   ....[12]....
        /*00c8*/ 	.word	0xffffffff


	//   ....[13]....
        /*00cc*/ 	.word	0xffffffff


	//   ....[14]....
        /*00d0*/ 	.word	0xffffffff


	//----- nvinfo : EIATTR_COOP_GROUP_INSTR_OFFSETS
	.align		4
.L_256:
        /*00d4*/ 	.byte	0x04, 0x28
        /*00d6*/ 	.short	(.L_258 - .L_257)


	//   ....[0]....
.L_257:
        /*00d8*/ 	.word	0x00001070


	//   ....[1]....
        /*00dc*/ 	.word	0x000010d0


	//   ....[2]....
        /*00e0*/ 	.word	0x00001140


	//   ....[3]....
        /*00e4*/ 	.word	0x00001190


	//   ....[4]....
        /*00e8*/ 	.word	0x000011c0


	//   ....[5]....
        /*00ec*/ 	.word	0x00001410


	//   ....[6]....
        /*00f0*/ 	.word	0x000014a0


	//   ....[7]....
        /*00f4*/ 	.word	0x000014e0


	//   ....[8]....
        /*00f8*/ 	.word	0x00001530


	//   ....[9]....
        /*00fc*/ 	.word	0x00001570


	//   ....[10]....
        /*0100*/ 	.word	0x00003140


	//   ....[11]....
        /*0104*/ 	.word	0x000031c0


	//   ....[12]....
        /*0108*/ 	.word	0x00003210


	//   ....[13]....
        /*010c*/ 	.word	0x00003250


	//   ....[14]....
        /*0110*/ 	.word	0x00003280


	//----- nvinfo : EIATTR_VRC_CTA_INIT_COUNT
	.align		4
.L_258:
        /*0114*/ 	.byte	0x02, 0x4a
	.zero		1
	.zero		1


	//----- nvinfo : EIATTR_EXIT_INSTR_OFFSETS
	.align		4
        /*0118*/ 	.byte	0x04, 0x1c
        /*011a*/ 	.short	(.L_260 - .L_259)


	//   ....[0]....
.L_259:
        /*011c*/ 	.word	0x00003460


	//   ....[1]....
        /*0120*/ 	.word	0x000034c0


	//----- nvinfo : EIATTR_MAX_THREADS
	.align		4
.L_260:
        /*0124*/ 	.byte	0x04, 0x05
        /*0126*/ 	.short	(.L_262 - .L_261)
.L_261:
        /*0128*/ 	.word	0x00000200
        /*012c*/ 	.word	0x00000001
        /*0130*/ 	.word	0x00000001


	//----- nvinfo : EIATTR_CRS_STACK_SIZE
	.align		4
.L_262:
        /*0134*/ 	.byte	0x04, 0x1e
        /*0136*/ 	.short	(.L_264 - .L_263)
.L_263:
        /*0138*/ 	.word	0x00000000


	//----- nvinfo : EIATTR_CBANK_PARAM_SIZE
	.align		4
.L_264:
        /*013c*/ 	.byte	0x03, 0x19
        /*013e*/ 	.short	0x004e


	//----- nvinfo : EIATTR_PARAM_CBANK
	.align		4
        /*0140*/ 	.byte	0x04, 0x0a
        /*0142*/ 	.short	(.L_266 - .L_265)
	.align		4
.L_265:
        /*0144*/ 	.word	index@(.nv.constant0._ZN3cub18CUB_300001_SM_10006detail6reduce18DeviceReduceKernelINS2_10policy_hubIfjN4cuda3std3__44plusIfEEE10Policy1000EN6thrust24THRUST_300001_SM_1000_NS18transform_iteratorINSD_12zip_functionINS7_10multipliesIfEEEENSD_12zip_iteratorINS7_5tupleIJNSD_6detail15normal_iteratorINSD_10device_ptrIfEEEESP_EEEEENSD_11use_defaultESS_EEjS9_fNS7_10__identityEEEvT0_PT3_T1_NS0_13GridEvenShareISY_EET2_T4_)
        /*0148*/ 	.short	0x0380
        /*014a*/ 	.short	0x004e


	//----- nvinfo : EIATTR_SW_WAR
	.align		4
.L_266:
        /*014c*/ 	.byte	0x04, 0x36
        /*014e*/ 	.short	(.L_268 - .L_267)
.L_267:
        /*0150*/ 	.word	0x00000008
.L_268:


//--------------------- .nv.info._ZN3cub18CUB_300001_SM_10006detail6reduce28DeviceReduceSingleTileKernelINS2_10policy_hubIfjN4cuda3std3__44plusIfEEE10Policy1000EN6thrust24THRUST_300001_SM_1000_NS18transform_iteratorINSD_12zip_functionINS7_10multipliesIfEEEENSD_12zip_iteratorINS7_5tupleIJNSD_6detail15normal_iteratorINSD_10device_ptrIfEEEESP_EEEEENSD_11use_defaultESS_EEPfjS9_ffNS7_10__identityEEEvT0_T1_T2_T3_T4_T6_ --------------------------
	.section	.nv.info._ZN3cub18CUB_300001_SM_10006detail6reduce28DeviceReduceSingleTileKernelINS2_10policy_hubIfjN4cuda3std3__44plusIfEEE10Policy1000EN6thrust24THRUST_300001_SM_1000_NS18transform_iteratorINSD_12zip_functionINS7_10multipliesIfEEEENSD_12zip_iteratorINS7_5tupleIJNSD_6detail15normal_iteratorINSD_10device_ptrIfEEEESP_EEEEENSD_11use_defaultESS_EEPfjS9_ffNS7_10__identityEEEvT0_T1_T2_T3_T4_T6_,"",@"SHT_CUDA_INFO"
	.sectionflags	@""
	.align	4


	//----- nvinfo : EIATTR_CUDA_API_VERSION
	.align		4
        /*0000*/ 	.byte	0x04, 0x37
        /*0002*/ 	.short	(.L_270 - .L_269)
.L_269:
        /*0004*/ 	.word	0x00000082


	//----- nvinfo : EIATTR_KPARAM_INFO
	.align		4
.L_270:
        /*0008*/ 	.byte	0x04, 0x17
        /*000a*/ 	.short	(.L_272 - .L_271)
.L_271:
        /*000c*/ 	.word	0x00000000
        /*0010*/ 	.short	0x0005
        /*0012*/ 	.short	0x002c
        /*0014*/ 	.byte	0x00, 0xf0, 0x05, 0x00


	//----- nvinfo : EIATTR_KPARAM_INFO
	.align		4
.L_272:
        /*0018*/ 	.byte	0x04, 0x17
        /*001a*/ 	.short	(.L_274 - .L_273)
.L_273:
        /*001c*/ 	.word	0x00000000
        /*0020*/ 	.short	0x0004
        /*0022*/ 	.short	0x0028
        /*0024*/ 	.byte	0x00, 0xf0, 0x11, 0x00


	//----- nvinfo : EIATTR_KPARAM_INFO
	.align		4
.L_274:
        /*0028*/ 	.byte	0x04, 0x17
        /*002a*/ 	.short	(.L_276 - .L_275)
.L_275:
        /*002c*/ 	.word	0x00000000
        /*0030*/ 	.short	0x0003
        /*0032*/ 	.short	0x0024
        /*0034*/ 	.byte	0x00, 0xf0, 0x05, 0x00


	//----- nvinfo : EIATTR_KPARAM_INFO
	.align		4
.L_276:
        /*0038*/ 	.byte	0x04, 0x17
        /*003a*/ 	.short	(.L_278 - .L_277)
.L_277:
        /*003c*/ 	.word	0x00000000
        /*0040*/ 	.short	0x0002
        /*0042*/ 	.short	0x0020
        /*0044*/ 	.byte	0x00, 0xf0, 0x11, 0x00


	//----- nvinfo : EIATTR_KPARAM_INFO
	.align		4
.L_278:
        /*0048*/ 	.byte	0x04, 0x17
        /*004a*/ 	.short	(.L_280 - .L_279)
.L_279:
        /*004c*/ 	.word	0x00000000
        /*0050*/ 	.short	0x0001
        /*0052*/ 	.short	0x0018
        /*0054*/ 	.byte	0x00, 0xf5, 0x21, 0x00


	//----- nvinfo : EIATTR_KPARAM_INFO
	.align		4
.L_280:
        /*0058*/ 	.byte	0x04, 0x17
        /*005a*/ 	.short	(.L_282 - .L_281)
.L_281:
        /*005c*/ 	.word	0x00000000
        /*0060*/ 	.short	0x0000
        /*0062*/ 	.short	0x0000
        /*0064*/ 	.byte	0x00, 0xf0, 0x61, 0x00


	//----- nvinfo : EIATTR_SPARSE_MMA_MASK
	.align		4
.L_282:
        /*0068*/ 	.byte	0x03, 0x50
        /*006a*/ 	.short	0x0000


	//----- nvinfo : EIATTR_MAXREG_COUNT
	.align		4
        /*006c*/ 	.byte	0x03, 0x1b
        /*006e*/ 	.short	0x0080


	//----- nvinfo : EIATTR_NUM_BARRIERS
	.align		4
        /*0070*/ 	.byte	0x02, 0x4c
        /*0072*/ 	.byte	0x01
	.zero		1


	//----- nvinfo : EIATTR_MERCURY_ISA_VERSION
	.align		4
        /*0074*/ 	.byte	0x03, 0x5f
        /*0076*/ 	.short	0x0101


	//----- nvinfo : EIATTR_UNUSED_LOAD_BYTE_OFFSET
	.align		4
        /*0078*/ 	.byte	0x04, 0x44
        /*007a*/ 	.short	(.L_284 - .L_283)


	//   ....[0]....
.L_283:
        /*007c*/ 	.word	0x00000e10
        /*0080*/ 	.word	0x0000fff0


	//   ....[1]....
        /*0084*/ 	.word	0x00001220
        /*0088*/ 	.word	0x0000fff0


	//   ....[2]....
        /*008c*/ 	.word	0x00002c90
        /*0090*/ 	.word	0x0000fff0


	//----- nvinfo : EIATTR_COOP_GROUP_MASK_REGIDS
	.align		4
.L_284:
        /*0094*/ 	.byte	0x04, 0x29
        /*0096*/ 	.short	(.L_286 - .L_285)


	//   ....[0]....
.L_285:
        /*0098*/ 	.word	0xffffffff


	//   ....[1]....
        /*009c*/ 	.word	0xffffffff


	//   ....[2]....
        /*00a0*/ 	.word	0xffffffff


	//   ....[3]....
        /*00a4*/ 	.word	0xffffffff


	//   ....[4]....
        /*00a8*/ 	.word	0xffffffff


	//   ....[5]....
        /*00ac*/ 	.word	0xffffffff


	//   ....[6]....
        /*00b0*/ 	.word	0xffffffff


	//   ....[7]....
        /*00b4*/ 	.word	0xffffffff


	//   ....[8]....
        /*00b8*/ 	.word	0xffffffff


	//   ....[9]....
        /*00bc*/ 	.word	0xffffffff


	//   ....[10]....
        /*00c0*/ 	.word	0xffffffff


	//   ....[11]....
        /*00c4*/ 	.word	0xffffffff


	//   ....[12]....
        /*00c8*/ 	.word	0xffffffff


	//   ....[13]....
        /*00cc*/ 	.word	0xffffffff


	//   ....[14]....
        /*00d0*/ 	.word	0xffffffff


	//----- nvinfo : EIATTR_COOP_GROUP_INSTR_OFFSETS
	.align		4
.L_286:
        /*00d4*/ 	.byte	0x04, 0x28
        /*00d6*/ 	.short	(.L_288 - .L_287)


	//   ....[0]....
.L_287:
        /*00d8*/ 	.word	0x00000c20


	//   ....[1]....
        /*00dc*/ 	.word	0x00000c80


	//   ....[2]....
        /*00e0*/ 	.word	0x00000cf0


	//   ....[3]....
        /*00e4*/ 	.word	0x00000d40


	//   ....[4]....
        /*00e8*/ 	.word	0x00000d70


	//   ....[5]....
        /*00ec*/ 	.word	0x00000fc0


	//   ....[6]....
        /*00f0*/ 	.word	0x00001050


	//   ....[7]....
        /*00f4*/ 	.word	0x00001090


	//   ....[8]....
        /*00f8*/ 	.word	0x000010e0


	//   ....[9]....
        /*00fc*/ 	.word	0x00001120


	//   ....[10]....
        /*0100*/ 	.word	0x00002ab0


	//   ....[11]....
        /*0104*/ 	.word	0x00002b30


	//   ....[12]....
        /*0108*/ 	.word	0x00002b80


	//   ....[13]....
        /*010c*/ 	.word	0x00002bc0


	//   ....[14]....
        /*0110*/ 	.word	0x00002bf0


	//----- nvinfo : EIATTR_VRC_CTA_INIT_COUNT
	.align		4
.L_288:
        /*0114*/ 	.byte	0x02, 0x4a
	.zero		1
	.zero		1


	//----- nvinfo : EIATTR_EXIT_INSTR_OFFSETS
	.align		4
        /*0118*/ 	.byte	0x04, 0x1c
        /*011a*/ 	.short	(.L_290 - .L_289)


	//   ....[0]....
.L_289:
        /*011c*/ 	.word	0x00000080


	//   ....[1]....
        /*0120*/ 	.word	0x000000c0


	//   ....[2]....
        /*0124*/ 	.word	0x00002dd0


	//   ....[3]....
        /*0128*/ 	.word	0x00002e20


	//----- nvinfo : EIATTR_MAX_THREADS
	.align		4
.L_290:
        /*012c*/ 	.byte	0x04, 0x05
        /*012e*/ 	.short	(.L_292 - .L_291)
.L_291:
        /*0130*/ 	.word	0x00000200
        /*0134*/ 	.word	0x00000001
        /*0138*/ 	.word	0x00000001


	//----- nvinfo : EIATTR_CRS_STACK_SIZE
	.align		4
.L_292:
        /*013c*/ 	.byte	0x04, 0x1e
        /*013e*/ 	.short	(.L_294 - .L_293)
.L_293:
        /*0140*/ 	.word	0x00000000


	//----- nvinfo : EIATTR_CBANK_PARAM_SIZE
	.align		4
.L_294:
        /*0144*/ 	.byte	0x03, 0x19
        /*0146*/ 	.short	0x002d


	//----- nvinfo : EIATTR_PARAM_CBANK
	.align		4
        /*0148*/ 	.byte	0x04, 0x0a
        /*014a*/ 	.short	(.L_296 - .L_295)
	.align		4
.L_295:
        /*014c*/ 	.word	index@(.nv.constant0._ZN3cub18CUB_300001_SM_10006detail6reduce28DeviceReduceSingleTileKernelINS2_10policy_hubIfjN4cuda3std3__44plusIfEEE10Policy1000EN6thrust24THRUST_300001_SM_1000_NS18transform_iteratorINSD_12zip_functionINS7_10multipliesIfEEEENSD_12zip_iteratorINS7_5tupleIJNSD_6detail15normal_iteratorINSD_10device_ptrIfEEEESP_EEEEENSD_11use_defaultESS_EEPfjS9_ffNS7_10__identityEEEvT0_T1_T2_T3_T4_T6_)
        /*0150*/ 	.short	0x0380
        /*0152*/ 	.short	0x002d


	//----- nvinfo : EIATTR_SW_WAR
	.align		4
.L_296:
        /*0154*/ 	.byte	0x04, 0x36
        /*0156*/ 	.short	(.L_298 - .L_297)
.L_297:
        /*0158*/ 	.word	0x00000008
.L_298:


//--------------------- .nv.info._ZN3cub18CUB_300001_SM_10006detail9transform16transform_kernelINS2_10policy_hubILb1EN4cuda3std3__45tupleIJN6thrust24THRUST_300001_SM_1000_NS6detail15normal_iteratorINSA_10device_ptrIfEEEESF_EEEE10policy1000El8multiplySF_JPfSK_EEEvT0_iT1_T2_DpNS2_10kernel_argIT3_EE --------------------------
	.section	.nv.info._ZN3cub18CUB_300001_SM_10006detail9transform16transform_kernelINS2_10policy_hubILb1EN4cuda3std3__45tupleIJN6thrust24THRUST_300001_SM_1000_NS6detail15normal_iteratorINSA_10device_ptrIfEEEESF_EEEE10policy1000El8multiplySF_JPfSK_EEEvT0_iT1_T2_DpNS2_10kernel_argIT3_EE,"",@"SHT_CUDA_INFO"
	.sectionflags	@""
	.align	4


	//----- nvinfo : EIATTR_CUDA_API_VERSION
	.align		4
        /*0000*/ 	.byte	0x04, 0x37
        /*0002*/ 	.short	(.L_300 - .L_299)
.L_299:
        /*0004*/ 	.word	0x00000082


	//----- nvinfo : EIATTR_KPARAM_INFO
	.align		4
.L_300:
        /*0008*/ 	.byte	0x04, 0x17
        /*000a*/ 	.short	(.L_302 - .L_301)
.L_301:
        /*000c*/ 	.word	0x00000000
        /*0010*/ 	.short	0x0005
        /*0012*/ 	.short	0x0028
        /*0014*/ 	.byte	0x00, 0xf0, 0x41, 0x00


	//----- nvinfo : EIATTR_KPARAM_INFO
	.align		4
.L_302:
        /*0018*/ 	.byte	0x04, 0x17
        /*001a*/ 	.short	(.L_304 - .L_303)
.L_303:
        /*001c*/ 	.word	0x00000000
        /*0020*/ 	.short	0x0004
        /*0022*/ 	.short	0x0018
        /*0024*/ 	.byte	0x00, 0xf0, 0x41, 0x00


	//----- nvinfo : EIATTR_KPARAM_INFO
	.align		4
.L_304:
        /*0028*/ 	.byte	0x04, 0x17
        /*002a*/ 	.short	(.L_306 - .L_305)
.L_305:
        /*002c*/ 	.word	0x00000000
        /*0030*/ 	.short	0x0003
        /*0032*/ 	.short	0x0010
        /*0034*/ 	.byte	0x00, 0xf0, 0x21, 0x00


	//----- nvinfo : EIATTR_KPARAM_INFO
	.align		4
.L_306:
        /*0038*/ 	.byte	0x04, 0x17
        /*003a*/ 	.short	(.L_308 - .L_307)
.L_307:
        /*003c*/ 	.word	0x00000000
        /*0040*/ 	.short	0x0002
        /*0042*/ 	.short	0x000c
        /*0044*/ 	.byte	0x00, 0xf0, 0x05, 0x00


	//----- nvinfo : EIATTR_KPARAM_INFO
	.align		4
.L_308:
        /*0048*/ 	.byte	0x04, 0x17
        /*004a*/ 	.short	(.L_310 - .L_309)
.L_309:
        /*004c*/ 	.word	0x00000000
        /*0050*/ 	.short	0x0001
        /*0052*/ 	.short	0x0008
        /*0054*/ 	.byte	0x00, 0xf0, 0x11, 0x00


	//----- nvinfo : EIATTR_KPARAM_INFO
	.align		4
.L_310:
        /*0058*/ 	.byte	0x04, 0x17
        /*005a*/ 	.short	(.L_312 - .L_311)
.L_311:
        /*005c*/ 	.word	0x00000000
        /*0060*/ 	.short	0x0000
        /*0062*/ 	.short	0x0000
        /*0064*/ 	.byte	0x00, 0xf0, 0x21, 0x00


	//----- nvinfo : EIATTR_SPARSE_MMA_MASK
	.align		4
.L_312:
        /*0068*/ 	.byte	0x03, 0x50
        /*006a*/ 	.short	0x0000


	//----- nvinfo : EIATTR_MAXREG_COUNT
	.align		4
        /*006c*/ 	.byte	0x03, 0x1b
        /*006e*/ 	.short	0x00ff


	//----- nvinfo : EIATTR_MERCURY_ISA_VERSION
	.align		4
        /*0070*/ 	.byte	0x03, 0x5f
        /*0072*/ 	.short	0x0101


	//----- nvinfo : EIATTR_VRC_CTA_INIT_COUNT
	.align		4
        /*0074*/ 	.byte	0x02, 0x4a
	.zero		1
	.zero		1


	//----- nvinfo : EIATTR_EXIT_INSTR_OFFSETS
	.align		4
        /*0078*/ 	.byte	0x04, 0x1c
        /*007a*/ 	.short	(.L_314 - .L_313)


	//   ....[0]....
.L_313:
        /*007c*/ 	.word	0x00000460


	//   ....[1]....
        /*0080*/ 	.word	0x00000d40


	//   ....[2]....
        /*0084*/ 	.word	0x00000ff0


	//   ....[3]....
        /*0088*/ 	.word	0x00001170


	//   ....[4]....
        /*008c*/ 	.word	0x000011a0


	//   ....[5]....
        /*0090*/ 	.word	0x00001220


	//   ....[6]....
        /*0094*/ 	.word	0x00001250


	//   ....[7]....
        /*0098*/ 	.word	0x00001950


	//   ....[8]....
        /*009c*/ 	.word	0x00001c10


	//   ....[9]....
        /*00a0*/ 	.word	0x00001dc0


	//   ....[10]....
        /*00a4*/ 	.word	0x00001ef0


	//----- nvinfo : EIATTR_MAX_THREADS
	.align		4
.L_314:
        /*00a8*/ 	.byte	0x04, 0x05
        /*00aa*/ 	.short	(.L_316 - .L_315)
.L_315:
        /*00ac*/ 	.word	0x00000080
        /*00b0*/ 	.word	0x00000001
        /*00b4*/ 	.word	0x00000001


	//----- nvinfo : EIATTR_CRS_STACK_SIZE
	.align		4
.L_316:
        /*00b8*/ 	.byte	0x04, 0x1e
        /*00ba*/ 	.short	(.L_318 - .L_317)
.L_317:
        /*00bc*/ 	.word	0x00000000


	//----- nvinfo : EIATTR_CBANK_PARAM_SIZE
	.align		4
.L_318:
        /*00c0*/ 	.byte	0x03, 0x19
        /*00c2*/ 	.short	0x0038


	//----- nvinfo : EIATTR_PARAM_CBANK
	.align		4
        /*00c4*/ 	.byte	0x04, 0x0a
        /*00c6*/ 	.short	(.L_320 - .L_319)
	.align		4
.L_319:
        /*00c8*/ 	.word	index@(.nv.constant0._ZN3cub18CUB_300001_SM_10006detail9transform16transform_kernelINS2_10policy_hubILb1EN4cuda3std3__45tupleIJN6thrust24THRUST_300001_SM_1000_NS6detail15normal_iteratorINSA_10device_ptrIfEEEESF_EEEE10policy1000El8multiplySF_JPfSK_EEEvT0_iT1_T2_DpNS2_10kernel_argIT3_EE)
        /*00cc*/ 	.short	0x0380
        /*00ce*/ 	.short	0x0038


	//----- nvinfo : EIATTR_SW_WAR
	.align		4
.L_320:
        /*00d0*/ 	.byte	0x04, 0x36
        /*00d2*/ 	.short	(.L_322 - .L_321)
.L_321:
        /*00d4*/ 	.word	0x00000008
.L_322:


//--------------------- .nv.info._ZN3cub18CUB_300001_SM_10006detail9transform16transform_kernelINS2_10policy_hubILb1EN4cuda3std3__45tupleIJN6thrust24THRUST_300001_SM_1000_NS6detail15normal_iteratorINSA_10device_ptrIfEEEESF_EEEE10policy1000Ei8multiplySF_JPfSK_EEEvT0_iT1_T2_DpNS2_10kernel_argIT3_EE --------------------------
	.section	.nv.info._ZN3cub18CUB_300001_SM_10006detail9transform16transform_kernelINS2_10policy_hubILb1EN4cuda3std3__45tupleIJN6thrust24THRUST_300001_SM_1000_NS6detail15normal_iteratorINSA_10device_ptrIfEEEESF_EEEE10policy1000Ei8multiplySF_JPfSK_EEEvT0_iT1_T2_DpNS2_10kernel_argIT3_EE,"",@"SHT_CUDA_INFO"
	.sectionflags	@""
	.align	4


	//----- nvinfo : EIATTR_CUDA_API_VERSION
	.align		4
        /*0000*/ 	.byte	0x04, 0x37
        /*0002*/ 	.short	(.L_324 - .L_323)
.L_323:
        /*0004*/ 	.word	0x00000082


	//----- nvinfo : EIATTR_KPARAM_INFO
	.align		4
.L_324:
        /*0008*/ 	.byte	0x04, 0x17
        /*000a*/ 	.short	(.L_326 - .L_325)
.L_325:
        /*000c*/ 	.word	0x00000000
        /*0010*/ 	.short	0x0005
        /*0012*/ 	.short	0x0028
        /*0014*/ 	.byte	0x00, 0xf0, 0x41, 0x00


	//----- nvinfo : EIATTR_KPARAM_INFO
	.align		4
.L_326:
        /*0018*/ 	.byte	0x04, 0x17
        /*001a*/ 	.short	(.L_328 - .L_327)
.L_327:
        /*001c*/ 	.word	0x00000000
        /*0020*/ 	.short	0x0004
        /*0022*/ 	.short	0x0018
        /*0024*/ 	.byte	0x00, 0xf0, 0x41, 0x00


	//----- nvinfo : EIATTR_KPARAM_INFO
	.align		4
.L_328:
        /*0028*/ 	.byte	0x04, 0x17
        /*002a*/ 	.short	(.L_330 - .L_329)
.L_329:
        /*002c*/ 	.word	0x00000000
        /*0030*/ 	.short	0x0003
        /*0032*/ 	.short	0x0010
        /*0034*/ 	.byte	0x00, 0xf0, 0x21, 0x00


	//----- nvinfo : EIATTR_KPARAM_INFO
	.align		4
.L_330:
        /*0038*/ 	.byte	0x04, 0x17
        /*003a*/ 	.short	(.L_332 - .L_331)
.L_331:
        /*003c*/ 	.word	0x00000000
        /*0040*/ 	.short	0x0002
        /*0042*/ 	.short	0x0008
        /*0044*/ 	.byte	0x00, 0xf0, 0x05, 0x00


	//----- nvinfo : EIATTR_KPARAM_INFO
	.align		4
.L_332:
        /*0048*/ 	.byte	0x04, 0x17
        /*004a*/ 	.short	(.L_334 - .L_333)
.L_333:
        /*004c*/ 	.word	0x00000000
        /*0050*/ 	.short	0x0001
        /*0052*/ 	.short	0x0004
        /*0054*/ 	.byte	0x00, 0xf0, 0x11, 0x00


	//----- nvinfo : EIATTR_KPARAM_INFO
	.align		4
.L_334:
        /*0058*/ 	.byte	0x04, 0x17
        /*005a*/ 	.short	(.L_336 - .L_335)
.L_335:
        /*005c*/ 	.word	0x00000000
        /*0060*/ 	.short	0x0000
        /*0062*/ 	.short	0x0000
        /*0064*/ 	.byte	0x00, 0xf0, 0x11, 0x00


	//----- nvinfo : EIATTR_SPARSE_MMA_MASK
	.align		4
.L_336:
        /*0068*/ 	.byte	0x03, 0x50
        /*006a*/ 	.short	0x0000


	//----- nvinfo : EIATTR_MAXREG_COUNT
	.align		4
        /*006c*/ 	.byte	0x03, 0x1b
        /*006e*/ 	.short	0x00ff


	//----- nvinfo : EIATTR_MERCURY_ISA_VERSION
	.align		4
        /*0070*/ 	.byte	0x03, 0x5f
        /*0072*/ 	.short	0x0101


	//----- nvinfo : EIATTR_VRC_CTA_INIT_COUNT
	.align		4
        /*0074*/ 	.byte	0x02, 0x4a
	.zero		1
	.zero		1


	//----- nvinfo : EIATTR_EXIT_INSTR_OFFSETS
	.align		4
        /*0078*/ 	.byte	0x04, 0x1c
        /*007a*/ 	.short	(.L_338 - .L_337)


	//   ....[0]....
.L_337:
        /*007c*/ 	.word	0x00000300


	//   ....[1]....
        /*0080*/ 	.word	0x00000a30


	//   ....[2]....
        /*0084*/ 	.word	0x00000ce0


	//   ....[3]....
        /*0088*/ 	.word	0x00000e80


	//   ....[4]....
        /*008c*/ 	.word	0x00000fc0


	//   ....[5]....
        /*0090*/ 	.word	0x00000fe0


	//   ....[6]....
        /*0094*/ 	.word	0x00001430


	//   ....[7]....
        /*0098*/ 	.word	0x000016e0


	//   ....[8]....
        /*009c*/ 	.word	0x00001860


	//   ....[9]....
        /*00a0*/ 	.word	0x00001890


	//   ....[10]....
        /*00a4*/ 	.word	0x00001910


	//----- nvinfo : EIATTR_MAX_THREADS
	.align		4
.L_338:
        /*00a8*/ 	.byte	0x04, 0x05
        /*00aa*/ 	.short	(.L_340 - .L_339)
.L_339:
        /*00ac*/ 	.word	0x00000080
        /*00b0*/ 	.word	0x00000001
        /*00b4*/ 	.word	0x00000001


	//----- nvinfo : EIATTR_CRS_STACK_SIZE
	.align		4
.L_340:
        /*00b8*/ 	.byte	0x04, 0x1e
        /*00ba*/ 	.short	(.L_342 - .L_341)
.L_341:
        /*00bc*/ 	.word	0x00000000


	//----- nvinfo : EIATTR_CBANK_PARAM_SIZE
	.align		4
.L_342:
        /*00c0*/ 	.byte	0x03, 0x19
        /*00c2*/ 	.short	0x0038


	//----- nvinfo : EIATTR_PARAM_CBANK
	.align		4
        /*00c4*/ 	.byte	0x04, 0x0a
        /*00c6*/ 	.short	(.L_344 - .L_343)
	.align		4
.L_343:
        /*00c8*/ 	.word	index@(.nv.constant0._ZN3cub18CUB_300001_SM_10006detail9transform16transform_kernelINS2_10policy_hubILb1EN4cuda3std3__45tupleIJN6thrust24THRUST_300001_SM_1000_NS6detail15normal_iteratorINSA_10device_ptrIfEEEESF_EEEE10policy1000Ei8multiplySF_JPfSK_EEEvT0_iT1_T2_DpNS2_10kernel_argIT3_EE)
        /*00cc*/ 	.short	0x0380
        /*00ce*/ 	.short	0x0038


	//----- nvinfo : EIATTR_SW_WAR
	.align		4
.L_344:
        /*00d0*/ 	.byte	0x04, 0x36
        /*00d2*/ 	.short	(.L_346 - .L_345)
.L_345:
        /*00d4*/ 	.word	0x00000008
.L_346:


//--------------------- .nv.info._ZN3cub18CUB_300001_SM_10006detail9transform16transform_kernelINS2_10policy_hubILb0EN4cuda3std3__45tupleIJN6thrust24THRUST_300001_SM_1000_NS6detail15normal_iteratorINSA_10device_ptrIfEEEESF_EEEE10policy1000ElNS7_5minusIfEESF_JPfSL_EEEvT0_iT1_T2_DpNS2_10kernel_argIT3_EE --------------------------
	.section	.nv.info._ZN3cub18CUB_300001_SM_10006detail9transform16transform_kernelINS2_10policy_hubILb0EN4cuda3std3__45tupleIJN6thrust24THRUST_300001_SM_1000_NS6detail15normal_iteratorINSA_10device_ptrIfEEEESF_EEEE10policy1000ElNS7_5minusIfEESF_JPfSL_EEEvT0_iT1_T2_DpNS2_10kernel_argIT3_EE,"",@"SHT_CUDA_INFO"
	.sectionflags	@""
	.align	4


	//----- nvinfo : EIATTR_CUDA_API_VERSION
	.align		4
        /*0000*/ 	.byte	0x04, 0x37
        /*0002*/ 	.short	(.L_348 - .L_347)
.L_347:
        /*0004*/ 	.word	0x00000082


	//----- nvinfo : EIATTR_KPARAM_INFO
	.align		4
.L_348:
        /*0008*/ 	.byte	0x04, 0x17
        /*000a*/ 	.short	(.L_350 - .L_349)
.L_349:
        /*000c*/ 	.word	0x00000000
        /*0010*/ 	.short	0x0005
        /*0012*/ 	.short	0x0028
        /*0014*/ 	.byte	0x00, 0xf0, 0x41, 0x00


	//----- nvinfo : EIATTR_KPARAM_INFO
	.align		4
.L_350:
        /*0018*/ 	.byte	0x04, 0x17
        /*001a*/ 	.short	(.L_352 - .L_351)
.L_351:
        /*001c*/ 	.word	0x00000000
        /*0020*/ 	.short	0x0004
        /*0022*/ 	.short	0x0018
        /*0024*/ 	.byte	0x00, 0xf0, 0x41, 0x00


	//----- nvinfo : EIATTR_KPARAM_INFO
	.align		4
.L_352:
        /*0028*/ 	.byte	0x04, 0x17
        /*002a*/ 	.short	(.L_354 - .L_353)
.L_353:
        /*002c*/ 	.word	0x00000000
        /*0030*/ 	.short	0x0003
        /*0032*/ 	.short	0x0010
        /*0034*/ 	.byte	0x00, 0xf0, 0x21, 0x00


	//----- nvinfo : EIATTR_KPARAM_INFO
	.align		4
.L_354:
        /*0038*/ 	.byte	0x04, 0x17
        /*003a*/ 	.short	(.L_356 - .L_355)
.L_355:
        /*003c*/ 	.word	0x00000000
        /*0040*/ 	.short	0x0002
        /*0042*/ 	.short	0x000c
        /*0044*/ 	.byte	0x00, 0xf0, 0x05, 0x00


	//----- nvinfo : EIATTR_KPARAM_INFO
	.align		4
.L_356:
        /*0048*/ 	.byte	0x04, 0x17
        /*004a*/ 	.short	(.L_358 - .L_357)
.L_357:
        /*004c*/ 	.word	0x00000000
        /*0050*/ 	.short	0x0001
        /*0052*/ 	.short	0x0008
        /*0054*/ 	.byte	0x00, 0xf0, 0x11, 0x00


	//----- nvinfo : EIATTR_KPARAM_INFO
	.align		4
.L_358:
        /*0058*/ 	.byte	0x04, 0x17
        /*005a*/ 	.short	(.L_360 - .L_359)
.L_359:
        /*005c*/ 	.word	0x00000000
        /*0060*/ 	.short	0x0000
        /*0062*/ 	.short	0x0000
        /*0064*/ 	.byte	0x00, 0xf0, 0x21, 0x00


	//----- nvinfo : EIATTR_SPARSE_MMA_MASK
	.align		4
.L_360:
        /*0068*/ 	.byte	0x03, 0x50
        /*006a*/ 	.short	0x0000


	//----- nvinfo : EIATTR_MAXREG_COUNT
	.align		4
        /*006c*/ 	.byte	0x03, 0x1b
        /*006e*/ 	.short	0x00ff


	//----- nvinfo : EIATTR_NUM_BARRIERS
	.align		4
        /*0070*/ 	.byte	0x02, 0x4c
        /*0072*/ 	.byte	0x01
	.zero		1


	//----- nvinfo : EIATTR_MERCURY_ISA_VERSION
	.align		4
        /*0074*/ 	.byte	0x03, 0x5f
        /*0076*/ 	.short	0x0101


	//----- nvinfo : EIATTR_COOP_GROUP_MASK_REGIDS
	.align		4
        /*0078*/ 	.byte	0x04, 0x29
        /*007a*/ 	.short	(.L_362 - .L_361)


	//   ....[0]....
.L_361:
        /*007c*/ 	.word	0xffffffff


	//----- nvinfo : EIATTR_COOP_GROUP_INSTR_OFFSETS
	.align		4
.L_362:
        /*0080*/ 	.byte	0x04, 0x28
        /*0082*/ 	.short	(.L_364 - .L_363)


	//   ....[0]....
.L_363:
        /*0084*/ 	.word	0x000019c0


	//----- nvinfo : EIATTR_VRC_CTA_INIT_COUNT
	.align		4
.L_364:
        /*0088*/ 	.byte	0x02, 0x4a
	.zero		1
	.zero		1


	//----- nvinfo : EIATTR_MBARRIER_INSTR_OFFSETS
	.align		4
        /*008c*/ 	.byte	0x04, 0x39
        /*008e*/ 	.short	(.L_366 - .L_365)


	//   ....[0]....
.L_365:
        /*0090*/ 	.word	0x000002d0
        /*0094*/ 	.word	0x000000ff
        /*0098*/ 	.word	0x00000000
        /*009c*/ 	.short	0x0100
        /*009e*/ 	.byte	0x11
	.zero		1


	//   ....[1]....
        /*00a0*/ 	.word	0x000004a0
        /*00a4*/ 	.word	0x000000ff
        /*00a8*/ 	.word	0x00000000
        /*00ac*/ 	.short	0x010a
        /*00ae*/ 	.byte	0x04
	.zero		1


	//----- nvinfo : EIATTR_NUM_MBARRIERS
	.align		4
.L_366:
        /*00b0*/ 	.byte	0x03, 0x38
        /*00b2*/ 	.short	0x0001


	//----- nvinfo : EIATTR_EXIT_INSTR_OFFSETS
	.align		4
        /*00b4*/ 	.byte	0x04, 0x1c
        /*00b6*/ 	.short	(.L_368 - .L_367)


	//   ....[0]....
.L_367:
        /*00b8*/ 	.word	0x00001a10


	//   ....[1]....
        /*00bc*/ 	.word	0x00001c00


	//   ....[2]....
        /*00c0*/ 	.word	0x00001c30


	//   ....[3]....
        /*00c4*/ 	.word	0x00001dd0


	//----- nvinfo : EIATTR_MAX_THREADS
	.align		4
.L_368:
        /*00c8*/ 	.byte	0x04, 0x05
        /*00ca*/ 	.short	(.L_370 - .L_369)
.L_369:
        /*00cc*/ 	.word	0x00000080
        /*00d0*/ 	.word	0x00000001
        /*00d4*/ 	.word	0x00000001


	//----- nvinfo : EIATTR_CRS_STACK_SIZE
	.align		4
.L_370:
        /*00d8*/ 	.byte	0x04, 0x1e
        /*00da*/ 	.short	(.L_372 - .L_371)
.L_371:
        /*00dc*/ 	.word	0x00000000


	//----- nvinfo : EIATTR_CBANK_PARAM_SIZE
	.align		4
.L_372:
        /*00e0*/ 	.byte	0x03, 0x19
        /*00e2*/ 	.short	0x0038


	//----- nvinfo : EIATTR_PARAM_CBANK
	.align		4
        /*00e4*/ 	.byte	0x04, 0x0a
        /*00e6*/ 	.short	(.L_374 - .L_373)
	.align		4
.L_373:
        /*00e8*/ 	.word	index@(.nv.constant0._ZN3cub18CUB_300001_SM_10006detail9transform16transform_kernelINS2_10policy_hubILb0EN4cuda3std3__45tupleIJN6thrust24THRUST_300001_SM_1000_NS6detail15normal_iteratorINSA_10device_ptrIfEEEESF_EEEE10policy1000ElNS7_5minusIfEESF_JPfSL_EEEvT0_iT1_T2_DpNS2_10kernel_argIT3_EE)
        /*00ec*/ 	.short	0x0380
        /*00ee*/ 	.short	0x0038


	//----- nvinfo : EIATTR_SW_WAR
	.align		4
.L_374:
        /*00f0*/ 	.byte	0x04, 0x36
        /*00f2*/ 	.short	(.L_376 - .L_375)
.L_375:
        /*00f4*/ 	.word	0x00000008
.L_376:


//--------------------- .nv.info._ZN3cub18CUB_300001_SM_10006detail9transform16transform_kernelINS2_10policy_hubILb0EN4cuda3std3__45tupleIJN6thrust24THRUST_300001_SM_1000_NS6detail15normal_iteratorINSA_10device_ptrIfEEEESF_EEEE10policy1000EiNS7_5minusIfEESF_JPfSL_EEEvT0_iT1_T2_DpNS2_10kernel_argIT3_EE --------------------------
	.section	.nv.info._ZN3cub18CUB_300001_SM_10006detail9transform16transform_kernelINS2_10policy_hubILb0EN4cuda3std3__45tupleIJN6thrust24THRUST_300001_SM_1000_NS6detail15normal_iteratorINSA_10device_ptrIfEEEESF_EEEE10policy1000EiNS7_5minusIfEESF_JPfSL_EEEvT0_iT1_T2_DpNS2_10kernel_argIT3_EE,"",@"SHT_CUDA_INFO"
	.sectionflags	@""
	.align	4


	//----- nvinfo : EIATTR_CUDA_API_VERSION
	.align		4
        /*0000*/ 	.byte	0x04, 0x37
        /*0002*/ 	.short	(.L_378 - .L_377)
.L_377:
        /*0004*/ 	.word	0x00000082


	//----- nvinfo : EIATTR_KPARAM_INFO
	.align		4
.L_378:
        /*0008*/ 	.byte	0x04, 0x17
        /*000a*/ 	.short	(.L_380 - .L_379)
.L_379:
        /*000c*/ 	.word	0x00000000
        /*0010*/ 	.short	0x0005
        /*0012*/ 	.short	0x0028
        /*0014*/ 	.byte	0x00, 0xf0, 0x41, 0x00


	//----- nvinfo : EIATTR_KPARAM_INFO
	.align		4
.L_380:
        /*0018*/ 	.byte	0x04, 0x17
        /*001a*/ 	.short	(.L_382 - .L_381)
.L_381:
        /*001c*/ 	.word	0x00000000
        /*0020*/ 	.short	0x0004
        /*0022*/ 	.short	0x0018
        /*0024*/ 	.byte	0x00, 0xf0, 0x41, 0x00


	//----- nvinfo : EIATTR_KPARAM_INFO
	.align		4
.L_382:
        /*0028*/ 	.byte	0x04, 0x17
        /*002a*/ 	.short	(.L_384 - .L_383)
.L_383:
        /*002c*/ 	.word	0x00000000
        /*0030*/ 	.short	0x0003
        /*0032*/ 	.short	0x0010
        /*0034*/ 	.byte	0x00, 0xf0, 0x21, 0x00


	//----- nvinfo : EIATTR_KPARAM_INFO
	.align		4
.L_384:
        /*0038*/ 	.byte	0x04, 0x17
        /*003a*/ 	.short	(.L_386 - .L_385)
.L_385:
        /*003c*/ 	.word	0x00000000
        /*0040*/ 	.short	0x0002
        /*0042*/ 	.short	0x0008
        /*0044*/ 	.byte	0x00, 0xf0, 0x05, 0x00


	//----- nvinfo : EIATTR_KPARAM_INFO
	.align		4
.L_386:
        /*0048*/ 	.byte	0x04, 0x17
        /*004a*/ 	.short	(.L_388 - .L_387)
.L_387:
        /*004c*/ 	.word	0x00000000
        /*0050*/ 	.short	0x0001
        /*0052*/ 	.short	0x0004
        /*0054*/ 	.byte	0x00, 0xf0, 0x11, 0x00


	//----- nvinfo : EIATTR_KPARAM_INFO
	.align		4
.L_388:
        /*0058*/ 	.byte	0x04, 0x17
        /*005a*/ 	.short	(.L_390 - .L_389)
.L_389:
        /*005c*/ 	.word	0x00000000
        /*0060*/ 	.short	0x0000
        /*0062*/ 	.short	0x0000
        /*0064*/ 	.byte	0x00, 0xf0, 0x11, 0x00


	//----- nvinfo : EIATTR_SPARSE_MMA_MASK
	.align		4
.L_390:
        /*0068*/ 	.byte	0x03, 0x50
        /*006a*/ 	.short	0x0000


	//----- nvinfo : EIATTR_MAXREG_COUNT
	.align		4
        /*006c*/ 	.byte	0x03, 0x1b
        /*006e*/ 	.short	0x00ff


	//----- nvinfo : EIATTR_NUM_BARRIERS
	.align		4
        /*0070*/ 	.byte	0x02, 0x4c
        /*0072*/ 	.byte	0x01
	.zero		1


	//----- nvinfo : EIATTR_MERCURY_ISA_VERSION
	.align		4
        /*0074*/ 	.byte	0x03, 0x5f
        /*0076*/ 	.short	0x0101


	//----- nvinfo : EIATTR_COOP_GROUP_MASK_REGIDS
	.align		4
        /*0078*/ 	.byte	0x04, 0x29
        /*007a*/ 	.short	(.L_392 - .L_391)


	//   ....[0]....
.L_391:
        /*007c*/ 	.word	0xffffffff


	//----- nvinfo : EIATTR_COOP_GROUP_INSTR_OFFSETS
	.align		4
.L_392:
        /*0080*/ 	.byte	0x04, 0x28
        /*0082*/ 	.short	(.L_394 - .L_393)


	//   ....[0]....
.L_393:
        /*0084*/ 	.word	0x000019e0


	//----- nvinfo : EIATTR_VRC_CTA_INIT_COUNT
	.align		4
.L_394:
        /*0088*/ 	.byte	0x02, 0x4a
	.zero		1
	.zero		1


	//----- nvinfo : EIATTR_MBARRIER_INSTR_OFFSETS
	.align		4
        /*008c*/ 	.byte	0x04, 0x39
        /*008e*/ 	.short	(.L_396 - .L_395)


	//   ....[0]....
.L_395:
        /*0090*/ 	.word	0x00000270
        /*0094*/ 	.word	0x000000ff
        /*0098*/ 	.word	0x00000000
        /*009c*/ 	.short	0x0100
        /*009e*/ 	.byte	0x0f
	.zero		1


	//   ....[1]....
        /*00a0*/ 	.word	0x00000420
        /*00a4*/ 	.word	0x000000ff
        /*00a8*/ 	.word	0x00000000
        /*00ac*/ 	.short	0x010a
        /*00ae*/ 	.byte	0x04
	.zero		1


	//----- nvinfo : EIATTR_NUM_MBARRIERS
	.align		4
.L_396:
        /*00b0*/ 	.byte	0x03, 0x38
        /*00b2*/ 	.short	0x0001


	//----- nvinfo : EIATTR_EXIT_INSTR_OFFSETS
	.align		4
        /*00b4*/ 	.byte	0x04, 0x1c
        /*00b6*/ 	.short	(.L_398 - .L_397)


	//   ....[0]....
.L_397:
        /*00b8*/ 	.word	0x00001a30


	//   ....[1]....
        /*00bc*/ 	.word	0x00001bc0


	//   ....[2]....
        /*00c0*/ 	.word	0x00001c30


	//   ....[3]....
        /*00c4*/ 	.word	0x00001e10


	//----- nvinfo : EIATTR_MAX_THREADS
	.align		4
.L_398:
        /*00c8*/ 	.byte	0x04, 0x05
        /*00ca*/ 	.short	(.L_400 - .L_399)
.L_399:
        /*00cc*/ 	.word	0x00000080
        /*00d0*/ 	.word	0x00000001
        /*00d4*/ 	.word	0x00000001


	//----- nvinfo : EIATTR_CRS_STACK_SIZE
	.align		4
.L_400:
        /*00d8*/ 	.byte	0x04, 0x1e
        /*00da*/ 	.short	(.L_402 - .L_401)
.L_401:
        /*00dc*/ 	.word	0x00000000


	//----- nvinfo : EIATTR_CBANK_PARAM_SIZE
	.align		4
.L_402:
        /*00e0*/ 	.byte	0x03, 0x19
        /*00e2*/ 	.short	0x0038


	//----- nvinfo : EIATTR_PARAM_CBANK
	.align		4
        /*00e4*/ 	.byte	0x04, 0x0a
        /*00e6*/ 	.short	(.L_404 - .L_403)
	.align		4
.L_403:
        /*00e8*/ 	.word	index@(.nv.constant0._ZN3cub18CUB_300001_SM_10006detail9transform16transform_kernelINS2_10policy_hubILb0EN4cuda3std3__45tupleIJN6thrust24THRUST_300001_SM_1000_NS6detail15normal_iteratorINSA_10device_ptrIfEEEESF_EEEE10policy1000EiNS7_5minusIfEESF_JPfSL_EEEvT0_iT1_T2_DpNS2_10kernel_argIT3_EE)
        /*00ec*/ 	.short	0x0380
        /*00ee*/ 	.short	0x0038


	//----- nvinfo : EIATTR_SW_WAR
	.align		4
.L_404:
        /*00f0*/ 	.byte	0x04, 0x36
        /*00f2*/ 	.short	(.L_406 - .L_405)
.L_405:
        /*00f4*/ 	.word	0x00000008
.L_406:


//--------------------- .nv.info._ZN3cub18CUB_300001_SM_10006detail8for_each13static_kernelINS2_12policy_hub_t12policy_500_tElN6thrust24THRUST_300001_SM_1000_NS8cuda_cub20__uninitialized_copy7functorINS7_6detail15normal_iteratorINS7_10device_ptrIfEEEENS7_7pointerIfNS8_3tagENS7_11use_defaultESI_EEEEEEvT0_T1_ --------------------------
	.section	.nv.info._ZN3cub18CUB_300001_SM_10006detail8for_each13static_kernelINS2_12policy_hub_t12policy_500_tElN6thrust24THRUST_300001_SM_1000_NS8cuda_cub20__uninitialized_copy7functorINS7_6detail15normal_iteratorINS7_10device_ptrIfEEEENS7_7pointerIfNS8_3tagENS7_11use_defaultESI_EEEEEEvT0_T1_,"",@"SHT_CUDA_INFO"
	.sectionflags	@""
	.align	4


	//----- nvinfo : EIATTR_CUDA_API_VERSION
	.align		4
        /*0000*/ 	.byte	0x04, 0x37
        /*0002*/ 	.short	(.L_408 - .L_407)
.L_407:
        /*0004*/ 	.word	0x00000082


	//----- nvinfo : EIATTR_KPARAM_INFO
	.align		4
.L_408:
        /*0008*/ 	.byte	0x04, 0x17
        /*000a*/ 	.short	(.L_410 - .L_409)
.L_409:
        /*000c*/ 	.word	0x00000000
        /*0010*/ 	.short	0x0001
        /*0012*/ 	.short	0x0008
        /*0014*/ 	.byte	0x00, 0xf0, 0x41, 0x00


	//----- nvinfo : EIATTR_KPARAM_INFO
	.align		4
.L_410:
        /*0018*/ 	.byte	0x04, 0x17
        /*001a*/ 	.short	(.L_412 - .L_411)
.L_411:
        /*001c*/ 	.word	0x00000000
        /*0020*/ 	.short	0x0000
        /*0022*/ 	.short	0x0000
        /*0024*/ 	.byte	0x00, 0xf0, 0x21, 0x00


	//----- nvinfo : EIATTR_SPARSE_MMA_MASK
	.align		4
.L_412:
        /*0028*/ 	.byte	0x03, 0x50
        /*002a*/ 	.short	0x0000


	//----- nvinfo : EIATTR_MAXREG_COUNT
	.align		4
        /*002c*/ 	.byte	0x03, 0x1b
        /*002e*/ 	.short	0x00ff


	//----- nvinfo : EIATTR_MERCURY_ISA_VERSION
	.align		4
        /*0030*/ 	.byte	0x03, 0x5f
        /*0032*/ 	.short	0x0101


	//----- nvinfo : EIATTR_VRC_CTA_INIT_COUNT
	.align		4
        /*0034*/ 	.byte	0x02, 0x4a
	.zero		1
	.zero		1


	//----- nvinfo : EIATTR_EXIT_INSTR_OFFSETS
	.align		4
        /*0038*/ 	.byte	0x04, 0x1c
        /*003a*/ 	.short	(.L_414 - .L_413)


	//   ....[0]....
.L_413:
        /*003c*/ 	.word	0x00000190


	//   ....[1]....
        /*0040*/ 	.word	0x00000320


	//   ....[2]....
        /*0044*/ 	.word	0x000003f0


	//----- nvinfo : EIATTR_MAX_THREADS
	.align		4
.L_414:
        /*0048*/ 	.byte	0x04, 0x05
        /*004a*/ 	.short	(.L_416 - .L_415)
.L_415:
        /*004c*/ 	.word	0x00000100
        /*0050*/ 	.word	0x00000001
        /*0054*/ 	.word	0x00000001


	//----- nvinfo : EIATTR_CRS_STACK_SIZE
	.align		4
.L_416:
        /*0058*/ 	.byte	0x04, 0x1e
        /*005a*/ 	.short	(.L_418 - .L_417)
.L_417:
        /*005c*/ 	.word	0x00000000


	//----- nvinfo : EIATTR_CBANK_PARAM_SIZE
	.align		4
.L_418:
        /*0060*/ 	.byte	0x03, 0x19
        /*0062*/ 	.short	0x0018


	//----- nvinfo : EIATTR_PARAM_CBANK
	.align		4
        /*0064*/ 	.byte	0x04, 0x0a
        /*0066*/ 	.short	(.L_420 - .L_419)
	.align		4
.L_419:
        /*0068*/ 	.word	index@(.nv.constant0._ZN3cub18CUB_300001_SM_10006detail8for_each13static_kernelINS2_12policy_hub_t12policy_500_tElN6thrust24THRUST_300001_SM_1000_NS8cuda_cub20__uninitialized_copy7functorINS7_6detail15normal_iteratorINS7_10device_ptrIfEEEENS7_7pointerIfNS8_3tagENS7_11use_defaultESI_EEEEEEvT0_T1_)
        /*006c*/ 	.short	0x0380
        /*006e*/ 	.short	0x0018


	//----- nvinfo : EIATTR_SW_WAR
	.align		4
.L_420:
        /*0070*/ 	.byte	0x04, 0x36
        /*0072*/ 	.short	(.L_422 - .L_421)
.L_421:
        /*0074*/ 	.word	0x00000008
.L_422:


//--------------------- .nv.info._ZN3cub18CUB_300001_SM_10006detail8for_each13static_kernelINS2_12policy_hub_t12policy_500_tEmN6thrust24THRUST_300001_SM_1000_NS8cuda_cub20__uninitialized_fill7functorINS7_10device_ptrIfEEfEEEEvT0_T1_ --------------------------
	.section	.nv.info._ZN3cub18CUB_300001_SM_10006detail8for_each13static_kernelINS2_12policy_hub_t12policy_500_tEmN6thrust24THRUST_300001_SM_1000_NS8cuda_cub20__uninitialized_fill7functorINS7_10device_ptrIfEEfEEEEvT0_T1_,"",@"SHT_CUDA_INFO"
	.sectionflags	@""
	.align	4


	//----- nvinfo : EIATTR_CUDA_API_VERSION
	.align		4
        /*0000*/ 	.byte	0x04, 0x37
        /*0002*/ 	.short	(.L_424 - .L_423)
.L_423:
        /*0004*/ 	.word	0x00000082


	//----- nvinfo : EIATTR_KPARAM_INFO
	.align		4
.L_424:
        /*0008*/ 	.byte	0x04, 0x17
        /*000a*/ 	.short	(.L_426 - .L_425)
.L_425:
        /*000c*/ 	.word	0x00000000
        /*0010*/ 	.short	0x0001
        /*0012*/ 	.short	0x0008
        /*0014*/ 	.byte	0x00, 0xf0, 0x41, 0x00


	//----- nvinfo : EIATTR_KPARAM_INFO
	.align		4
.L_426:
        /*0018*/ 	.byte	0x04, 0x17
        /*001a*/ 	.short	(.L_428 - .L_427)
.L_427:
        /*001c*/ 	.word	0x00000000
        /*0020*/ 	.short	0x0000
        /*0022*/ 	.short	0x0000
        /*0024*/ 	.byte	0x00, 0xf0, 0x21, 0x00


	//----- nvinfo : EIATTR_SPARSE_MMA_MASK
	.align		4
.L_428:
        /*0028*/ 	.byte	0x03, 0x50
        /*002a*/ 	.short	0x0000


	//----- nvinfo : EIATTR_MAXREG_COUNT
	.align		4
        /*002c*/ 	.byte	0x03, 0x1b
        /*002e*/ 	.short	0x00ff


	//----- nvinfo : EIATTR_MERCURY_ISA_VERSION
	.align		4
        /*0030*/ 	.byte	0x03, 0x5f
        /*0032*/ 	.short	0x0101


	//----- nvinfo : EIATTR_VRC_CTA_INIT_COUNT
	.align		4
        /*0034*/ 	.byte	0x02, 0x4a
	.zero		1
	.zero		1


	//----- nvinfo : EIATTR_EXIT_INSTR_OFFSETS
	.align		4
        /*0038*/ 	.byte	0x04, 0x1c
        /*003a*/ 	.short	(.L_430 - .L_429)


	//   ....[0]....
.L_429:
        /*003c*/ 	.word	0x00000130


	//   ....[1]....
        /*0040*/ 	.word	0x00000230


	//   ....[2]....
        /*0044*/ 	.word	0x00000260


	//----- nvinfo : EIATTR_MAX_THREADS
	.align		4
.L_430:
        /*0048*/ 	.byte	0x04, 0x05
        /*004a*/ 	.short	(.L_432 - .L_431)
.L_431:
        /*004c*/ 	.word	0x00000100
        /*0050*/ 	.word	0x00000001
        /*0054*/ 	.word	0x00000001


	//----- nvinfo : EIATTR_CBANK_PARAM_SIZE
	.align		4
.L_432:
        /*0058*/ 	.byte	0x03, 0x19
        /*005a*/ 	.short	0x0018


	//----- nvinfo : EIATTR_PARAM_CBANK
	.align		4
        /*005c*/ 	.byte	0x04, 0x0a
        /*005e*/ 	.short	(.L_434 - .L_433)
	.align		4
.L_433:
        /*0060*/ 	.word	index@(.nv.constant0._ZN3cub18CUB_300001_SM_10006detail8for_each13static_kernelINS2_12policy_hub_t12policy_500_tEmN6thrust24THRUST_300001_SM_1000_NS8cuda_cub20__uninitialized_fill7functorINS7_10device_ptrIfEEfEEEEvT0_T1_)
        /*0064*/ 	.short	0x0380
        /*0066*/ 	.short	0x0018


	//----- nvinfo : EIATTR_SW_WAR
	.align		4
.L_434:
        /*0068*/ 	.byte	0x04, 0x36
        /*006a*/ 	.short	(.L_436 - .L_435)
.L_435:
        /*006c*/ 	.word	0x00000008
.L_436:


//--------------------- .nv.info._ZN3cub18CUB_300001_SM_10006detail11EmptyKernelIvEEvv --------------------------
	.section	.nv.info._ZN3cub18CUB_300001_SM_10006detail11EmptyKernelIvEEvv,"",@"SHT_CUDA_INFO"
	.sectionflags	@""
	.align	4


	//----- nvinfo : EIATTR_CUDA_API_VERSION
	.align		4
        /*0000*/ 	.byte	0x04, 0x37
        /*0002*/ 	.short	(.L_438 - .L_437)
.L_437:
        /*0004*/ 	.word	0x00000082


	//----- nvinfo : EIATTR_SPARSE_MMA_MASK
	.align		4
.L_438:
        /*0008*/ 	.byte	0x03, 0x50
        /*000a*/ 	.short	0x0000


	//----- nvinfo : EIATTR_MAXREG_COUNT
	.align		4
        /*000c*/ 	.byte	0x03, 0x1b
        /*000e*/ 	.short	0x00ff


	//----- nvinfo : EIATTR_MERCURY_ISA_VERSION
	.align		4
        /*0010*/ 	.byte	0x03, 0x5f
        /*0012*/ 	.short	0x0101


	//----- nvinfo : EIATTR_VRC_CTA_INIT_COUNT
	.align		4
        /*0014*/ 	.byte	0x02, 0x4a
	.zero		1
	.zero		1


	//----- nvinfo : EIATTR_EXIT_INSTR_OFFSETS
	.align		4
        /*0018*/ 	.byte	0x04, 0x1c
        /*001a*/ 	.short	(.L_440 - .L_439)


	//   ....[0]....
.L_439:
        /*001c*/ 	.word	0x00000010


	//----- nvinfo : EIATTR_SW_WAR
	.align		4
.L_440:
        /*0020*/ 	.byte	0x04, 0x36
        /*0022*/ 	.short	(.L_442 - .L_441)
.L_441:
        /*0024*/ 	.word	0x00000008
.L_442:


//--------------------- .nv.callgraph             --------------------------
	.section	.nv.callgraph,"",@"SHT_CUDA_CALLGRAPH"
	.align	4
	.sectionentsize	8
	.align		4
        /*0000*/ 	.word	0x00000000
	.align		4
        /*0004*/ 	.word	0xffffffff
	.align		4
        /*0008*/ 	.word	0x00000000
	.align		4
        /*000c*/ 	.word	0xfffffffe
	.align		4
        /*0010*/ 	.word	0x00000000
	.align		4
        /*0014*/ 	.word	0xfffffffd
	.align		4
        /*0018*/ 	.word	0x00000000
	.align		4
        /*001c*/ 	.word	0xfffffffc


//--------------------- .nv.constant4             --------------------------
	.section	.nv.constant4,"a",@progbits
	.align	8
	.align		8
.nv.constant4:
        /*0000*/ 	.dword	_ZN34_INTERNAL_f91615a5_4_k_cu_6a2798424cuda3std3__45__cpo5beginE
	.align		8
        /*0008*/ 	.dword	_ZN34_INTERNAL_f91615a5_4_k_cu_6a2798424cuda3std3__45__cpo3endE
	.align		8
        /*0010*/ 	.dword	_ZN34_INTERNAL_f91615a5_4_k_cu_6a2798424cuda3std3__45__cpo6cbeginE
	.align		8
        /*0018*/ 	.dword	_ZN34_INTERNAL_f91615a5_4_k_cu_6a2798424cuda3std3__45__cpo4cendE
	.align		8
        /*0020*/ 	.dword	_ZN34_INTERNAL_f91615a5_4_k_cu_6a2798424cuda3std3__45__cpo6rbeginE
	.align		8
        /*0028*/ 	.dword	_ZN34_INTERNAL_f91615a5_4_k_cu_6a2798424cuda3std3__45__cpo4rendE
	.align		8
        /*0030*/ 	.dword	_ZN34_INTERNAL_f91615a5_4_k_cu_6a2798424cuda3std3__45__cpo7crbeginE
	.align		8
        /*0038*/ 	.dword	_ZN34_INTERNAL_f91615a5_4_k_cu_6a2798424cuda3std3__45__cpo5crendE
	.align		8
        /*0040*/ 	.dword	_ZN34_INTERNAL_f91615a5_4_k_cu_6a2798424cuda3std3__436_GLOBAL__N__f91615a5_4_k_cu_6a2798426ignoreE
	.align		8
        /*0048*/ 	.dword	_ZN34_INTERNAL_f91615a5_4_k_cu_6a2798424cuda3std3__419piecewise_constructE
	.align		8
        /*0050*/ 	.dword	_ZN34_INTERNAL_f91615a5_4_k_cu_6a2798424cuda3std3__48in_placeE
	.align		8
        /*0058*/ 	.dword	_ZN34_INTERNAL_f91615a5_4_k_cu_6a2798424cuda3std3__420unreachable_sentinelE
	.align		8
        /*0060*/ 	.dword	_ZN34_INTERNAL_f91615a5_4_k_cu_6a2798424cuda3std3__47nulloptE
	.align		8
        /*0068*/ 	.dword	_ZN34_INTERNAL_f91615a5_4_k_cu_6a2798424cuda3std3__48unexpectE
	.align		8
        /*0070*/ 	.dword	_ZN34_INTERNAL_f91615a5_4_k_cu_6a2798424cuda3std6ranges3__45__cpo4swapE
	.align		8
        /*0078*/ 	.dword	_ZN34_INTERNAL_f91615a5_4_k_cu_6a2798424cuda3std6ranges3__45__cpo9iter_moveE
	.align		8
        /*0080*/ 	.dword	_ZN34_INTERNAL_f91615a5_4_k_cu_6a2798424cuda3std6ranges3__45__cpo5beginE
	.align		8
        /*0088*/ 	.dword	_ZN34_INTERNAL_f91615a5_4_k_cu_6a2798424cuda3std6ranges3__45__cpo3endE
	.align		8
        /*0090*/ 	.dword	_ZN34_INTERNAL_f91615a5_4_k_cu_6a2798424cuda3std6ranges3__45__cpo6cbeginE
	.align		8
        /*0098*/ 	.dword	_ZN34_INTERNAL_f91615a5_4_k_cu_6a2798424cuda3std6ranges3__45__cpo4cendE
	.align		8
        /*00a0*/ 	.dword	_ZN34_INTERNAL_f91615a5_4_k_cu_6a2798424cuda3std6ranges3__45__cpo7advanceE
	.align		8
        /*00a8*/ 	.dword	_ZN34_INTERNAL_f91615a5_4_k_cu_6a2798424cuda3std6ranges3__45__cpo9iter_swapE
	.align		8
        /*00b0*/ 	.dword	_ZN34_INTERNAL_f91615a5_4_k_cu_6a2798424cuda3std6ranges3__45__cpo4nextE
	.align		8
        /*00b8*/ 	.dword	_ZN34_INTERNAL_f91615a5_4_k_cu_6a2798424cuda3std6ranges3__45__cpo4prevE
	.align		8
        /*00c0*/ 	.dword	_ZN34_INTERNAL_f91615a5_4_k_cu_6a2798424cuda3std6ranges3__45__cpo4dataE
	.align		8
        /*00c8*/ 	.dword	_ZN34_INTERNAL_f91615a5_4_k_cu_6a2798424cuda3std6ranges3__45__cpo5cdataE
	.align		8
        /*00d0*/ 	.dword	_ZN34_INTERNAL_f91615a5_4_k_cu_6a2798424cuda3std6ranges3__45__cpo4sizeE
	.align		8
        /*00d8*/ 	.dword	_ZN34_INTERNAL_f91615a5_4_k_cu_6a2798424cuda3std6ranges3__45__cpo5ssizeE
	.align		8
        /*00e0*/ 	.dword	_ZN34_INTERNAL_f91615a5_4_k_cu_6a2798424cuda3std6ranges3__45__cpo8distanceE
	.align		8
        /*00e8*/ 	.dword	_ZN34_INTERNAL_f91615a5_4_k_cu_6a2798426thrust24THRUST_300001_SM_1000_NS8cuda_cub3parE
	.align		8
        /*00f0*/ 	.dword	_ZN34_INTERNAL_f91615a5_4_k_cu_6a2798426thrust24THRUST_300001_SM_1000_NS8cuda_cub10par_nosyncE
	.align		8
        /*00f8*/ 	.dword	_ZN34_INTERNAL_f91615a5_4_k_cu_6a2798426thrust24THRUST_300001_SM_1000_NS6system6detail10sequential3seqE
	.align		8
        /*0100*/ 	.dword	_ZN34_INTERNAL_f91615a5_4_k_cu_6a2798426thrust24THRUST_300001_SM_1000_NS12placeholders2_1E
	.align		8
        /*0108*/ 	.dword	_ZN34_INTERNAL_f91615a5_4_k_cu_6a2798426thrust24THRUST_300001_SM_1000_NS12placeholders2_2E
	.align		8
        /*0110*/ 	.dword	_ZN34_INTERNAL_f91615a5_4_k_cu_6a2798426thrust24THRUST_300001_SM_1000_NS12placeholders2_3E
	.align		8
        /*0118*/ 	.dword	_ZN34_INTERNAL_f91615a5_4_k_cu_6a2798426thrust24THRUST_300001_SM_1000_NS12placeholders2_4E
	.align		8
        /*0120*/ 	.dword	_ZN34_INTERNAL_f91615a5_4_k_cu_6a2798426thrust24THRUST_300001_SM_1000_NS12placeholders2_5E
	.align		8
        /*0128*/ 	.dword	_ZN34_INTERNAL_f91615a5_4_k_cu_6a2798426thrust24THRUST_300001_SM_1000_NS12placeholders2_6E
	.align		8
        /*0130*/ 	.dword	_ZN34_INTERNAL_f91615a5_4_k_cu_6a2798426thrust24THRUST_300001_SM_1000_NS12placeholders2_7E
	.align		8
        /*0138*/ 	.dword	_ZN34_INTERNAL_f91615a5_4_k_cu_6a2798426thrust24THRUST_300001_SM_1000_NS12placeholders2_8E
	.align		8
        /*0140*/ 	.dword	_ZN34_INTERNAL_f91615a5_4_k_cu_6a2798426thrust24THRUST_300001_SM_1000_NS12placeholders2_9E
	.align		8
        /*0148*/ 	.dword	_ZN34_INTERNAL_f91615a5_4_k_cu_6a2798426thrust24THRUST_300001_SM_1000_NS12placeholders3_10E
	.align		8
        /*0150*/ 	.dword	_ZN34_INTERNAL_f91615a5_4_k_cu_6a2798426thrust24THRUST_300001_SM_1000_NS3seqE


//--------------------- .text._ZN3cub18CUB_300001_SM_10006detail6reduce28DeviceReduceSingleTileKernelINS2_10policy_hubIfyN4cuda3std3__44plusIfEEE10Policy1000EPfSC_iS9_ffNS7_10__identityEEEvT0_T1_T2_T3_T4_T6_ --------------------------
	.section	.text._ZN3cub18CUB_300001_SM_10006detail6reduce28DeviceReduceSingleTileKernelINS2_10policy_hubIfyN4cuda3std3__44plusIfEEE10Policy1000EPfSC_iS9_ffNS7_10__identityEEEvT0_T1_T2_T3_T4_T6_,"ax",@progbits
	.align	128
        .global         _ZN3cub18CUB_300001_SM_10006detail6reduce28DeviceReduceSingleTileKernelINS2_10policy_hubIfyN4cuda3std3__44plusIfEEE10Policy1000EPfSC_iS9_ffNS7_10__identityEEEvT0_T1_T2_T3_T4_T6_
        .type           _ZN3cub18CUB_300001_SM_10006detail6reduce28DeviceReduceSingleTileKernelINS2_10policy_hubIfyN4cuda3std3__44plusIfEEE10Policy1000EPfSC_iS9_ffNS7_10__identityEEEvT0_T1_T2_T3_T4_T6_,@function
        .size           _ZN3cub18CUB_300001_SM_10006detail6reduce28DeviceReduceSingleTileKernelINS2_10policy_hubIfyN4cuda3std3__44plusIfEEE10Policy1000EPfSC_iS9_ffNS7_10__identityEEEvT0_T1_T2_T3_T4_T6_,(.L_x_346 - _ZN3cub18CUB_300001_SM_10006detail6reduce28DeviceReduceSingleTileKernelINS2_10policy_hubIfyN4cuda3std3__44plusIfEEE10Policy1000EPfSC_iS9_ffNS7_10__identityEEEvT0_T1_T2_T3_T4_T6_)
        .other          _ZN3cub18CUB_300001_SM_10006detail6reduce28DeviceReduceSingleTileKernelINS2_10policy_hubIfyN4cuda3std3__44plusIfEEE10Policy1000EPfSC_iS9_ffNS7_10__identityEEEvT0_T1_T2_T3_T4_T6_,@"STO_CUDA_ENTRY STV_DEFAULT"
_ZN3cub18CUB_300001_SM_10006detail6reduce28DeviceReduceSingleTileKernelINS2_10policy_hubIfyN4cuda3std3__44plusIfEEE10Policy1000EPfSC_iS9_ffNS7_10__identityEEEvT0_T1_T2_T3_T4_T6_:
.text._ZN3cub18CUB_300001_SM_10006detail6reduce28DeviceReduceSingleTileKernelINS2_10policy_hubIfyN4cuda3std3__44plusIfEEE10Policy1000EPfSC_iS9_ffNS7_10__identityEEEvT0_T1_T2_T3_T4_T6_:
[----:B------:R-:W-:Y:S01]  /*0000*/  LDC R1, c[0x0][0x37c] ;  /* 0x0000df00ff017b82 */ /* 0x000fe20000000800 */
[----:B------:R-:W0:Y:S01]  /*0010*/  LDCU UR4, c[0x0][0x390] ;  /* 0x00007200ff0477ac */ /* 0x000e220008000800 */
[----:B------:R-:W1:Y:S01]  /*0020*/  LDCU.64 UR6, c[0x0][0x358] ;  /* 0x00006b00ff0677ac */ /* 0x000e620008000a00 */
[----:B0-----:R-:W-:-:S04]  /*0030*/  MOV R20, UR4 ;  /* 0x0000000400147c02 */ /* 0x001fc80008000f00 */
[----:B------:R-:W-:-:S13]  /*0040*/  ISETP.NE.AND P0, PT, R20, RZ, PT ;  /* 0x000000ff1400720c */ /* 0x000fda0003f05270 */
[----:B-1----:R-:W-:Y:S05]  /*0050*/  @P0 BRA `(.L_x_0) ;  /* 0x00000000001c0947 */ /* 0x002fea0003800000 */
[----:B------:R-:W0:Y:S02]  /*0060*/  S2R R0, SR_TID.X ;  /* 0x0000000000007919 */ /* 0x000e240000002100 */
[----:B0-----:R-:W-:-:S13]  /*0070*/  ISETP.NE.AND P0, PT, R0, RZ, PT ;  /* 0x000000ff0000720c */ /* 0x001fda0003f05270 */
[----:B------:R-:W-:Y:S05]  /*0080*/  @P0 EXIT ;  /* 0x000000000000094d */ /* 0x000fea0003800000 */
[----:B------:R-:W0:Y:S08]  /*0090*/  LDC R5, c[0x0][0x398] ;  /* 0x0000e600ff057b82 */ /* 0x000e300000000800 */
[----:B------:R-:W0:Y:S02]  /*00a0*/  LDC.64 R2, c[0x0][0x388] ;  /* 0x0000e200ff027b82 */ /* 0x000e240000000a00 */
[----:B0-----:R-:W-:Y:S01]  /*00b0*/  STG.E desc[UR6][R2.64], R5 ;  /* 0x0000000502007986 */ /* 0x001fe2000c101906 */
[----:B------:R-:W-:Y:S05]  /*00c0*/  EXIT ;  /* 0x000000000000794d */ /* 0x000fea0003800000 */
.L_x_0:
[----:B------:R-:W0:Y:S01]  /*00d0*/  LDCU UR4, c[0x0][0x380] ;  /* 0x00007000ff0477ac */ /* 0x000e220008000800 */
[----:B------:R-:W-:Y:S01]  /*00e0*/  BSSY.RECONVERGENT B0, `(.L_x_1) ;  /* 0x00003ca000007945 */ /* 0x000fe20003800200 */
[----:B0-----:R-:W-:-:S09]  /*00f0*/  ULOP3.LUT UP0, URZ, UR4, 0xf, URZ, 0xc0, !UPT ;  /* 0x0000000f04ff7892 */ /* 0x001fd2000f80c0ff */
[----:B------:R-:W-:Y:S05]  /*0100*/  BRA.U UP0, `(.L_x_2) ;  /* 0x0000001d00607547 */ /* 0x000fea000b800000 */
[----:B------:R-:W-:-:S13]  /*0110*/  ISETP.GT.AND P0, PT, R20, 0xfff, PT ;  /* 0x00000fff1400780c */ /* 0x000fda0003f04270 */
[----:B------:R-:W-:Y:S05]  /*0120*/  @P0 BRA `(.L_x_3) ;  /* 0x0000000c00a80947 */ /* 0x000fea0003800000 */
[----:B------:R-:W0:Y:S01]  /*0130*/  S2R R9, SR_TID.X ;  /* 0x0000000000097919 */ /* 0x000e220000002100 */
[----:B------:R-:W-:Y:S01]  /*0140*/  BSSY.RECONVERGENT B1, `(.L_x_4) ;  /* 0x0000009000017945 */ /* 0x000fe20003800200 */
[----:B------:R-:W-:Y:S01]  /*0150*/  HFMA2 R0, -RZ, RZ, 0, 0 ;  /* 0x00000000ff007431 */ /* 0x000fe200000001ff */
[----:B0-----:R-:W-:Y:S02]  /*0160*/  ISETP.GE.AND P0, PT, R9, R20, PT ;  /* 0x000000140900720c */ /* 0x001fe40003f06270 */
[----:B------:R-:W-:-:S11]  /*0170*/  MOV R11, R9 ;  /* 0x00000009000b7202 */ /* 0x000fd60000000f00 */
[----:B------:R-:W-:Y:S05]  /*0180*/  @P0 BRA `(.L_x_5) ;  /* 0x0000000000100947 */ /* 0x000fea0003800000 */
[----:B------:R-:W0:Y:S02]  /*0190*/  LDC.64 R2, c[0x0][0x380] ;  /* 0x0000e000ff027b82 */ /* 0x000e240000000a00 */
[----:B0-----:R-:W-:-:S05]  /*01a0*/  IMAD.WIDE.U32 R2, R9, 0x4, R2 ;  /* 0x0000000409027825 */ /* 0x001fca00078e0002 */
[----:B------:R0:W5:Y:S01]  /*01b0*/  LDG.E.CONSTANT R0, desc[UR6][R2.64] ;  /* 0x0000000602007981 */ /* 0x000162000c1e9900 */
[----:B------:R-:W-:-:S07]  /*01c0*/  IADD3 R11, PT, PT, R9, 0x100, RZ ;  /* 0x00000100090b7810 */ /* 0x000fce0007ffe0ff */
.L_x_5:
[----:B------:R-:W-:Y:S05]  /*01d0*/  BSYNC.RECONVERGENT B1 ;  /* 0x0000000000017941 */ /* 0x000fea0003800200 */
.L_x_4:
[----:B------:R-:W-:Y:S01]  /*01e0*/  ISETP.GE.AND P0, PT, R11, R20, PT ;  /* 0x000000140b00720c */ /* 0x000fe20003f06270 */
[----:B------:R-:W-:-:S12]  /*01f0*/  BSSY.RECONVERGENT B1, `(.L_x_6) ;  /* 0x0000074000017945 */ /* 0x000fd80003800200 */
[----:B------:R-:W-:Y:S05]  /*0200*/  @P0 BRA `(.L_x_7) ;  /* 0x0000000400c80947 */ /* 0x000fea0003800000 */
[----:B0-----:R-:W-:Y:S01]  /*0210*/  LOP3.LUT R3, RZ, R11, RZ, 0x33, !PT ;  /* 0x0000000bff037212 */ /* 0x001fe200078e33ff */
[----:B------:R-:W-:Y:S03]  /*0220*/  BSSY.RECONVERGENT B2, `(.L_x_8) ;  /* 0x0000015000027945 */ /* 0x000fe60003800200 */
[----:B------:R-:W-:-:S04]  /*0230*/  IADD3 R4, PT, PT, R3, R20, RZ ;  /* 0x0000001403047210 */ /* 0x000fc80007ffe0ff */
[C---:B------:R-:W-:Y:S02]  /*0240*/  LOP3.LUT R2, R4.reuse, 0x300, RZ, 0xc0, !PT ;  /* 0x0000030004027812 */ /* 0x040fe400078ec0ff */
[----:B------:R-:W-:Y:S02]  /*0250*/  ISETP.GE.U32.AND P1, PT, R4, 0x300, PT ;  /* 0x000003000400780c */ /* 0x000fe40003f26070 */
[----:B------:R-:W-:-:S13]  /*0260*/  ISETP.NE.AND P0, PT, R2, 0x300, PT ;  /* 0x000003000200780c */ /* 0x000fda0003f05270 */
[----:B------:R-:W-:Y:S05]  /*0270*/  @!P0 BRA `(.L_x_9) ;  /* 0x00000000003c8947 */ /* 0x000fea0003800000 */
[----:B------:R-:W0:Y:S01]  /*0280*/  LDC.64 R2, c[0x0][0x380] ;  /* 0x0000e000ff027b82 */ /* 0x000e220000000a00 */
[----:B------:R-:W-:-:S04]  /*0290*/  LEA.HI R4, R4, 0x1, RZ, 0x18 ;  /* 0x0000000104047811 */ /* 0x000fc800078fc0ff */
[----:B------:R-:W-:-:S04]  /*02a0*/  LOP3.LUT R4, R4, 0x3, RZ, 0xc0, !PT ;  /* 0x0000000304047812 */ /* 0x000fc800078ec0ff */
[----:B------:R-:W-:Y:S01]  /*02b0*/  IADD3 R4, PT, PT, -R4, RZ, RZ ;  /* 0x000000ff04047210 */ /* 0x000fe20007ffe1ff */
[----:B0-----:R-:W-:-:S05]  /*02c0*/  IMAD.WIDE.U32 R2, R11, 0x4, R2 ;  /* 0x000000040b027825 */ /* 0x001fca00078e0002 */
[----:B------:R-:W-:-:S07]  /*02d0*/  MOV R5, R3 ;  /* 0x0000000300057202 */ /* 0x000fce0000000f00 */
.L_x_10:
[----:B------:R-:W-:-:S06]  /*02e0*/  MOV R3, R5 ;  /* 0x0000000500037202 */ /* 0x000fcc0000000f00 */
[----:B------:R0:W2:Y:S01]  /*02f0*/  LDG.E.CONSTANT R3, desc[UR6][R2.64] ;  /* 0x0000000602037981 */ /* 0x0000a2000c1e9900 */
[----:B------:R-:W-:Y:S01]  /*0300*/  IADD3 R4, PT, PT, R4, 0x1, RZ ;  /* 0x0000000104047810 */ /* 0x000fe20007ffe0ff */
[----:B------:R-:W-:-:S03]  /*0310*/  VIADD R11, R11, 0x100 ;  /* 0x000001000b0b7836 */ /* 0x000fc60000000000 */
[----:B------:R-:W-:Y:S02]  /*0320*/  ISETP.NE.AND P0, PT, R4, RZ, PT ;  /* 0x000000ff0400720c */ /* 0x000fe40003f05270 */
[----:B0-----:R-:W-:-:S04]  /*0330*/  IADD3 R2, P2, PT, R2, 0x400, RZ ;  /* 0x0000040002027810 */ /* 0x001fc80007f5e0ff */
[----:B------:R-:W-:Y:S01]  /*0340*/  IADD3.X R5, PT, PT, RZ, R5, RZ, P2, !PT ;  /* 0x00000005ff057210 */ /* 0x000fe200017fe4ff */
[----:B--2--5:R-:W-:-:S06]  /*0350*/  FADD R0, R3, R0 ;  /* 0x0000000003007221 */ /* 0x024fcc0000000000 */
[----:B------:R-:W-:Y:S05]  /*0360*/  @P0 BRA `(.L_x_10) ;  /* 0xfffffffc00dc0947 */ /* 0x000fea000383ffff */
.L_x_9:
[----:B------:R-:W-:Y:S05]  /*0370*/  BSYNC.RECONVERGENT B2 ;  /* 0x0000000000027941 */ /* 0x000fea0003800200 */
.L_x_8:
[----:B------:R-:W-:Y:S05]  /*0380*/  @!P1 BRA `(.L_x_7) ;  /* 0x0000000400689947 */ /* 0x000fea0003800000 */
[----:B------:R-:W-:Y:S01]  /*0390*/  IADD3 R2, PT, PT, -R11, R20, RZ ;  /* 0x000000140b027210 */ /* 0x000fe20007ffe1ff */
[----:B------:R-:W-:Y:S01]  /*03a0*/  BSSY.RECONVERGENT B2, `(.L_x_11) ;  /* 0x0000031000027945 */ /* 0x000fe20003800200 */
[----:B------:R-:W-:Y:S02]  /*03b0*/  PLOP3.LUT P0, PT, PT, PT, PT, 0x80, 0x8 ;  /* 0x000000000008781c */ /* 0x000fe40003f0f070 */
[----:B------:R-:W-:-:S13]  /*03c0*/  ISETP.GT.AND P1, PT, R2, 0xc00, PT ;  /* 0x00000c000200780c */ /* 0x000fda0003f24270 */
[----:B------:R-:W-:Y:S05]  /*03d0*/  @!P1 BRA `(.L_x_12) ;  /* 0x0000000000b49947 */ /* 0x000fea0003800000 */
[----:B------:R-:W-:Y:S02]  /*03e0*/  PLOP3.LUT P0, PT, PT, PT, PT, 0x8, 0x80 ;  /* 0x000000000080781c */ /* 0x000fe40003f0e170 */
[----:B------:R-:W-:-:S11]  /*03f0*/  IADD3 R8, PT, PT, R20, -0xc00, RZ ;  /* 0xfffff40014087810 */ /* 0x000fd60007ffe0ff */
.L_x_13:
[----:B------:R-:W0:Y:S01]  /*0400*/  LDC.64 R6, c[0x0][0x380] ;  /* 0x0000e000ff067b82 */ /* 0x000e220000000a00 */
[C---:B------:R-:W-:Y:S01]  /*0410*/  IADD3 R5, PT, PT, R11.reuse, 0x400, RZ ;  /* 0x000004000b057810 */ /* 0x040fe20007ffe0ff */
[----:B0-----:R-:W-:-:S05]  /*0420*/  IMAD.WIDE R24, R11, 0x4, R6 ;  /* 0x000000040b187825 */ /* 0x001fca00078e0206 */
[----:B------:R-:W2:Y:S04]  /*0430*/  LDG.E.CONSTANT R13, desc[UR6][R24.64] ;  /* 0x00000006180d7981 */ /* 0x000ea8000c1e9900 */
[----:B------:R-:W3:Y:S01]  /*0440*/  LDG.E.CONSTANT R10, desc[UR6][R24.64+0x400] ;  /* 0x00040006180a7981 */ /* 0x000ee2000c1e9900 */
[----:B------:R-:W-:-:S03]  /*0450*/  IMAD.WIDE R4, R5, 0x4, R6 ;  /* 0x0000000405047825 */ /* 0x000fc600078e0206 */
[----:B------:R-:W4:Y:S04]  /*0460*/  LDG.E.CONSTANT R12, desc[UR6][R24.64+0x800] ;  /* 0x00080006180c7981 */ /* 0x000f28000c1e9900 */
[----:B------:R-:W4:Y:S04]  /*0470*/  LDG.E.CONSTANT R17, desc[UR6][R24.64+0xc00] ;  /* 0x000c000618117981 */ /* 0x000f28000c1e9900 */
[----:B------:R-:W4:Y:S01]  /*0480*/  LDG.E.CONSTANT R16, desc[UR6][R4.64] ;  /* 0x0000000604107981 */ /* 0x000f22000c1e9900 */
[----:B------:R-:W-:-:S03]  /*0490*/  IADD3 R3, PT, PT, R11, 0x800, RZ ;  /* 0x000008000b037810 */ /* 0x000fc60007ffe0ff */
[----:B------:R-:W4:Y:S04]  /*04a0*/  LDG.E.CONSTANT R15, desc[UR6][R4.64+0x400] ;  /* 0x00040006040f7981 */ /* 0x000f28000c1e9900 */
[----:B------:R-:W4:Y:S01]  /*04b0*/  LDG.E.CONSTANT R14, desc[UR6][R4.64+0x800] ;  /* 0x00080006040e7981 */ /* 0x000f22000c1e9900 */
[----:B------:R-:W-:-:S03]  /*04c0*/  IMAD.WIDE R2, R3, 0x4, R6 ;  /* 0x0000000403027825 */ /* 0x000fc600078e0206 */
[----:B------:R-:W4:Y:S04]  /*04d0*/  LDG.E.CONSTANT R22, desc[UR6][R4.64+0xc00] ;  /* 0x000c000604167981 */ /* 0x000f28000c1e9900 */
[----:B------:R-:W4:Y:S01]  /*04e0*/  LDG.E.CONSTANT R21, desc[UR6][R2.64] ;  /* 0x0000000602157981 */ /* 0x000f22000c1e9900 */
[----:B------:R-:W-:-:S03]  /*04f0*/  IADD3 R23, PT, PT, R11, 0xc00, RZ ;  /* 0x00000c000b177810 */ /* 0x000fc60007ffe0ff */
[----:B------:R-:W4:Y:S04]  /*0500*/  LDG.E.CONSTANT R19, desc[UR6][R2.64+0x400] ;  /* 0x0004000602137981 */ /* 0x000f28000c1e9900 */
[----:B------:R-:W4:Y:S01]  /*0510*/  LDG.E.CONSTANT R18, desc[UR6][R2.64+0x800] ;  /* 0x0008000602127981 */ /* 0x000f22000c1e9900 */
[----:B------:R-:W-:-:S03]  /*0520*/  IMAD.WIDE R6, R23, 0x4, R6 ;  /* 0x0000000417067825 */ /* 0x000fc600078e0206 */
[----:B------:R-:W4:Y:S04]  /*0530*/  LDG.E.CONSTANT R26, desc[UR6][R2.64+0xc00] ;  /* 0x000c0006021a7981 */ /* 0x000f28000c1e9900 */
[----:B------:R-:W4:Y:S04]  /*0540*/  LDG.E.CONSTANT R25, desc[UR6][R6.64] ;  /* 0x0000000606197981 */ /* 0x000f28000c1e9900 */
[----:B------:R-:W4:Y:S04]  /*0550*/  LDG.E.CONSTANT R23, desc[UR6][R6.64+0x400] ;  /* 0x0004000606177981 */ /* 0x000f28000c1e9900 */
[----:B------:R-:W4:Y:S04]  /*0560*/  LDG.E.CONSTANT R24, desc[UR6][R6.64+0x800] ;  /* 0x0008000606187981 */ /* 0x000f28000c1e9900 */
[----:B------:R-:W4:Y:S01]  /*0570*/  LDG.E.CONSTANT R27, desc[UR6][R6.64+0xc00] ;  /* 0x000c0006061b7981 */ /* 0x000f22000c1e9900 */
[----:B------:R-:W-:-:S04]  /*0580*/  IADD3 R11, PT, PT, R11, 0x1000, RZ ;  /* 0x000010000b0b7810 */ /* 0x000fc80007ffe0ff */
[----:B------:R-:W-:Y:S01]  /*0590*/  ISETP.GE.AND P1, PT, R11, R8, PT ;  /* 0x000000080b00720c */ /* 0x000fe20003f26270 */
[----:B--2--5:R-:W-:-:S04]  /*05a0*/  FADD R13, R13, R0 ;  /* 0x000000000d0d7221 */ /* 0x024fc80000000000 */
[----:B---3--:R-:W-:-:S04]  /*05b0*/  FADD R13, R13, R10 ;  /* 0x0000000a0d0d7221 */ /* 0x008fc80000000000 */
[----:B----4-:R-:W-:-:S04]  /*05c0*/  FADD R12, R13, R12 ;  /* 0x0000000c0d0c7221 */ /* 0x010fc80000000000 */
[----:B------:R-:W-:-:S04]  /*05d0*/  FADD R17, R12, R17 ;  /* 0x000000110c117221 */ /* 0x000fc80000000000 */
        /* <DEDUP_REMOVED lines=11> */
[----:B------:R-:W-:Y:S01]  /*0690*/  FADD R0, R24, R27 ;  /* 0x0000001b18007221 */ /* 0x000fe20000000000 */
[----:B------:R-:W-:Y:S06]  /*06a0*/  @!P1 BRA `(.L_x_13) ;  /* 0xfffffffc00549947 */ /* 0x000fec000383ffff */
.L_x_12:
[----:B------:R-:W-:Y:S05]  /*06b0*/  BSYNC.RECONVERGENT B2 ;  /* 0x0000000000027941 */ /* 0x000fea0003800200 */
.L_x_11:
[----:B------:R-:W-:Y:S01]  /*06c0*/  IADD3 R2, PT, PT, -R11, R20, RZ ;  /* 0x000000140b027210 */ /* 0x000fe20007ffe1ff */
[----:B------:R-:W-:Y:S03]  /*06d0*/  BSSY.RECONVERGENT B2, `(.L_x_14) ;  /* 0x0000019000027945 */ /* 0x000fe60003800200 */
[----:B------:R-:W-:-:S13]  /*06e0*/  ISETP.GT.AND P1, PT, R2, 0x400, PT ;  /* 0x000004000200780c */ /* 0x000fda0003f24270 */
[----:B------:R-:W-:Y:S05]  /*06f0*/  @!P1 BRA `(.L_x_15) ;  /* 0x0000000000589947 */ /* 0x000fea0003800000 */
[----:B------:R-:W0:Y:S01]  /*0700*/  LDC.64 R4, c[0x0][0x380] ;  /* 0x0000e000ff047b82 */ /* 0x000e220000000a00 */
[C---:B------:R-:W-:Y:S02]  /*0710*/  VIADD R15, R11.reuse, 0x400 ;  /* 0x000004000b0f7836 */ /* 0x040fe40000000000 */
[----:B0-----:R-:W-:-:S05]  /*0720*/  IMAD.WIDE R2, R11, 0x4, R4 ;  /* 0x000000040b027825 */ /* 0x001fca00078e0204 */
[----:B------:R-:W2:Y:S04]  /*0730*/  LDG.E.CONSTANT R7, desc[UR6][R2.64] ;  /* 0x0000000602077981 */ /* 0x000ea8000c1e9900 */
[----:B------:R-:W3:Y:S01]  /*0740*/  LDG.E.CONSTANT R6, desc[UR6][R2.64+0x400] ;  /* 0x0004000602067981 */ /* 0x000ee2000c1e9900 */
[----:B------:R-:W-:-:S03]  /*0750*/  IMAD.WIDE R4, R15, 0x4, R4 ;  /* 0x000000040f047825 */ /* 0x000fc600078e0204 */
[----:B------:R-:W4:Y:S04]  /*0760*/  LDG.E.CONSTANT R13, desc[UR6][R2.64+0x800] ;  /* 0x00080006020d7981 */ /* 0x000f28000c1e9900 */
[----:B------:R-:W4:Y:S04]  /*0770*/  LDG.E.CONSTANT R15, desc[UR6][R2.64+0xc00] ;  /* 0x000c0006020f7981 */ /* 0x000f28000c1e9900 */
[----:B------:R-:W4:Y:S04]  /*0780*/  LDG.E.CONSTANT R17, desc[UR6][R4.64] ;  /* 0x0000000604117981 */ /* 0x000f28000c1e9900 */
[----:B------:R-:W4:Y:S04]  /*0790*/  LDG.E.CONSTANT R19, desc[UR6][R4.64+0x400] ;  /* 0x0004000604137981 */ /* 0x000f28000c1e9900 */
[----:B------:R-:W4:Y:S04]  /*07a0*/  LDG.E.CONSTANT R21, desc[UR6][R4.64+0x800] ;  /* 0x0008000604157981 */ /* 0x000f28000c1e9900 */
[----:B------:R-:W4:Y:S01]  /*07b0*/  LDG.E.CONSTANT R23, desc[UR6][R4.64+0xc00] ;  /* 0x000c000604177981 */ /* 0x000f22000c1e9900 */
[----:B------:R-:W-:-:S02]  /*07c0*/  PLOP3.LUT P0, PT, PT, PT, PT, 0x8, 0x80 ;  /* 0x000000000080781c */ /* 0x000fc40003f0e170 */
[----:B------:R-:W-:Y:S01]  /*07d0*/  IADD3 R11, PT, PT, R11, 0x800, RZ ;  /* 0x000008000b0b7810 */ /* 0x000fe20007ffe0ff */
[----:B--2--5:R-:W-:-:S04]  /*07e0*/  FADD R7, R0, R7 ;  /* 0x0000000700077221 */ /* 0x024fc80000000000 */
[----:B---3--:R-:W-:-:S04]  /*07f0*/  FADD R6, R7, R6 ;  /* 0x0000000607067221 */ /* 0x008fc80000000000 */
[----:B----4-:R-:W-:-:S04]  /*0800*/  FADD R6, R6, R13 ;  /* 0x0000000d06067221 */ /* 0x010fc80000000000 */
[----:B------:R-:W-:-:S04]  /*0810*/  FADD R6, R6, R15 ;  /* 0x0000000f06067221 */ /* 0x000fc80000000000 */
[----:B------:R-:W-:-:S04]  /*0820*/  FADD R6, R6, R17 ;  /* 0x0000001106067221 */ /* 0x000fc80000000000 */
[----:B------:R-:W-:-:S04]  /*0830*/  FADD R6, R6, R19 ;  /* 0x0000001306067221 */ /* 0x000fc80000000000 */
[----:B------:R-:W-:-:S04]  /*0840*/  FADD R6, R6, R21 ;  /* 0x0000001506067221 */ /* 0x000fc80000000000 */
[----:B------:R-:W-:-:S07]  /*0850*/  FADD R0, R6, R23 ;  /* 0x0000001706007221 */ /* 0x000fce0000000000 */
.L_x_15:
[----:B------:R-:W-:Y:S05]  /*0860*/  BSYNC.RECONVERGENT B2 ;  /* 0x0000000000027941 */ /* 0x000fea0003800200 */
.L_x_14:
[----:B------:R-:W-:-:S13]  /*0870*/  ISETP.LT.OR P0, PT, R11, R20, P0 ;  /* 0x000000140b00720c */ /* 0x000fda0000701670 */
[----:B------:R-:W-:Y:S05]  /*0880*/  @!P0 BRA `(.L_x_7) ;  /* 0x0000000000288947 */ /* 0x000fea0003800000 */
[----:B------:R-:W0:Y:S02]  /*0890*/  LDC.64 R2, c[0x0][0x380] ;  /* 0x0000e000ff027b82 */ /* 0x000e240000000a00 */
[----:B0-----:R-:W-:-:S05]  /*08a0*/  IMAD.WIDE R2, R11, 0x4, R2 ;  /* 0x000000040b027825 */ /* 0x001fca00078e0202 */
[----:B------:R-:W2:Y:S04]  /*08b0*/  LDG.E.CONSTANT R5, desc[UR6][R2.64] ;  /* 0x0000000602057981 */ /* 0x000ea8000c1e9900 */
[----:B------:R-:W3:Y:S04]  /*08c0*/  LDG.E.CONSTANT R4, desc[UR6][R2.64+0x400] ;  /* 0x0004000602047981 */ /* 0x000ee8000c1e9900 */
[----:B------:R-:W4:Y:S04]  /*08d0*/  LDG.E.CONSTANT R7, desc[UR6][R2.64+0x800] ;  /* 0x0008000602077981 */ /* 0x000f28000c1e9900 */
[----:B------:R-:W4:Y:S01]  /*08e0*/  LDG.E.CONSTANT R11, desc[UR6][R2.64+0xc00] ;  /* 0x000c0006020b7981 */ /* 0x000f22000c1e9900 */
[----:B--2--5:R-:W-:-:S04]  /*08f0*/  FADD R5, R0, R5 ;  /* 0x0000000500057221 */ /* 0x024fc80000000000 */
[----:B---3--:R-:W-:-:S04]  /*0900*/  FADD R4, R5, R4 ;  /* 0x0000000405047221 */ /* 0x008fc80000000000 */
[----:B----4-:R-:W-:-:S04]  /*0910*/  FADD R4, R4, R7 ;  /* 0x0000000704047221 */ /* 0x010fc80000000000 */
[----:B------:R-:W-:-:S07]  /*0920*/  FADD R0, R4, R11 ;  /* 0x0000000b04007221 */ /* 0x000fce0000000000 */
.L_x_7:
[----:B------:R-:W-:Y:S05]  /*0930*/  BSYNC.RECONVERGENT B1 ;  /* 0x0000000000017941 */ /* 0x000fea0003800200 */
.L_x_6:
[----:B------:R-:W-:Y:S02]  /*0940*/  ISETP.GE.AND P0, PT, R20, 0x100, PT ;  /* 0x000001001400780c */ /* 0x000fe40003f06270 */
[----:B-----5:R-:W-:-:S11]  /*0950*/  MOV R7, R0 ;  /* 0x0000000000077202 */ /* 0x020fd60000000f00 */
[----:B------:R-:W-:Y:S05]  /*0960*/  @!P0 BRA `(.L_x_16) ;  /* 0x0000000000ac8947 */ /* 0x000fea0003800000 */
[----:B------:R-:W1:Y:S01]  /*0970*/  S2R R6, SR_LANEID ;  /* 0x0000000000067919 */ /* 0x000e620000000000 */
[----:B------:R-:W2:Y:S02]  /*0980*/  SHFL.DOWN PT, R0, R7, 0x1, 0x1f ;  /* 0x08201f0007007f89 */ /* 0x000ea400000e0000 */
[----:B--2---:R-:W-:Y:S01]  /*0990*/  FADD R0, R0, R7 ;  /* 0x0000000700007221 */ /* 0x004fe20000000000 */
[C---:B-1----:R-:W-:Y:S02]  /*09a0*/  ISETP.GT.AND P0, PT, R6.reuse, 0x1e, PT ;  /* 0x0000001e0600780c */ /* 0x042fe40003f04270 */
[C---:B------:R-:W-:Y:S02]  /*09b0*/  ISETP.NE.AND P1, PT, R6.reuse, RZ, PT ;  /* 0x000000ff0600720c */ /* 0x040fe40003f25270 */
[----:B------:R-:W-:Y:S02]  /*09c0*/  FSEL R0, R7, R0, P0 ;  /* 0x0000000007007208 */ /* 0x000fe40000000000 */
[----:B------:R-:W-:-:S03]  /*09d0*/  ISETP.GT.AND P0, PT, R6, 0x1d, PT ;  /* 0x0000001d0600780c */ /* 0x000fc60003f04270 */
[----:B0-----:R-:W0:Y:S06]  /*09e0*/  SHFL.DOWN PT, R3, R0, 0x2, 0x1f ;  /* 0x08401f0000037f89 */ /* 0x001e2c00000e0000 */
[----:B------:R-:W1:Y:S01]  /*09f0*/  @!P1 S2R R5, SR_CgaCtaId ;  /* 0x0000000000059919 */ /* 0x000e620000008800 */
[----:B------:R-:W-:Y:S02]  /*0a00*/  @!P1 MOV R4, 0x400 ;  /* 0x0000040000049802 */ /* 0x000fe40000000f00 */
[----:B------:R-:W-:-:S04]  /*0a10*/  @!P1 SHF.R.U32.HI R2, RZ, 0x3, R9 ;  /* 0x00000003ff029819 */ /* 0x000fc80000011609 */
[----:B------:R-:W-:Y:S01]  /*0a20*/  @!P1 LOP3.LUT R2, R2, 0x7c, RZ, 0xc0, !PT ;  /* 0x0000007c02029812 */ /* 0x000fe200078ec0ff */
[----:B0-----:R-:W-:Y:S01]  /*0a30*/  @!P0 FADD R0, R0, R3 ;  /* 0x0000000300008221 */ /* 0x001fe20000000000 */
[----:B------:R-:W-:-:S04]  /*0a40*/  ISETP.GT.AND P0, PT, R6, 0x1b, PT ;  /* 0x0000001b0600780c */ /* 0x000fc80003f04270 */
[----:B------:R-:W0:Y:S01]  /*0a50*/  SHFL.DOWN PT, R3, R0, 0x4, 0x1f ;  /* 0x08801f0000037f89 */ /* 0x000e2200000e0000 */
[----:B-1----:R-:W-:-:S04]  /*0a60*/  @!P1 LEA R5, R5, R4, 0x18 ;  /* 0x0000000405059211 */ /* 0x002fc800078ec0ff */
[----:B------:R-:W-:-:S04]  /*0a70*/  @!P1 IADD3 R2, PT, PT, R2, R5, RZ ;  /* 0x0000000502029210 */ /* 0x000fc80007ffe0ff */
[----:B0-----:R-:W-:Y:S01]  /*0a80*/  @!P0 FADD R0, R0, R3 ;  /* 0x0000000300008221 */ /* 0x001fe20000000000 */
[----:B------:R-:W-:-:S04]  /*0a90*/  ISETP.GT.AND P0, PT, R6, 0x17, PT ;  /* 0x000000170600780c */ /* 0x000fc80003f04270 */
[----:B------:R-:W0:Y:S09]  /*0aa0*/  SHFL.DOWN PT, R3, R0, 0x8, 0x1f ;  /* 0x09001f0000037f89 */ /* 0x000e3200000e0000 */
[----:B0-----:R-:W-:Y:S01]  /*0ab0*/  @!P0 FADD R0, R0, R3 ;  /* 0x0000000300008221 */ /* 0x001fe20000000000 */
[----:B------:R-:W-:-:S04]  /*0ac0*/  ISETP.NE.AND P0, PT, R9, RZ, PT ;  /* 0x000000ff0900720c */ /* 0x000fc80003f05270 */
[----:B------:R-:W0:Y:S02]  /*0ad0*/  SHFL.DOWN PT, R3, R0, 0x10, 0x1f ;  /* 0x0a001f0000037f89 */ /* 0x000e2400000e0000 */
[----:B0-----:R-:W-:-:S05]  /*0ae0*/  FADD R3, R0, R3 ;  /* 0x0000000300037221 */ /* 0x001fca0000000000 */
[----:B------:R0:W-:Y:S01]  /*0af0*/  @!P1 STS [R2+0x8], R3 ;  /* 0x0000080302009388 */ /* 0x0001e20000000800 */
[----:B------:R-:W-:Y:S01]  /*0b00*/  BAR.SYNC.DEFER_BLOCKING 0x0 ;  /* 0x0000000000007b1d */ /* 0x000fe20000010000 */
[----:B------:R-:W-:-:S04]  /*0b10*/  ISETP.GT.AND P1, PT, R6, 0xf, PT ;  /* 0x0000000f0600780c */ /* 0x000fc80003f24270 */
[----:B------:R-:W-:Y:S01]  /*0b20*/  FSEL R0, R0, R3, P1 ;  /* 0x0000000300007208 */ /* 0x000fe20000800000 */
[----:B------:R-:W-:Y:S08]  /*0b30*/  @P0 BRA `(.L_x_17) ;  /* 0x0000003000900947 */ /* 0x000ff00003800000 */
[----:B------:R-:W1:Y:S01]  /*0b40*/  S2UR UR5, SR_CgaCtaId ;  /* 0x00000000000579c3 */ /* 0x000e620000008800 */
[----:B------:R-:W-:Y:S02]  /*0b50*/  UMOV UR4, 0x400 ;  /* 0x0000040000047882 */ /* 0x000fe40000000000 */
[----:B-1----:R-:W-:-:S09]  /*0b60*/  ULEA UR4, UR5, UR4, 0x18 ;  /* 0x0000000405047291 */ /* 0x002fd2000f8ec0ff */
[----:B0-----:R-:W0:Y:S04]  /*0b70*/  LDS R3, [UR4+0xc] ;  /* 0x00000c04ff037984 */ /* 0x001e280008000800 */
[----:B------:R-:W1:Y:S04]  /*0b80*/  LDS.128 R4, [UR4+0x10] ;  /* 0x00001004ff047984 */ /* 0x000e680008000c00 */
[----:B------:R-:W2:Y:S01]  /*0b90*/  LDS.64 R8, [UR4+0x20] ;  /* 0x00002004ff087984 */ /* 0x000ea20008000a00 */
[----:B0-----:R-:W-:-:S04]  /*0ba0*/  FADD R3, R0, R3 ;  /* 0x0000000300037221 */ /* 0x001fc80000000000 */
[----:B-1----:R-:W-:-:S04]  /*0bb0*/  FADD R4, R3, R4 ;  /* 0x0000000403047221 */ /* 0x002fc80000000000 */
[----:B------:R-:W-:-:S04]  /*0bc0*/  FADD R5, R4, R5 ;  /* 0x0000000504057221 */ /* 0x000fc80000000000 */
[----:B------:R-:W-:-:S04]  /*0bd0*/  FADD R6, R5, R6 ;  /* 0x0000000605067221 */ /* 0x000fc80000000000 */
[----:B------:R-:W-:-:S04]  /*0be0*/  FADD R7, R6, R7 ;  /* 0x0000000706077221 */ /* 0x000fc80000000000 */
[----:B--2---:R-:W-:-:S04]  /*0bf0*/  FADD R8, R7, R8 ;  /* 0x0000000807087221 */ /* 0x004fc80000000000 */
[----:B------:R-:W-:Y:S01]  /*0c00*/  FADD R0, R8, R9 ;  /* 0x0000000908007221 */ /* 0x000fe20000000000 */
[----:B------:R-:W-:Y:S06]  /*0c10*/  BRA `(.L_x_17) ;  /* 0x0000003000587947 */ /* 0x000fec0003800000 */
.L_x_16:
[----:B------:R-:W1:Y:S01]  /*0c20*/  S2R R4, SR_LANEID ;  /* 0x0000000000047919 */ /* 0x000e620000000000 */
[----:B------:R-:W-:-:S04]  /*0c30*/  LOP3.LUT R0, R9, 0x3e0, RZ, 0xc0, !PT ;  /* 0x000003e009007812 */ /* 0x000fc800078ec0ff */
[----:B0-----:R-:W-:Y:S02]  /*0c40*/  IADD3 R3, PT, PT, R0, 0x20, RZ ;  /* 0x0000002000037810 */ /* 0x001fe40007ffe0ff */
[----:B------:R-:W-:Y:S02]  /*0c50*/  LOP3.LUT R5, RZ, R0, RZ, 0x33, !PT ;  /* 0x00000000ff057212 */ /* 0x000fe400078e33ff */
[-C--:B------:R-:W-:Y:S02]  /*0c60*/  ISETP.GT.AND P0, PT, R3, R20.reuse, PT ;  /* 0x000000140300720c */ /* 0x080fe40003f04270 */
[----:B------:R-:W-:-:S04]  /*0c70*/  IADD3 R5, PT, PT, R5, R20, RZ ;  /* 0x0000001405057210 */ /* 0x000fc80007ffe0ff */
[----:B------:R-:W-:-:S05]  /*0c80*/  SEL R5, R5, 0x1f, P0 ;  /* 0x0000001f05057807 */ /* 0x000fca0000000000 */
[----:B------:R-:W0:Y:S01]  /*0c90*/  SHFL.DOWN PT, R0, R7, 0x1, R5 ;  /* 0x0820000007007989 */ /* 0x000e2200000e0005 */
[C---:B-1----:R-:W-:Y:S02]  /*0ca0*/  ISETP.GE.AND P0, PT, R4.reuse, R5, PT ;  /* 0x000000050400720c */ /* 0x042fe40003f06270 */
[C---:B------:R-:W-:Y:S02]  /*0cb0*/  IADD3 R2, PT, PT, R4.reuse, 0x2, RZ ;  /* 0x0000000204027810 */ /* 0x040fe40007ffe0ff */
[----:B------:R-:W-:-:S09]  /*0cc0*/  ISETP.NE.AND P1, PT, R4, RZ, PT ;  /* 0x000000ff0400720c */ /* 0x000fd20003f25270 */
[----:B0-----:R-:W-:Y:S01]  /*0cd0*/  @!P0 FADD R7, R0, R7 ;  /* 0x0000000700078221 */ /* 0x001fe20000000000 */
[-C--:B------:R-:W-:Y:S02]  /*0ce0*/  ISETP.GT.AND P0, PT, R2, R5.reuse, PT ;  /* 0x000000050200720c */ /* 0x080fe40003f04270 */
[----:B------:R-:W-:Y:S01]  /*0cf0*/  IADD3 R2, PT, PT, R4, 0x4, RZ ;  /* 0x0000000404027810 */ /* 0x000fe20007ffe0ff */
[----:B------:R-:W0:Y:S01]  /*0d00*/  @!P1 S2R R6, SR_CgaCtaId ;  /* 0x0000000000069919 */ /* 0x000e220000008800 */
[----:B------:R-:W-:Y:S01]  /*0d10*/  @!P1 MOV R3, 0x400 ;  /* 0x0000040000039802 */ /* 0x000fe20000000f00 */
[----:B------:R-:W1:Y:S08]  /*0d20*/  SHFL.DOWN PT, R0, R7, 0x2, R5 ;  /* 0x0840000007007989 */ /* 0x000e7000000e0005 */
[----:B-1----:R-:W-:Y:S01]  /*0d30*/  @!P0 FADD R7, R7, R0 ;  /* 0x0000000007078221 */ /* 0x002fe20000000000 */
[----:B------:R-:W-:-:S02]  /*0d40*/  ISETP.GT.AND P0, PT, R2, R5, PT ;  /* 0x000000050200720c */ /* 0x000fc40003f04270 */
[----:B------:R-:W-:Y:S02]  /*0d50*/  IADD3 R2, PT, PT, R4, 0x8, RZ ;  /* 0x0000000804027810 */ /* 0x000fe40007ffe0ff */
[----:B------:R-:W1:Y:S01]  /*0d60*/  SHFL.DOWN PT, R0, R7, 0x4, R5 ;  /* 0x0880000007007989 */ /* 0x000e6200000e0005 */
[----:B0-----:R-:W-:-:S08]  /*0d70*/  @!P1 LEA R3, R6, R3, 0x18 ;  /* 0x0000000306039211 */ /* 0x001fd000078ec0ff */
[----:B-1----:R-:W-:Y:S01]  /*0d80*/  @!P0 FADD R7, R7, R0 ;  /* 0x0000000007078221 */ /* 0x002fe20000000000 */
[----:B------:R-:W-:Y:S01]  /*0d90*/  ISETP.GT.AND P0, PT, R2, R5, PT ;  /* 0x000000050200720c */ /* 0x000fe20003f04270 */
[----:B------:R-:W-:-:S03]  /*0da0*/  VIADD R2, R4, 0x10 ;  /* 0x0000001004027836 */ /* 0x000fc60000000000 */
[----:B------:R-:W0:Y:S09]  /*0db0*/  SHFL.DOWN PT, R0, R7, 0x8, R5 ;  /* 0x0900000007007989 */ /* 0x000e3200000e0005 */
[----:B0-----:R-:W-:Y:S01]  /*0dc0*/  @!P0 FADD R7, R7, R0 ;  /* 0x0000000007078221 */ /* 0x001fe20000000000 */
[----:B------:R-:W-:-:S02]  /*0dd0*/  ISETP.GT.AND P0, PT, R2, R5, PT ;  /* 0x000000050200720c */ /* 0x000fc40003f04270 */
[----:B------:R-:W-:Y:S02]  /*0de0*/  @!P1 SHF.R.U32.HI R2, RZ, 0x3, R9 ;  /* 0x00000003ff029819 */ /* 0x000fe40000011609 */
[----:B------:R-:W0:Y:S02]  /*0df0*/  SHFL.DOWN PT, R0, R7, 0x10, R5 ;  /* 0x0a00000007007989 */ /* 0x000e2400000e0005 */
[----:B------:R-:W-:-:S04]  /*0e00*/  @!P1 LOP3.LUT R2, R2, 0x7c, RZ, 0xc0, !PT ;  /* 0x0000007c02029812 */ /* 0x000fc800078ec0ff */
[----:B------:R-:W-:-:S03]  /*0e10*/  @!P1 IADD3 R3, PT, PT, R2, R3, RZ ;  /* 0x0000000302039210 */ /* 0x000fc60007ffe0ff */
[----:B0-----:R-:W-:Y:S01]  /*0e20*/  @!P0 FADD R7, R7, R0 ;  /* 0x0000000007078221 */ /* 0x001fe20000000000 */
[----:B------:R-:W-:-:S04]  /*0e30*/  ISETP.NE.AND P0, PT, R9, RZ, PT ;  /* 0x000000ff0900720c */ /* 0x000fc80003f05270 */
[----:B------:R-:W-:-:S05]  /*0e40*/  MOV R0, R7 ;  /* 0x0000000700007202 */ /* 0x000fca0000000f00 */
[----:B------:R4:W-:Y:S01]  /*0e50*/  @!P1 STS [R3+0x8], R0 ;  /* 0x0000080003009388 */ /* 0x0009e20000000800 */
[----:B------:R-:W-:Y:S06]  /*0e60*/  BAR.SYNC.DEFER_BLOCKING 0x0 ;  /* 0x0000000000007b1d */ /* 0x000fec0000010000 */
[----:B------:R-:W-:Y:S05]  /*0e70*/  @P0 BRA `(.L_x_17) ;  /* 0x0000002c00c00947 */ /* 0x000fea0003800000 */
[----:B------:R-:W0:Y:S01]  /*0e80*/  S2UR UR5, SR_CgaCtaId ;  /* 0x00000000000579c3 */ /* 0x000e220000008800 */
[----:B------:R-:W-:Y:S01]  /*0e90*/  UMOV UR4, 0x400 ;  /* 0x0000040000047882 */ /* 0x000fe20000000000 */
[C---:B------:R-:W-:Y:S02]  /*0ea0*/  ISETP.GT.AND P2, PT, R20.reuse, 0x20, PT ;  /* 0x000000201400780c */ /* 0x040fe40003f44270 */
[C---:B------:R-:W-:Y:S02]  /*0eb0*/  ISETP.GT.AND P4, PT, R20.reuse, 0x40, PT ;  /* 0x000000401400780c */ /* 0x040fe40003f84270 */
[C---:B------:R-:W-:Y:S02]  /*0ec0*/  ISETP.GT.AND P3, PT, R20.reuse, 0x60, PT ;  /* 0x000000601400780c */ /* 0x040fe40003f64270 */
[----:B------:R-:W-:Y:S01]  /*0ed0*/  ISETP.GT.AND P1, PT, R20, 0x80, PT ;  /* 0x000000801400780c */ /* 0x000fe20003f24270 */
[----:B0-----:R-:W-:-:S09]  /*0ee0*/  ULEA UR4, UR5, UR4, 0x18 ;  /* 0x0000000405047291 */ /* 0x001fd2000f8ec0ff */
[----:B----4-:R-:W0:Y:S04]  /*0ef0*/  LDS R3, [UR4+0xc] ;  /* 0x00000c04ff037984 */ /* 0x010e280008000800 */
[----:B------:R-:W1:Y:S04]  /*0f00*/  LDS.128 R4, [UR4+0x10] ;  /* 0x00001004ff047984 */ /* 0x000e680008000c00 */
[----:B------:R-:W2:Y:S01]  /*0f10*/  LDS.64 R8, [UR4+0x20] ;  /* 0x00002004ff087984 */ /* 0x000ea20008000a00 */
[----:B0-----:R-:W-:Y:S01]  /*0f20*/  @P2 FADD R0, R0, R3 ;  /* 0x0000000300002221 */ /* 0x001fe20000000000 */
[----:B------:R-:W-:-:S03]  /*0f30*/  ISETP.GT.AND P2, PT, R20, 0xa0, PT ;  /* 0x000000a01400780c */ /* 0x000fc60003f44270 */
[----:B-1----:R-:W-:Y:S01]  /*0f40*/  @P4 FADD R0, R0, R4 ;  /* 0x0000000400004221 */ /* 0x002fe20000000000 */
[----:B------:R-:W-:-:S03]  /*0f50*/  ISETP.GT.AND P4, PT, R20, 0xc0, PT ;  /* 0x000000c01400780c */ /* 0x000fc60003f84270 */
[----:B------:R-:W-:Y:S01]  /*0f60*/  @P3 FADD R0, R0, R5 ;  /* 0x0000000500003221 */ /* 0x000fe20000000000 */
[----:B------:R-:W-:-:S03]  /*0f70*/  ISETP.GT.AND P3, PT, R20, 0xe0, PT ;  /* 0x000000e01400780c */ /* 0x000fc60003f64270 */
[----:B------:R-:W-:-:S04]  /*0f80*/  @P1 FADD R0, R0, R6 ;  /* 0x0000000600001221 */ /* 0x000fc80000000000 */
[----:B------:R-:W-:-:S04]  /*0f90*/  @P2 FADD R0, R0, R7 ;  /* 0x0000000700002221 */ /* 0x000fc80000000000 */
[----:B--2---:R-:W-:-:S04]  /*0fa0*/  @P4 FADD R0, R0, R8 ;  /* 0x0000000800004221 */ /* 0x004fc80000000000 */
[----:B------:R-:W-:Y:S01]  /*0fb0*/  @P3 FADD R0, R0, R9 ;  /* 0x0000000900003221 */ /* 0x000fe20000000000 */
[----:B------:R-:W-:Y:S06]  /*0fc0*/  BRA `(.L_x_17) ;  /* 0x0000002c006c7947 */ /* 0x000fec0003800000 */
.L_x_3:
[----:B------:R-:W0:Y:S01]  /*0fd0*/  S2R R0, SR_TID.X ;  /* 0x0000000000007919 */ /* 0x000e220000002100 */
[----:B------:R-:W1:Y:S01]  /*0fe0*/  LDC.64 R2, c[0x0][0x380] ;  /* 0x0000e000ff027b82 */ /* 0x000e620000000a00 */
[----:B0-----:R-:W-:-:S05]  /*0ff0*/  SHF.L.U32 R5, R0, 0x2, RZ ;  /* 0x0000000200057819 */ /* 0x001fca00000006ff */
[----:B-1----:R-:W-:-:S05]  /*1000*/  IMAD.WIDE.U32 R2, R5, 0x4, R2 ;  /* 0x0000000405027825 */ /* 0x002fca00078e0002 */
[----:B------:R-:W2:Y:S04]  /*1010*/  LDG.E.128.CONSTANT R4, desc[UR6][R2.64] ;  /* 0x0000000602047981 */ /* 0x000ea8000c1e9d00 */
[----:B------:R-:W3:Y:S04]  /*1020*/  LDG.E.128.CONSTANT R8, desc[UR6][R2.64+0x1000] ;  /* 0x0010000602087981 */ /* 0x000ee8000c1e9d00 */
[----:B------:R-:W4:Y:S04]  /*1030*/  LDG.E.128.CONSTANT R12, desc[UR6][R2.64+0x2000] ;  /* 0x00200006020c7981 */ /* 0x000f28000c1e9d00 */
[----:B------:R-:W5:Y:S01]  /*1040*/  LDG.E.128.CONSTANT R16, desc[UR6][R2.64+0x3000] ;  /* 0x0030000602107981 */ /* 0x000f62000c1e9d00 */
[----:B------:R-:W-:Y:S01]  /*1050*/  ISETP.GE.U32.AND P0, PT, R20, 0x2000, PT ;  /* 0x000020001400780c */ /* 0x000fe20003f06070 */
[----:B------:R-:W-:-:S02]  /*1060*/  HFMA2 R23, -RZ, RZ, 0, 0.00048828125 ;  /* 0x00001000ff177431 */ /* 0x000fc400000001ff */
[----:B--2---:R-:W-:Y:S01]  /*1070*/  FADD R4, R4, R5 ;  /* 0x0000000504047221 */ /* 0x004fe20000000000 */
[----:B------:R-:W-:Y:S01]  /*1080*/  FADD R7, R6, R7 ;  /* 0x0000000706077221 */ /* 0x000fe20000000000 */
[----:B---3--:R-:W-:Y:S01]  /*1090*/  FADD R8, R8, R9 ;  /* 0x0000000908087221 */ /* 0x008fe20000000000 */
[----:B------:R-:W-:Y:S02]  /*10a0*/  FADD R11, R10, R11 ;  /* 0x0000000b0a0b7221 */ /* 0x000fe40000000000 */
[----:B------:R-:W-:Y:S01]  /*10b0*/  FADD R4, R4, R7 ;  /* 0x0000000704047221 */ /* 0x000fe20000000000 */
[----:B----4-:R-:W-:Y:S01]  /*10c0*/  FADD R12, R12, R13 ;  /* 0x0000000d0c0c7221 */ /* 0x010fe20000000000 */
[----:B------:R-:W-:Y:S01]  /*10d0*/  FADD R15, R14, R15 ;  /* 0x0000000f0e0f7221 */ /* 0x000fe20000000000 */
[----:B------:R-:W-:Y:S01]  /*10e0*/  FADD R11, R8, R11 ;  /* 0x0000000b080b7221 */ /* 0x000fe20000000000 */
[----:B-----5:R-:W-:Y:S01]  /*10f0*/  FADD R16, R16, R17 ;  /* 0x0000001110107221 */ /* 0x020fe20000000000 */
[----:B------:R-:W-:Y:S01]  /*1100*/  FADD R19, R18, R19 ;  /* 0x0000001312137221 */ /* 0x000fe20000000000 */
[----:B------:R-:W-:Y:S01]  /*1110*/  FADD R12, R12, R15 ;  /* 0x0000000f0c0c7221 */ /* 0x000fe20000000000 */
[----:B------:R-:W-:-:S02]  /*1120*/  FADD R4, R4, R11 ;  /* 0x0000000b04047221 */ /* 0x000fc40000000000 */
[----:B------:R-:W-:-:S04]  /*1130*/  FADD R19, R16, R19 ;  /* 0x0000001310137221 */ /* 0x000fc80000000000 */
[----:B------:R-:W-:-:S04]  /*1140*/  FADD R19, R12, R19 ;  /* 0x000000130c137221 */ /* 0x000fc80000000000 */
[----:B------:R-:W-:Y:S01]  /*1150*/  FADD R21, R4, R19 ;  /* 0x0000001304157221 */ /* 0x000fe20000000000 */
[----:B------:R-:W-:Y:S06]  /*1160*/  @!P0 BRA `(.L_x_18) ;  /* 0x00000000007c8947 */ /* 0x000fec0003800000 */
[----:B------:R-:W0:Y:S01]  /*1170*/  LDC R24, c[0x0][0x390] ;  /* 0x0000e400ff187b82 */ /* 0x000e220000000800 */
[----:B------:R-:W-:Y:S02]  /*1180*/  IADD3 R22, PT, PT, R20, -0x1000, RZ ;  /* 0xfffff00014167810 */ /* 0x000fe40007ffe0ff */
[----:B------:R-:W-:-:S07]  /*1190*/  MOV R23, 0x1000 ;  /* 0x0000100000177802 */ /* 0x000fce0000000f00 */
.L_x_20:
[----:B------:R-:W-:-:S05]  /*11a0*/  IMAD.WIDE R26, R23, 0x4, R2 ;  /* 0x00000004171a7825 */ /* 0x000fca00078e0202 */
[----:B------:R-:W2:Y:S04]  /*11b0*/  LDG.E.128.CONSTANT R16, desc[UR6][R26.64+0x2000] ;  /* 0x002000061a107981 */ /* 0x000ea8000c1e9d00 */
[----:B------:R-:W3:Y:S04]  /*11c0*/  LDG.E.128.CONSTANT R4, desc[UR6][R26.64+0x3000] ;  /* 0x003000061a047981 */ /* 0x000ee8000c1e9d00 */
[----:B------:R-:W4:Y:S04]  /*11d0*/  LDG.E.128.CONSTANT R8, desc[UR6][R26.64] ;  /* 0x000000061a087981 */ /* 0x000f28000c1e9d00 */
[----:B------:R-:W5:Y:S01]  /*11e0*/  LDG.E.128.CONSTANT R12, desc[UR6][R26.64+0x1000] ;  /* 0x001000061a0c7981 */ /* 0x000f62000c1e9d00 */
[----:B0-----:R-:W-:Y:S01]  /*11f0*/  MOV R20, R24 ;  /* 0x0000001800147202 */ /* 0x001fe20000000f00 */
[----:B--2---:R-:W-:Y:S01]  /*1200*/  FADD R17, R17, R18 ;  /* 0x0000001211117221 */ /* 0x004fe20000000000 */
[----:B---3--:R-:W-:-:S02]  /*1210*/  FADD R18, R19, R4 ;  /* 0x0000000413127221 */ /* 0x008fc40000000000 */
[----:B------:R-:W-:Y:S01]  /*1220*/  IADD3 R4, PT, PT, -R23, R20, RZ ;  /* 0x0000001417047210 */ /* 0x000fe20007ffe1ff */
[----:B------:R-:W-:Y:S01]  /*1230*/  FADD R5, R5, R6 ;  /* 0x0000000605057221 */ /* 0x000fe20000000000 */
[----:B----4-:R-:W-:Y:S01]  /*1240*/  FADD R9, R9, R10 ;  /* 0x0000000a09097221 */ /* 0x010fe20000000000 */
[----:B------:R-:W-:Y:S01]  /*1250*/  FADD R8, R8, R21 ;  /* 0x0000001508087221 */ /* 0x000fe20000000000 */
[----:B------:R-:W-:Y:S01]  /*1260*/  ISETP.GE.AND P0, PT, R4, 0x1000, PT ;  /* 0x000010000400780c */ /* 0x000fe20003f06270 */
[----:B-----5:R-:W-:Y:S01]  /*1270*/  FADD R13, R13, R14 ;  /* 0x0000000e0d0d7221 */ /* 0x020fe20000000000 */
[----:B------:R-:W-:Y:S01]  /*1280*/  FADD R10, R11, R12 ;  /* 0x0000000c0b0a7221 */ /* 0x000fe20000000000 */
[----:B------:R-:W-:Y:S01]  /*1290*/  FADD R14, R15, R16 ;  /* 0x000000100f0e7221 */ /* 0x000fe20000000000 */
[----:B------:R-:W-:Y:S01]  /*12a0*/  FADD R8, R8, R9 ;  /* 0x0000000908087221 */ /* 0x000fe20000000000 */
[----:B------:R-:W-:Y:S01]  /*12b0*/  FADD R5, R18, R5 ;  /* 0x0000000512057221 */ /* 0x000fe20000000000 */
[----:B------:R-:W-:Y:S01]  /*12c0*/  FADD R13, R10, R13 ;  /* 0x0000000d0a0d7221 */ /* 0x000fe20000000000 */
[----:B------:R-:W-:-:S03]  /*12d0*/  FADD R14, R14, R17 ;  /* 0x000000110e0e7221 */ /* 0x000fc60000000000 */
[----:B------:R-:W-:Y:S01]  /*12e0*/  FADD R8, R8, R13 ;  /* 0x0000000d08087221 */ /* 0x000fe20000000000 */
[----:B------:R-:W-:-:S04]  /*12f0*/  FADD R5, R14, R5 ;  /* 0x000000050e057221 */ /* 0x000fc80000000000 */
[----:B------:R-:W-:-:S04]  /*1300*/  FADD R5, R8, R5 ;  /* 0x0000000508057221 */ /* 0x000fc80000000000 */
[----:B------:R-:W-:Y:S01]  /*1310*/  FADD R21, R7, R5 ;  /* 0x0000000507157221 */ /* 0x000fe20000000000 */
[----:B------:R-:W-:Y:S06]  /*1320*/  @!P0 BRA `(.L_x_19) ;  /* 0x0000000800308947 */ /* 0x000fec0003800000 */
[----:B------:R-:W-:-:S04]  /*1330*/  IADD3 R23, PT, PT, R23, 0x1000, RZ ;  /* 0x0000100017177810 */ /* 0x000fc80007ffe0ff */
[----:B------:R-:W-:-:S13]  /*1340*/  ISETP.GT.AND P0, PT, R23, R22, PT ;  /* 0x000000161700720c */ /* 0x000fda0003f04270 */
[----:B------:R-:W-:Y:S05]  /*1350*/  @!P0 BRA `(.L_x_20) ;  /* 0xfffffffc00908947 */ /* 0x000fea000383ffff */
.L_x_18:
[----:B------:R-:W-:-:S13]  /*1360*/  ISETP.GE.AND P0, PT, R23, R20, PT ;  /* 0x000000141700720c */ /* 0x000fda0003f06270 */
[----:B------:R-:W-:Y:S05]  /*1370*/  @P0 BRA `(.L_x_19) ;  /* 0x00000008001c0947 */ /* 0x000fea0003800000 */
[----:B------:R-:W-:Y:S01]  /*1380*/  IMAD.IADD R9, R20, 0x1, -R23 ;  /* 0x0000000114097824 */ /* 0x000fe200078e0a17 */
[----:B------:R-:W-:Y:S04]  /*1390*/  BSSY.RECONVERGENT B1, `(.L_x_19) ;  /* 0x0000085000017945 */ /* 0x000fe80003800200 */
[----:B------:R-:W-:-:S13]  /*13a0*/  ISETP.GE.AND P0, PT, R0, R9, PT ;  /* 0x000000090000720c */ /* 0x000fda0003f06270 */
[----:B------:R-:W-:Y:S05]  /*13b0*/  @P0 BRA `(.L_x_21) ;  /* 0x0000000800080947 */ /* 0x000fea0003800000 */
[-C--:B------:R-:W-:Y:S01]  /*13c0*/  LOP3.LUT R2, RZ, R0.reuse, RZ, 0x33, !PT ;  /* 0x00000000ff027212 */ /* 0x080fe200078e33ff */
[----:B------:R-:W-:Y:S01]  /*13d0*/  BSSY.RECONVERGENT B2, `(.L_x_22) ;  /* 0x0000015000027945 */ /* 0x000fe20003800200 */
[----:B------:R-:W-:Y:S02]  /*13e0*/  MOV R8, R0 ;  /* 0x0000000000087202 */ /* 0x000fe40000000f00 */
[----:B------:R-:W-:-:S04]  /*13f0*/  IADD3 R2, PT, PT, -R23, R20, R2 ;  /* 0x0000001417027210 */ /* 0x000fc80007ffe102 */
[C---:B------:R-:W-:Y:S02]  /*1400*/  LOP3.LUT R3, R2.reuse, 0x300, RZ, 0xc0, !PT ;  /* 0x0000030002037812 */ /* 0x040fe400078ec0ff */
[----:B------:R-:W-:Y:S02]  /*1410*/  ISETP.GE.U32.AND P1, PT, R2, 0x300, PT ;  /* 0x000003000200780c */ /* 0x000fe40003f26070 */
[----:B------:R-:W-:-:S13]  /*1420*/  ISETP.NE.AND P0, PT, R3, 0x300, PT ;  /* 0x000003000300780c */ /* 0x000fda0003f05270 */
[----:B------:R-:W-:Y:S05]  /*1430*/  @!P0 BRA `(.L_x_23) ;  /* 0x0000000000388947 */ /* 0x000fea0003800000 */
[----:B------:R-:W0:Y:S01]  /*1440*/  LDC.64 R4, c[0x0][0x380] ;  /* 0x0000e000ff047b82 */ /* 0x000e220000000a00 */
[----:B------:R-:W-:Y:S02]  /*1450*/  LEA.HI R2, R2, 0x1, RZ, 0x18 ;  /* 0x0000000102027811 */ /* 0x000fe400078fc0ff */
[----:B------:R-:W-:Y:S02]  /*1460*/  IADD3 R7, PT, PT, R0, R23, RZ ;  /* 0x0000001700077210 */ /* 0x000fe40007ffe0ff */
[----:B------:R-:W-:Y:S02]  /*1470*/  LOP3.LUT R2, R2, 0x3, RZ, 0xc0, !PT ;  /* 0x0000000302027812 */ /* 0x000fe400078ec0ff */
[----:B------:R-:W-:Y:S02]  /*1480*/  MOV R8, R0 ;  /* 0x0000000000087202 */ /* 0x000fe40000000f00 */
[----:B------:R-:W-:-:S07]  /*1490*/  IADD3 R6, PT, PT, -R2, RZ, RZ ;  /* 0x000000ff02067210 */ /* 0x000fce0007ffe1ff */
.L_x_24:
[----:B0-----:R-:W-:-:S06]  /*14a0*/  IMAD.WIDE.U32 R2, R7, 0x4, R4 ;  /* 0x0000000407027825 */ /* 0x001fcc00078e0004 */
[----:B------:R-:W2:Y:S01]  /*14b0*/  LDG.E.CONSTANT R2, desc[UR6][R2.64] ;  /* 0x0000000602027981 */ /* 0x000ea2000c1e9900 */
[----:B------:R-:W-:Y:S02]  /*14c0*/  IADD3 R6, PT, PT, R6, 0x1, RZ ;  /* 0x0000000106067810 */ /* 0x000fe40007ffe0ff */
[----:B------:R-:W-:Y:S02]  /*14d0*/  IADD3 R8, PT, PT, R8, 0x100, RZ ;  /* 0x0000010008087810 */ /* 0x000fe40007ffe0ff */
[----:B------:R-:W-:Y:S02]  /*14e0*/  ISETP.NE.AND P0, PT, R6, RZ, PT ;  /* 0x000000ff0600720c */ /* 0x000fe40003f05270 */
[----:B------:R-:W-:Y:S01]  /*14f0*/  IADD3 R7, PT, PT, R7, 0x100, RZ ;  /* 0x0000010007077810 */ /* 0x000fe20007ffe0ff */
[----:B--2---:R-:W-:-:S10]  /*1500*/  FADD R21, R2, R21 ;  /* 0x0000001502157221 */ /* 0x004fd40000000000 */
[----:B------:R-:W-:Y:S05]  /*1510*/  @P0 BRA `(.L_x_24) ;  /* 0xfffffffc00e00947 */ /* 0x000fea000383ffff */
.L_x_23:
[----:B------:R-:W-:Y:S05]  /*1520*/  BSYNC.RECONVERGENT B2 ;  /* 0x0000000000027941 */ /* 0x000fea0003800200 */
.L_x_22:
[----:B------:R-:W-:Y:S05]  /*1530*/  @!P1 BRA `(.L_x_21) ;  /* 0x0000000400a89947 */ /* 0x000fea0003800000 */
[----:B------:R-:W0:Y:S01]  /*1540*/  LDCU.64 UR4, c[0x0][0x380] ;  /* 0x00007000ff0477ac */ /* 0x000e220008000a00 */
[----:B------:R-:W-:Y:S01]  /*1550*/  IADD3 R5, PT, PT, R9, -R8, RZ ;  /* 0x8000000809057210 */ /* 0x000fe20007ffe0ff */
[----:B------:R-:W-:Y:S01]  /*1560*/  BSSY.RECONVERGENT B2, `(.L_x_25) ;  /* 0x000003b000027945 */ /* 0x000fe20003800200 */
[CC--:B------:R-:W-:Y:S02]  /*1570*/  IADD3 R3, P0, PT, R8.reuse, R23.reuse, RZ ;  /* 0x0000001708037210 */ /* 0x0c0fe40007f1e0ff */
[----:B------:R-:W-:Y:S02]  /*1580*/  ISETP.GT.AND P1, PT, R5, 0xc00, PT ;  /* 0x00000c000500780c */ /* 0x000fe40003f24270 */
[----:B------:R-:W-:Y:S02]  /*1590*/  IADD3.X R4, PT, PT, RZ, RZ, RZ, P0, !PT ;  /* 0x000000ffff047210 */ /* 0x000fe400007fe4ff */
[----:B------:R-:W-:Y:S02]  /*15a0*/  IADD3 R11, PT, PT, R8, R23, RZ ;  /* 0x00000017080b7210 */ /* 0x000fe40007ffe0ff */
[----:B0-----:R-:W-:-:S04]  /*15b0*/  LEA R2, P0, R3, UR4, 0x2 ;  /* 0x0000000403027c11 */ /* 0x001fc8000f8010ff */
[----:B------:R-:W-:Y:S02]  /*15c0*/  LEA.HI.X R3, R3, UR5, R4, 0x2, P0 ;  /* 0x0000000503037c11 */ /* 0x000fe400080f1404 */
[----:B------:R-:W-:-:S05]  /*15d0*/  IADD3 R2, P0, PT, R2, 0x800, RZ ;  /* 0x0000080002027810 */ /* 0x000fca0007f1e0ff */
[----:B------:R-:W-:Y:S01]  /*15e0*/  IMAD.X R3, RZ, RZ, R3, P0 ;  /* 0x000000ffff037224 */ /* 0x000fe200000e0603 */
[----:B------:R-:W-:Y:S01]  /*15f0*/  PLOP3.LUT P0, PT, PT, PT, PT, 0x80, 0x8 ;  /* 0x000000000008781c */ /* 0x000fe20003f0f070 */
[----:B------:R-:W-:-:S12]  /*1600*/  @!P1 BRA `(.L_x_26) ;  /* 0x0000000000c09947 */ /* 0x000fd80003800000 */
[----:B------:R-:W-:Y:S02]  /*1610*/  PLOP3.LUT P0, PT, PT, PT, PT, 0x8, 0x80 ;  /* 0x000000000080781c */ /* 0x000fe40003f0e170 */
[----:B------:R-:W-:-:S11]  /*1620*/  IADD3 R13, PT, PT, R9, -0xc00, RZ ;  /* 0xfffff400090d7810 */ /* 0x000fd60007ffe0ff */
.L_x_27:
[----:B------:R-:W0:Y:S01]  /*1630*/  LDC.64 R4, c[0x0][0x380] ;  /* 0x0000e000ff047b82 */ /* 0x000e220000000a00 */
[----:B------:R-:W2:Y:S01]  /*1640*/  LDG.E.CONSTANT R10, desc[UR6][R2.64+-0x400] ;  /* 0xfffc0006020a7981 */ /* 0x000ea2000c1e9900 */
[----:B------:R-:W-:-:S03]  /*1650*/  IADD3 R25, PT, PT, R11, 0x400, RZ ;  /* 0x000004000b197810 */ /* 0x000fc60007ffe0ff */
[----:B------:R-:W3:Y:S04]  /*1660*/  LDG.E.CONSTANT R19, desc[UR6][R2.64] ;  /* 0x0000000602137981 */ /* 0x000ee8000c1e9900 */
[----:B------:R-:W4:Y:S01]  /*1670*/  LDG.E.CONSTANT R18, desc[UR6][R2.64+0x400] ;  /* 0x0004000602127981 */ /* 0x000f22000c1e9900 */
[----:B------:R-:W-:-:S03]  /*1680*/  IADD3 R7, PT, PT, R11, 0x800, RZ ;  /* 0x000008000b077810 */ /* 0x000fc60007ffe0ff */
[----:B------:R-:W5:Y:S04]  /*1690*/  LDG.E.CONSTANT R16, desc[UR6][R2.64+0xc00] ;  /* 0x000c000602107981 */ /* 0x000f68000c1e9900 */
[----:B------:R-:W5:Y:S04]  /*16a0*/  LDG.E.CONSTANT R15, desc[UR6][R2.64+0x1000] ;  /* 0x00100006020f7981 */ /* 0x000f68000c1e9900 */
[----:B------:R-:W5:Y:S01]  /*16b0*/  LDG.E.CONSTANT R14, desc[UR6][R2.64+0x1400] ;  /* 0x00140006020e7981 */ /* 0x000f62000c1e9900 */
[----:B0-----:R-:W-:-:S03]  /*16c0*/  IMAD.WIDE.U32 R22, R11, 0x4, R4 ;  /* 0x000000040b167825 */ /* 0x001fc600078e0004 */
[----:B------:R-:W5:Y:S04]  /*16d0*/  LDG.E.CONSTANT R20, desc[UR6][R2.64+0x2000] ;  /* 0x0020000602147981 */ /* 0x000f68000c1e9900 */
[----:B------:R0:W2:Y:S01]  /*16e0*/  LDG.E.CONSTANT R12, desc[UR6][R22.64] ;  /* 0x00000006160c7981 */ /* 0x0000a2000c1e9900 */
[----:B------:R-:W-:-:S03]  /*16f0*/  IMAD.WIDE.U32 R24, R25, 0x4, R4 ;  /* 0x0000000419187825 */ /* 0x000fc600078e0004 */
[----:B------:R-:W5:Y:S04]  /*1700*/  LDG.E.CONSTANT R26, desc[UR6][R2.64+0x3000] ;  /* 0x00300006021a7981 */ /* 0x000f68000c1e9900 */
[----:B------:R-:W5:Y:S01]  /*1710*/  LDG.E.CONSTANT R17, desc[UR6][R24.64] ;  /* 0x0000000618117981 */ /* 0x000f62000c1e9900 */
[--C-:B------:R-:W-:Y:S01]  /*1720*/  IMAD.WIDE.U32 R6, R7, 0x4, R4.reuse ;  /* 0x0000000407067825 */ /* 0x100fe200078e0004 */
[----:B0-----:R-:W-:Y:S02]  /*1730*/  IADD3 R23, PT, PT, R11, 0xc00, RZ ;  /* 0x00000c000b177810 */ /* 0x001fe40007ffe0ff */
[----:B------:R-:W5:Y:S04]  /*1740*/  LDG.E.CONSTANT R22, desc[UR6][R2.64+0x1c00] ;  /* 0x001c000602167981 */ /* 0x000f68000c1e9900 */
[----:B------:R-:W5:Y:S01]  /*1750*/  LDG.E.CONSTANT R6, desc[UR6][R6.64] ;  /* 0x0000000606067981 */ /* 0x000f62000c1e9900 */
[----:B------:R-:W-:-:S03]  /*1760*/  IMAD.WIDE.U32 R4, R23, 0x4, R4 ;  /* 0x0000000417047825 */ /* 0x000fc600078e0004 */
[----:B------:R-:W5:Y:S04]  /*1770*/  LDG.E.CONSTANT R23, desc[UR6][R2.64+0x2400] ;  /* 0x0024000602177981 */ /* 0x000f68000c1e9900 */
[----:B------:R-:W5:Y:S04]  /*1780*/  LDG.E.CONSTANT R4, desc[UR6][R4.64] ;  /* 0x0000000604047981 */ /* 0x000f68000c1e9900 */
[----:B------:R-:W5:Y:S04]  /*1790*/  LDG.E.CONSTANT R24, desc[UR6][R2.64+0x2c00] ;  /* 0x002c000602187981 */ /* 0x000f68000c1e9900 */
[----:B------:R0:W5:Y:S01]  /*17a0*/  LDG.E.CONSTANT R25, desc[UR6][R2.64+0x3400] ;  /* 0x0034000602197981 */ /* 0x000162000c1e9900 */
[----:B------:R-:W-:-:S04]  /*17b0*/  IADD3 R8, PT, PT, R8, 0x1000, RZ ;  /* 0x0000100008087810 */ /* 0x000fc80007ffe0ff */
[----:B------:R-:W-:Y:S02]  /*17c0*/  ISETP.GE.AND P1, PT, R8, R13, PT ;  /* 0x0000000d0800720c */ /* 0x000fe40003f26270 */
[----:B0-----:R-:W-:Y:S02]  /*17d0*/  IADD3 R2, P2, PT, R2, 0x4000, RZ ;  /* 0x0000400002027810 */ /* 0x001fe40007f5e0ff */
[----:B------:R-:W-:Y:S02]  /*17e0*/  IADD3 R11, PT, PT, R11, 0x1000, RZ ;  /* 0x000010000b0b7810 */ /* 0x000fe40007ffe0ff */
[----:B------:R-:W-:Y:S01]  /*17f0*/  IADD3.X R3, PT, PT, RZ, R3, RZ, P2, !PT ;  /* 0x00000003ff037210 */ /* 0x000fe200017fe4ff */
[----:B--2---:R-:W-:-:S04]  /*1800*/  FADD R21, R12, R21 ;  /* 0x000000150c157221 */ /* 0x004fc80000000000 */
[----:B------:R-:W-:-:S04]  /*1810*/  FADD R10, R21, R10 ;  /* 0x0000000a150a7221 */ /* 0x000fc80000000000 */
[----:B---3--:R-:W-:-:S04]  /*1820*/  FADD R19, R10, R19 ;  /* 0x000000130a137221 */ /* 0x008fc80000000000 */
[----:B----4-:R-:W-:-:S04]  /*1830*/  FADD R18, R19, R18 ;  /* 0x0000001213127221 */ /* 0x010fc80000000000 */
[----:B-----5:R-:W-:-:S04]  /*1840*/  FADD R17, R18, R17 ;  /* 0x0000001112117221 */ /* 0x020fc80000000000 */
        /* <DEDUP_REMOVED lines=12> */
.L_x_26:
[----:B------:R-:W-:Y:S05]  /*1910*/  BSYNC.RECONVERGENT B2 ;  /* 0x0000000000027941 */ /* 0x000fea0003800200 */
.L_x_25:
[----:B------:R-:W-:Y:S01]  /*1920*/  IADD3 R4, PT, PT, R9, -R8, RZ ;  /* 0x8000000809047210 */ /* 0x000fe20007ffe0ff */
[----:B------:R-:W-:Y:S03]  /*1930*/  BSSY.RECONVERGENT B2, `(.L_x_28) ;  /* 0x000001e000027945 */ /* 0x000fe60003800200 */
[----:B------:R-:W-:-:S13]  /*1940*/  ISETP.GT.AND P1, PT, R4, 0x400, PT ;  /* 0x000004000400780c */ /* 0x000fda0003f24270 */
[----:B------:R-:W-:Y:S05]  /*1950*/  @!P1 BRA `(.L_x_29) ;  /* 0x00000000006c9947 */ /* 0x000fea0003800000 */
[----:B------:R-:W0:Y:S01]  /*1960*/  LDC.64 R6, c[0x0][0x380] ;  /* 0x0000e000ff067b82 */ /* 0x000e220000000a00 */
[----:B------:R-:W2:Y:S01]  /*1970*/  LDG.E.CONSTANT R10, desc[UR6][R2.64+-0x400] ;  /* 0xfffc0006020a7981 */ /* 0x000ea2000c1e9900 */
[----:B------:R-:W-:-:S03]  /*1980*/  VIADD R15, R11, 0x400 ;  /* 0x000004000b0f7836 */ /* 0x000fc60000000000 */
[----:B------:R-:W3:Y:S04]  /*1990*/  LDG.E.CONSTANT R13, desc[UR6][R2.64] ;  /* 0x00000006020d7981 */ /* 0x000ee8000c1e9900 */
[----:B------:R-:W4:Y:S04]  /*19a0*/  LDG.E.CONSTANT R17, desc[UR6][R2.64+0xc00] ;  /* 0x000c000602117981 */ /* 0x000f28000c1e9900 */
[----:B------:R-:W5:Y:S04]  /*19b0*/  LDG.E.CONSTANT R19, desc[UR6][R2.64+0x1000] ;  /* 0x0010000602137981 */ /* 0x000f68000c1e9900 */
[----:B------:R1:W5:Y:S01]  /*19c0*/  LDG.E.CONSTANT R23, desc[UR6][R2.64+0x1400] ;  /* 0x0014000602177981 */ /* 0x000362000c1e9900 */
[----:B0-----:R-:W-:-:S06]  /*19d0*/  IMAD.WIDE.U32 R4, R11, 0x4, R6 ;  /* 0x000000040b047825 */ /* 0x001fcc00078e0006 */
[----:B------:R-:W2:Y:S01]  /*19e0*/  LDG.E.CONSTANT R4, desc[UR6][R4.64] ;  /* 0x0000000604047981 */ /* 0x000ea2000c1e9900 */
[----:B------:R-:W-:-:S03]  /*19f0*/  IMAD.WIDE.U32 R6, R15, 0x4, R6 ;  /* 0x000000040f067825 */ /* 0x000fc600078e0006 */
[----:B------:R-:W4:Y:S04]  /*1a00*/  LDG.E.CONSTANT R15, desc[UR6][R2.64+0x400] ;  /* 0x00040006020f7981 */ /* 0x000f28000c1e9900 */
[----:B------:R-:W5:Y:S01]  /*1a10*/  LDG.E.CONSTANT R7, desc[UR6][R6.64] ;  /* 0x0000000606077981 */ /* 0x000f62000c1e9900 */
[----:B------:R-:W-:Y:S02]  /*1a20*/  PLOP3.LUT P0, PT, PT, PT, PT, 0x8, 0x80 ;  /* 0x000000000080781c */ /* 0x000fe40003f0e170 */
[----:B------:R-:W-:Y:S02]  /*1a30*/  IADD3 R8, PT, PT, R8, 0x800, RZ ;  /* 0x0000080008087810 */ /* 0x000fe40007ffe0ff */
[----:B------:R-:W-:Y:S01]  /*1a40*/  IADD3 R11, PT, PT, R11, 0x800, RZ ;  /* 0x000008000b0b7810 */ /* 0x000fe20007ffe0ff */
[----:B--2---:R-:W-:-:S04]  /*1a50*/  FADD R21, R21, R4 ;  /* 0x0000000415157221 */ /* 0x004fc80000000000 */
[----:B------:R-:W-:-:S04]  /*1a60*/  FADD R10, R21, R10 ;  /* 0x0000000a150a7221 */ /* 0x000fc80000000000 */
[----:B---3--:R-:W-:-:S04]  /*1a70*/  FADD R10, R10, R13 ;  /* 0x0000000d0a0a7221 */ /* 0x008fc80000000000 */
[----:B----4-:R-:W-:-:S04]  /*1a80*/  FADD R10, R10, R15 ;  /* 0x0000000f0a0a7221 */ /* 0x010fc80000000000 */
[----:B-----5:R-:W-:Y:S01]  /*1a90*/  FADD R10, R10, R7 ;  /* 0x000000070a0a7221 */ /* 0x020fe20000000000 */
[----:B------:R-:W-:-:S03]  /*1aa0*/  IADD3 R4, P1, PT, R2, 0x2000, RZ ;  /* 0x0000200002047810 */ /* 0x000fc60007f3e0ff */
[----:B------:R-:W-:Y:S01]  /*1ab0*/  FADD R10, R10, R17 ;  /* 0x000000110a0a7221 */ /* 0x000fe20000000000 */
[----:B------:R-:W-:-:S03]  /*1ac0*/  IADD3.X R5, PT, PT, RZ, R3, RZ, P1, !PT ;  /* 0x00000003ff057210 */ /* 0x000fc60000ffe4ff */
[----:B------:R-:W-:Y:S01]  /*1ad0*/  FADD R10, R10, R19 ;  /* 0x000000130a0a7221 */ /* 0x000fe20000000000 */
[----:B-1----:R-:W-:Y:S02]  /*1ae0*/  MOV R2, R4 ;  /* 0x0000000400027202 */ /* 0x002fe40000000f00 */
[----:B------:R-:W-:Y:S01]  /*1af0*/  MOV R3, R5 ;  /* 0x0000000500037202 */ /* 0x000fe20000000f00 */
[----:B------:R-:W-:-:S07]  /*1b00*/  FADD R21, R10, R23 ;  /* 0x000000170a157221 */ /* 0x000fce0000000000 */
.L_x_29:
[----:B------:R-:W-:Y:S05]  /*1b10*/  BSYNC.RECONVERGENT B2 ;  /* 0x0000000000027941 */ /* 0x000fea0003800200 */
.L_x_28:
[----:B------:R-:W-:-:S13]  /*1b20*/  ISETP.LT.OR P0, PT, R8, R9, P0 ;  /* 0x000000090800720c */ /* 0x000fda0000701670 */
[----:B------:R-:W-:Y:S05]  /*1b30*/  @!P0 BRA `(.L_x_21) ;  /* 0x0000000000288947 */ /* 0x000fea0003800000 */
[----:B------:R-:W0:Y:S01]  /*1b40*/  LDC.64 R4, c[0x0][0x380] ;  /* 0x0000e000ff047b82 */ /* 0x000e220000000a00 */
[----:B------:R-:W2:Y:S04]  /*1b50*/  LDG.E.CONSTANT R6, desc[UR6][R2.64+-0x400] ;  /* 0xfffc000602067981 */ /* 0x000ea8000c1e9900 */
[----:B------:R-:W3:Y:S04]  /*1b60*/  LDG.E.CONSTANT R7, desc[UR6][R2.64] ;  /* 0x0000000602077981 */ /* 0x000ee8000c1e9900 */
[----:B------:R-:W4:Y:S01]  /*1b70*/  LDG.E.CONSTANT R9, desc[UR6][R2.64+0x400] ;  /* 0x0004000602097981 */ /* 0x000f22000c1e9900 */
[----:B0-----:R-:W-:-:S06]  /*1b80*/  IMAD.WIDE.U32 R4, R11, 0x4, R4 ;  /* 0x000000040b047825 */ /* 0x001fcc00078e0004 */
[----:B------:R-:W5:Y:S02]  /*1b90*/  LDG.E.CONSTANT R4, desc[UR6][R4.64] ;  /* 0x0000000604047981 */ /* 0x000f64000c1e9900 */
[----:B-----5:R-:W-:-:S04]  /*1ba0*/  FADD R21, R21, R4 ;  /* 0x0000000415157221 */ /* 0x020fc80000000000 */
[----:B--2---:R-:W-:-:S04]  /*1bb0*/  FADD R6, R21, R6 ;  /* 0x0000000615067221 */ /* 0x004fc80000000000 */
[----:B---3--:R-:W-:-:S04]  /*1bc0*/  FADD R6, R6, R7 ;  /* 0x0000000706067221 */ /* 0x008fc80000000000 */
[----:B----4-:R-:W-:-:S07]  /*1bd0*/  FADD R21, R6, R9 ;  /* 0x0000000906157221 */ /* 0x010fce0000000000 */
.L_x_21:
[----:B------:R-:W-:Y:S05]  /*1be0*/  BSYNC.RECONVERGENT B1 ;  /* 0x0000000000017941 */ /* 0x000fea0003800200 */
.L_x_19:
[----:B------:R-:W0:Y:S01]  /*1bf0*/  S2R R6, SR_LANEID ;  /* 0x0000000000067919 */ /* 0x000e220000000000 */
[----:B------:R-:W1:Y:S01]  /*1c00*/  SHFL.DOWN PT, R2, R21, 0x1, 0x1f ;  /* 0x08201f0015027f89 */ /* 0x000e6200000e0000 */
[C---:B0-----:R-:W-:Y:S02]  /*1c10*/  ISETP.GT.AND P0, PT, R6.reuse, 0x1e, PT ;  /* 0x0000001e0600780c */ /* 0x041fe40003f04270 */
[----:B------:R-:W-:-:S11]  /*1c20*/  ISETP.NE.AND P1, PT, R6, RZ, PT ;  /* 0x000000ff0600720c */ /* 0x000fd60003f25270 */
[----:B-1----:R-:W-:Y:S01]  /*1c30*/  @!P0 FADD R21, R2, R21 ;  /* 0x0000001502158221 */ /* 0x002fe20000000000 */
[----:B------:R-:W-:Y:S01]  /*1c40*/  ISETP.GT.AND P0, PT, R6, 0x1d, PT ;  /* 0x0000001d0600780c */ /* 0x000fe20003f04270 */
[----:B------:R-:W0:Y:S01]  /*1c50*/  @!P1 S2R R5, SR_CgaCtaId ;  /* 0x0000000000059919 */ /* 0x000e220000008800 */
[----:B------:R-:W-:Y:S02]  /*1c60*/  @!P1 MOV R4, 0x400 ;  /* 0x0000040000049802 */ /* 0x000fe40000000f00 */
[----:B------:R-:W-:Y:S01]  /*1c70*/  @!P1 SHF.R.U32.HI R3, RZ, 0x3, R0 ;  /* 0x00000003ff039819 */ /* 0x000fe20000011600 */
[----:B------:R-:W1:Y:S03]  /*1c80*/  SHFL.DOWN PT, R2, R21, 0x2, 0x1f ;  /* 0x08401f0015027f89 */ /* 0x000e6600000e0000 */
[----:B------:R-:W-:-:S05]  /*1c90*/  @!P1 LOP3.LUT R3, R3, 0x7c, RZ, 0xc0, !PT ;  /* 0x0000007c03039812 */ /* 0x000fca00078ec0ff */
[----:B-1----:R-:W-:Y:S01]  /*1ca0*/  @!P0 FADD R21, R21, R2 ;  /* 0x0000000215158221 */ /* 0x002fe20000000000 */
[----:B------:R-:W-:Y:S02]  /*1cb0*/  ISETP.GT.AND P0, PT, R6, 0x1b, PT ;  /* 0x0000001b0600780c */ /* 0x000fe40003f04270 */
[----:B0-----:R-:W-:Y:S02]  /*1cc0*/  @!P1 LEA R4, R5, R4, 0x18 ;  /* 0x0000000405049211 */ /* 0x001fe400078ec0ff */
[----:B------:R-:W0:Y:S02]  /*1cd0*/  SHFL.DOWN PT, R2, R21, 0x4, 0x1f ;  /* 0x08801f0015027f89 */ /* 0x000e2400000e0000 */
[----:B------:R-:W-:-:S07]  /*1ce0*/  @!P1 IADD3 R3, PT, PT, R3, R4, RZ ;  /* 0x0000000403039210 */ /* 0x000fce0007ffe0ff */
        /* <DEDUP_REMOVED lines=12> */
[----:B------:R-:W0:Y:S01]  /*1db0*/  S2UR UR5, SR_CgaCtaId ;  /* 0x00000000000579c3 */ /* 0x000e220000008800 */
[----:B------:R-:W-:Y:S02]  /*1dc0*/  UMOV UR4, 0x400 ;  /* 0x0000040000047882 */ /* 0x000fe40000000000 */
[----:B0-----:R-:W-:-:S09]  /*1dd0*/  ULEA UR4, UR5, UR4, 0x18 ;  /* 0x0000000405047291 */ /* 0x001fd2000f8ec0ff */
[----:B---3--:R-:W0:Y:S04]  /*1de0*/  LDS R3, [UR4+0xc] ;  /* 0x00000c04ff037984 */ /* 0x008e280008000800 */
        /* <DEDUP_REMOVED lines=10> */
.L_x_2:
        /* <DEDUP_REMOVED lines=12> */
.L_x_32:
[----:B------:R-:W-:Y:S05]  /*1f50*/  BSYNC.RECONVERGENT B1 ;  /* 0x0000000000017941 */ /* 0x000fea0003800200 */
.L_x_31:
[----:B------:R-:W-:Y:S01]  /*1f60*/  ISETP.GE.AND P0, PT, R11, R20, PT ;  /* 0x000000140b00720c */ /* 0x000fe20003f06270 */
[----:B------:R-:W-:-:S12]  /*1f70*/  BSSY.RECONVERGENT B1, `(.L_x_33) ;  /* 0x0000074000017945 */ /* 0x000fd80003800200 */
[----:B------:R-:W-:Y:S05]  /*1f80*/  @P0 BRA `(.L_x_34) ;  /* 0x0000000400c80947 */ /* 0x000fea0003800000 */
[----:B0-----:R-:W-:Y:S01]  /*1f90*/  LOP3.LUT R3, RZ, R11, RZ, 0x33, !PT ;  /* 0x0000000bff037212 */ /* 0x001fe200078e33ff */
[----:B------:R-:W-:Y:S04]  /*1fa0*/  BSSY.RECONVERGENT B2, `(.L_x_35) ;  /* 0x0000015000027945 */ /* 0x000fe80003800200 */
[----:B------:R-:W-:-:S05]  /*1fb0*/  IMAD.IADD R4, R3, 0x1, R20 ;  /* 0x0000000103047824 */ /* 0x000fca00078e0214 */
        /* <DEDUP_REMOVED lines=10> */
.L_x_37:
[----:B------:R-:W-:-:S06]  /*2060*/  MOV R3, R5 ;  /* 0x0000000500037202 */ /* 0x000fcc0000000f00 */
[----:B------:R0:W2:Y:S01]  /*2070*/  LDG.E.CONSTANT R3, desc[UR6][R2.64] ;  /* 0x0000000602037981 */ /* 0x0000a2000c1e9900 */
[----:B------:R-:W-:Y:S02]  /*2080*/  IADD3 R4, PT, PT, R4, 0x1, RZ ;  /* 0x0000000104047810 */ /* 0x000fe40007ffe0ff */
[----:B------:R-:W-:Y:S02]  /*2090*/  IADD3 R11, PT, PT, R11, 0x100, RZ ;  /* 0x000001000b0b7810 */ /* 0x000fe40007ffe0ff */
[----:B------:R-:W-:Y:S02]  /*20a0*/  ISETP.NE.AND P0, PT, R4, RZ, PT ;  /* 0x000000ff0400720c */ /* 0x000fe40003f05270 */
[----:B0-----:R-:W-:-:S04]  /*20b0*/  IADD3 R2, P2, PT, R2, 0x400, RZ ;  /* 0x0000040002027810 */ /* 0x001fc80007f5e0ff */
[----:B------:R-:W-:Y:S01]  /*20c0*/  IADD3.X R5, PT, PT, RZ, R5, RZ, P2, !PT ;  /* 0x00000005ff057210 */ /* 0x000fe200017fe4ff */
[----:B--2--5:R-:W-:-:S06]  /*20d0*/  FADD R0, R3, R0 ;  /* 0x0000000003007221 */ /* 0x024fcc0000000000 */
[----:B------:R-:W-:Y:S05]  /*20e0*/  @P0 BRA `(.L_x_37) ;  /* 0xfffffffc00dc0947 */ /* 0x000fea000383ffff */
.L_x_36:
[----:B------:R-:W-:Y:S05]  /*20f0*/  BSYNC.RECONVERGENT B2 ;  /* 0x0000000000027941 */ /* 0x000fea0003800200 */
.L_x_35:
        /* <DEDUP_REMOVED lines=8> */
.L_x_40:
        /* <DEDUP_REMOVED lines=9> */
[----:B------:R-:W-:-:S03]  /*2210*/  VIADD R3, R11, 0x800 ;  /* 0x000008000b037836 */ /* 0x000fc60000000000 */
[----:B------:R-:W4:Y:S01]  /*2220*/  LDG.E.CONSTANT R15, desc[UR6][R4.64+0x400] ;  /* 0x00040006040f7981 */ /* 0x000f22000c1e9900 */
        /* <DEDUP_REMOVED lines=32> */
.L_x_39:
[----:B------:R-:W-:Y:S05]  /*2430*/  BSYNC.RECONVERGENT B2 ;  /* 0x0000000000027941 */ /* 0x000fea0003800200 */
.L_x_38:
[----:B------:R-:W-:Y:S01]  /*2440*/  IADD3 R2, PT, PT, -R11, R20, RZ ;  /* 0x000000140b027210 */ /* 0x000fe20007ffe1ff */
[----:B------:R-:W-:Y:S03]  /*2450*/  BSSY.RECONVERGENT B2, `(.L_x_41) ;  /* 0x0000019000027945 */ /* 0x000fe60003800200 */
[----:B------:R-:W-:-:S13]  /*2460*/  ISETP.GT.AND P1, PT, R2, 0x400, PT ;  /* 0x000004000200780c */ /* 0x000fda0003f24270 */
[----:B------:R-:W-:Y:S05]  /*2470*/  @!P1 BRA `(.L_x_42) ;  /* 0x0000000000589947 */ /* 0x000fea0003800000 */
        /* <DEDUP_REMOVED lines=22> */
.L_x_42:
[----:B------:R-:W-:Y:S05]  /*25e0*/  BSYNC.RECONVERGENT B2 ;  /* 0x0000000000027941 */ /* 0x000fea0003800200 */
.L_x_41:
        /* <DEDUP_REMOVED lines=12> */
.L_x_34:
[----:B------:R-:W-:Y:S05]  /*26b0*/  BSYNC.RECONVERGENT B1 ;  /* 0x0000000000017941 */ /* 0x000fea0003800200 */
.L_x_33:
        /* <DEDUP_REMOVED lines=35> */
[----:B--2---:R-:W0:Y:S04]  /*28f0*/  LDS R3, [UR4+0xc] ;  /* 0x00000c04ff037984 */ /* 0x004e280008000800 */
        /* <DEDUP_REMOVED lines=10> */
.L_x_43:
[----:B0-----:R-:W0:Y:S01]  /*29a0*/  S2R R2, SR_LANEID ;  /* 0x0000000000027919 */ /* 0x001e220000000000 */
[----:B------:R-:W-:-:S04]  /*29b0*/  LOP3.LUT R0, R9, 0x3e0, RZ, 0xc0, !PT ;  /* 0x000003e009007812 */ /* 0x000fc800078ec0ff */
[----:B------:R-:W-:Y:S02]  /*29c0*/  IADD3 R3, PT, PT, R0, 0x20, RZ ;  /* 0x0000002000037810 */ /* 0x000fe40007ffe0ff */
[----:B------:R-:W-:Y:S02]  /*29d0*/  LOP3.LUT R7, RZ, R0, RZ, 0x33, !PT ;  /* 0x00000000ff077212 */ /* 0x000fe400078e33ff */
[-C--:B------:R-:W-:Y:S02]  /*29e0*/  ISETP.GT.AND P0, PT, R3, R20.reuse, PT ;  /* 0x000000140300720c */ /* 0x080fe40003f04270 */
[----:B------:R-:W-:-:S04]  /*29f0*/  IADD3 R7, PT, PT, R7, R20, RZ ;  /* 0x0000001407077210 */ /* 0x000fc80007ffe0ff */
[----:B------:R-:W-:-:S05]  /*2a00*/  SEL R4, R7, 0x1f, P0 ;  /* 0x0000001f07047807 */ /* 0x000fca0000000000 */
[----:B------:R-:W1:Y:S01]  /*2a10*/  SHFL.DOWN PT, R0, R5, 0x1, R4 ;  /* 0x0820000005007989 */ /* 0x000e6200000e0004 */
[C---:B0-----:R-:W-:Y:S01]  /*2a20*/  ISETP.GE.AND P0, PT, R2.reuse, R4, PT ;  /* 0x000000040200720c */ /* 0x041fe20003f06270 */
[C---:B------:R-:W-:Y:S01]  /*2a30*/  VIADD R3, R2.reuse, 0x2 ;  /* 0x0000000202037836 */ /* 0x040fe20000000000 */
[----:B------:R-:W-:-:S11]  /*2a40*/  ISETP.NE.AND P1, PT, R2, RZ, PT ;  /* 0x000000ff0200720c */ /* 0x000fd60003f25270 */
[----:B-1----:R-:W-:Y:S01]  /*2a50*/  @!P0 FADD R5, R0, R5 ;  /* 0x0000000500058221 */ /* 0x002fe20000000000 */
[-C--:B------:R-:W-:Y:S01]  /*2a60*/  ISETP.GT.AND P0, PT, R3, R4.reuse, PT ;  /* 0x000000040300720c */ /* 0x080fe20003f04270 */
[----:B------:R-:W0:Y:S01]  /*2a70*/  @!P1 S2R R6, SR_CgaCtaId ;  /* 0x0000000000069919 */ /* 0x000e220000008800 */
[----:B------:R-:W-:Y:S02]  /*2a80*/  IADD3 R3, PT, PT, R2, 0x4, RZ ;  /* 0x0000000402037810 */ /* 0x000fe40007ffe0ff */
[----:B------:R-:W1:Y:S09]  /*2a90*/  SHFL.DOWN PT, R0, R5, 0x2, R4 ;  /* 0x0840000005007989 */ /* 0x000e7200000e0004 */
[----:B-1----:R-:W-:Y:S01]  /*2aa0*/  @!P0 FADD R5, R5, R0 ;  /* 0x0000000005058221 */ /* 0x002fe20000000000 */
[----:B------:R-:W-:-:S02]  /*2ab0*/  ISETP.GT.AND P0, PT, R3, R4, PT ;  /* 0x000000040300720c */ /* 0x000fc40003f04270 */
[----:B------:R-:W-:Y:S02]  /*2ac0*/  IADD3 R3, PT, PT, R2, 0x8, RZ ;  /* 0x0000000802037810 */ /* 0x000fe40007ffe0ff */
[----:B------:R-:W1:Y:S09]  /*2ad0*/  SHFL.DOWN PT, R0, R5, 0x4, R4 ;  /* 0x0880000005007989 */ /* 0x000e7200000e0004 */
[----:B-1----:R-:W-:Y:S01]  /*2ae0*/  @!P0 FADD R5, R5, R0 ;  /* 0x0000000005058221 */ /* 0x002fe20000000000 */
[----:B------:R-:W-:-:S02]  /*2af0*/  ISETP.GT.AND P0, PT, R3, R4, PT ;  /* 0x000000040300720c */ /* 0x000fc40003f04270 */
[----:B------:R-:W-:Y:S02]  /*2b00*/  IADD3 R3, PT, PT, R2, 0x10, RZ ;  /* 0x0000001002037810 */ /* 0x000fe40007ffe0ff */
[----:B------:R-:W1:Y:S01]  /*2b10*/  SHFL.DOWN PT, R0, R5, 0x8, R4 ;  /* 0x0900000005007989 */ /* 0x000e6200000e0004 */
[----:B------:R-:W-:-:S04]  /*2b20*/  @!P1 SHF.R.U32.HI R2, RZ, 0x3, R9 ;  /* 0x00000003ff029819 */ /* 0x000fc80000011609 */
[----:B------:R-:W-:-:S04]  /*2b30*/  @!P1 LOP3.LUT R2, R2, 0x7c, RZ, 0xc0, !PT ;  /* 0x0000007c02029812 */ /* 0x000fc800078ec0ff */
[----:B-1----:R-:W-:Y:S01]  /*2b40*/  @!P0 FADD R5, R5, R0 ;  /* 0x0000000005058221 */ /* 0x002fe20000000000 */
[----:B------:R-:W-:Y:S02]  /*2b50*/  ISETP.GT.AND P0, PT, R3, R4, PT ;  /* 0x000000040300720c */ /* 0x000fe40003f04270 */
[----:B------:R-:W-:Y:S02]  /*2b60*/  @!P1 MOV R3, 0x400 ;  /* 0x0000040000039802 */ /* 0x000fe40000000f00 */
[----:B------:R-:W1:Y:S02]  /*2b70*/  SHFL.DOWN PT, R0, R5, 0x10, R4 ;  /* 0x0a00000005007989 */ /* 0x000e6400000e0004 */
[----:B0-----:R-:W-:-:S04]  /*2b80*/  @!P1 LEA R3, R6, R3, 0x18 ;  /* 0x0000000306039211 */ /* 0x001fc800078ec0ff */
[----:B------:R-:W-:-:S03]  /*2b90*/  @!P1 IADD3 R3, PT, PT, R2, R3, RZ ;  /* 0x0000000302039210 */ /* 0x000fc60007ffe0ff */
[----:B-1----:R-:W-:Y:S01]  /*2ba0*/  @!P0 FADD R5, R5, R0 ;  /* 0x0000000005058221 */ /* 0x002fe20000000000 */
        /* <DEDUP_REMOVED lines=12> */
[----:B-1----:R-:W0:Y:S04]  /*2c70*/  LDS R3, [UR4+0xc] ;  /* 0x00000c04ff037984 */ /* 0x002e280008000800 */
        /* <DEDUP_REMOVED lines=13> */
.L_x_30:
[----:B------:R-:W0:Y:S01]  /*2d50*/  S2R R8, SR_TID.X ;  /* 0x0000000000087919 */ /* 0x000e220000002100 */
[----:B------:R-:W0:Y:S02]  /*2d60*/  LDC.64 R2, c[0x0][0x380] ;  /* 0x0000e000ff027b82 */ /* 0x000e240000000a00 */
[----:B0-----:R-:W-:-:S05]  /*2d70*/  IMAD.WIDE.U32 R2, R8, 0x4, R2 ;  /* 0x0000000408027825 */ /* 0x001fca00078e0002 */
[----:B------:R-:W2:Y:S04]  /*2d80*/  LDG.E.CONSTANT R19, desc[UR6][R2.64] ;  /* 0x0000000602137981 */ /* 0x000ea8000c1e9900 */
[----:B------:R-:W2:Y:S04]  /*2d90*/  LDG.E.CONSTANT R0, desc[UR6][R2.64+0x400] ;  /* 0x0004000602007981 */ /* 0x000ea8000c1e9900 */
[----:B------:R-:W3:Y:S04]  /*2da0*/  LDG.E.CONSTANT R4, desc[UR6][R2.64+0x800] ;  /* 0x0008000602047981 */ /* 0x000ee8000c1e9900 */
[----:B------:R-:W3:Y:S04]  /*2db0*/  LDG.E.CONSTANT R5, desc[UR6][R2.64+0xc00] ;  /* 0x000c000602057981 */ /* 0x000ee8000c1e9900 */
[----:B------:R-:W4:Y:S04]  /*2dc0*/  LDG.E.CONSTANT R6, desc[UR6][R2.64+0x1000] ;  /* 0x0010000602067981 */ /* 0x000f28000c1e9900 */
[----:B------:R-:W4:Y:S04]  /*2dd0*/  LDG.E.CONSTANT R7, desc[UR6][R2.64+0x1400] ;  /* 0x0014000602077981 */ /* 0x000f28000c1e9900 */
[----:B------:R-:W5:Y:S04]  /*2de0*/  LDG.E.CONSTANT R9, desc[UR6][R2.64+0x1800] ;  /* 0x0018000602097981 */ /* 0x000f68000c1e9900 */
        /* <DEDUP_REMOVED lines=8> */
[----:B------:R-:W5:Y:S01]  /*2e70*/  LDG.E.CONSTANT R18, desc[UR6][R2.64+0x3c00] ;  /* 0x003c000602127981 */ /* 0x000f62000c1e9900 */
[----:B------:R-:W-:Y:S01]  /*2e80*/  ISETP.GE.U32.AND P0, PT, R20, 0x2000, PT ;  /* 0x000020001400780c */ /* 0x000fe20003f06070 */
[----:B--2---:R-:W-:Y:S01]  /*2e90*/  FADD R0, R19, R0 ;  /* 0x0000000013007221 */ /* 0x004fe20000000000 */
[----:B---3--:R-:W-:-:S04]  /*2ea0*/  FADD R5, R4, R5 ;  /* 0x0000000504057221 */ /* 0x008fc80000000000 */
[----:B------:R-:W-:Y:S01]  /*2eb0*/  FADD R0, R0, R5 ;  /* 0x0000000500007221 */ /* 0x000fe20000000000 */
[----:B----4-:R-:W-:Y:S01]  /*2ec0*/  FADD R6, R6, R7 ;  /* 0x0000000706067221 */ /* 0x010fe20000000000 */
[----:B-----5:R-:W-:-:S04]  /*2ed0*/  FADD R9, R9, R10 ;  /* 0x0000000a09097221 */ /* 0x020fc80000000000 */
[----:B------:R-:W-:Y:S01]  /*2ee0*/  FADD R9, R6, R9 ;  /* 0x0000000906097221 */ /* 0x000fe20000000000 */
[----:B------:R-:W-:-:S03]  /*2ef0*/  FADD R11, R11, R12 ;  /* 0x0000000c0b0b7221 */ /* 0x000fc60000000000 */
[----:B------:R-:W-:Y:S01]  /*2f00*/  FADD R0, R0, R9 ;  /* 0x0000000900007221 */ /* 0x000fe20000000000 */
[----:B------:R-:W-:-:S04]  /*2f10*/  FADD R14, R13, R14 ;  /* 0x0000000e0d0e7221 */ /* 0x000fc80000000000 */
[----:B------:R-:W-:Y:S01]  /*2f20*/  FADD R11, R11, R14 ;  /* 0x0000000e0b0b7221 */ /* 0x000fe20000000000 */
[----:B------:R-:W-:Y:S01]  /*2f30*/  FADD R15, R15, R16 ;  /* 0x000000100f0f7221 */ /* 0x000fe20000000000 */
[----:B------:R-:W-:-:S04]  /*2f40*/  FADD R18, R17, R18 ;  /* 0x0000001211127221 */ /* 0x000fc80000000000 */
[----:B------:R-:W-:-:S04]  /*2f50*/  FADD R18, R15, R18 ;  /* 0x000000120f127221 */ /* 0x000fc80000000000 */
[----:B------:R-:W-:Y:S01]  /*2f60*/  FADD R5, R11, R18 ;  /* 0x000000120b057221 */ /* 0x000fe20000000000 */
[----:B------:R-:W-:-:S03]  /*2f70*/  HFMA2 R11, -RZ, RZ, 0, 0.00048828125 ;  /* 0x00001000ff0b7431 */ /* 0x000fc600000001ff */
[----:B------:R-:W-:Y:S01]  /*2f80*/  FADD R0, R0, R5 ;  /* 0x0000000500007221 */ /* 0x000fe20000000000 */
[----:B------:R-:W-:Y:S06]  /*2f90*/  @!P0 BRA `(.L_x_44) ;  /* 0x0000000000ac8947 */ /* 0x000fec0003800000 */
[----:B------:R-:W0:Y:S01]  /*2fa0*/  LDC R7, c[0x0][0x390] ;  /* 0x0000e400ff077b82 */ /* 0x000e220000000800 */
[----:B------:R-:W-:Y:S02]  /*2fb0*/  IADD3 R6, PT, PT, R20, -0x1000, RZ ;  /* 0xfffff00014067810 */ /* 0x000fe40007ffe0ff */
[----:B------:R-:W-:-:S07]  /*2fc0*/  MOV R11, 0x1000 ;  /* 0x00001000000b7802 */ /* 0x000fce0000000f00 */
.L_x_46:
[----:B------:R-:W-:-:S05]  /*2fd0*/  IMAD.WIDE R4, R11, 0x4, R2 ;  /* 0x000000040b047825 */ /* 0x000fca00078e0202 */
[----:B------:R-:W2:Y:S04]  /*2fe0*/  LDG.E.CONSTANT R20, desc[UR6][R4.64+0x400] ;  /* 0x0004000604147981 */ /* 0x000ea8000c1e9900 */
[----:B------:R-:W2:Y:S04]  /*2ff0*/  LDG.E.CONSTANT R21, desc[UR6][R4.64+0x800] ;  /* 0x0008000604157981 */ /* 0x000ea8000c1e9900 */
        /* <DEDUP_REMOVED lines=13> */
[----:B------:R1:W5:Y:S01]  /*30d0*/  LDG.E.CONSTANT R18, desc[UR6][R4.64+0x3c00] ;  /* 0x003c000604127981 */ /* 0x000362000c1e9900 */
[----:B--2---:R-:W-:Y:S01]  /*30e0*/  FADD R21, R20, R21 ;  /* 0x0000001514157221 */ /* 0x004fe20000000000 */
[----:B0-----:R-:W-:-:S05]  /*30f0*/  MOV R20, R7 ;  /* 0x0000000700147202 */ /* 0x001fca0000000f00 */
[----:B-1----:R-:W-:Y:S02]  /*3100*/  IMAD.IADD R4, R20, 0x1, -R11 ;  /* 0x0000000114047824 */ /* 0x002fe400078e0a0b */
[----:B---3--:R-:W-:-:S03]  /*3110*/  FADD R0, R19, R0 ;  /* 0x0000000013007221 */ /* 0x008fc60000000000 */
[----:B------:R-:W-:Y:S01]  /*3120*/  ISETP.GE.AND P0, PT, R4, 0x1000, PT ;  /* 0x000010000400780c */ /* 0x000fe20003f06270 */
[----:B----4-:R-:W-:Y:S01]  /*3130*/  FADD R22, R22, R23 ;  /* 0x0000001716167221 */ /* 0x010fe20000000000 */
[----:B------:R-:W-:Y:S01]  /*3140*/  FADD R0, R0, R21 ;  /* 0x0000001500007221 */ /* 0x000fe20000000000 */
[----:B-----5:R-:W-:-:S04]  /*3150*/  FADD R25, R24, R25 ;  /* 0x0000001918197221 */ /* 0x020fc80000000000 */
[----:B------:R-:W-:Y:S01]  /*3160*/  FADD R25, R22, R25 ;  /* 0x0000001916197221 */ /* 0x000fe20000000000 */
[----:B------:R-:W-:Y:S01]  /*3170*/  FADD R16, R16, R17 ;  /* 0x0000001110107221 */ /* 0x000fe20000000000 */
[----:B------:R-:W-:-:S04]  /*3180*/  FADD R15, R15, R10 ;  /* 0x0000000a0f0f7221 */ /* 0x000fc80000000000 */
[----:B------:R-:W-:Y:S01]  /*3190*/  FADD R15, R16, R15 ;  /* 0x0000000f100f7221 */ /* 0x000fe20000000000 */
[----:B------:R-:W-:Y:S01]  /*31a0*/  FADD R9, R14, R9 ;  /* 0x000000090e097221 */ /* 0x000fe20000000000 */
[----:B------:R-:W-:-:S04]  /*31b0*/  FADD R12, R13, R12 ;  /* 0x0000000c0d0c7221 */ /* 0x000fc80000000000 */
[----:B------:R-:W-:Y:S01]  /*31c0*/  FADD R12, R9, R12 ;  /* 0x0000000c090c7221 */ /* 0x000fe20000000000 */
[----:B------:R-:W-:-:S03]  /*31d0*/  FADD R0, R0, R25 ;  /* 0x0000001900007221 */ /* 0x000fc60000000000 */
[----:B------:R-:W-:-:S04]  /*31e0*/  FADD R15, R15, R12 ;  /* 0x0000000c0f0f7221 */ /* 0x000fc80000000000 */
[----:B------:R-:W-:-:S04]  /*31f0*/  FADD R15, R0, R15 ;  /* 0x0000000f000f7221 */ /* 0x000fc80000000000 */
[----:B------:R-:W-:Y:S01]  /*3200*/  FADD R0, R18, R15 ;  /* 0x0000000f12007221 */ /* 0x000fe20000000000 */
[----:B------:R-:W-:Y:S06]  /*3210*/  @!P0 BRA `(.L_x_45) ;  /* 0x0000000800308947 */ /* 0x000fec0003800000 */
[----:B------:R-:W-:-:S04]  /*3220*/  IADD3 R11, PT, PT, R11, 0x1000, RZ ;  /* 0x000010000b0b7810 */ /* 0x000fc80007ffe0ff */
[----:B------:R-:W-:-:S13]  /*3230*/  ISETP.GT.AND P0, PT, R11, R6, PT ;  /* 0x000000060b00720c */ /* 0x000fda0003f04270 */
[----:B------:R-:W-:Y:S05]  /*3240*/  @!P0 BRA `(.L_x_46) ;  /* 0xfffffffc00608947 */ /* 0x000fea000383ffff */
.L_x_44:
[----:B------:R-:W-:-:S13]  /*3250*/  ISETP.GE.AND P0, PT, R11, R20, PT ;  /* 0x000000140b00720c */ /* 0x000fda0003f06270 */
[----:B------:R-:W-:Y:S05]  /*3260*/  @P0 BRA `(.L_x_45) ;  /* 0x00000008001c0947 */ /* 0x000fea0003800000 */
[----:B------:R-:W-:Y:S01]  /*3270*/  IADD3 R9, PT, PT, -R11, R20, RZ ;  /* 0x000000140b097210 */ /* 0x000fe20007ffe1ff */
[----:B------:R-:W-:Y:S03]  /*3280*/  BSSY.RECONVERGENT B1, `(.L_x_45) ;  /* 0x0000085000017945 */ /* 0x000fe60003800200 */
        /* <DEDUP_REMOVED lines=16> */
.L_x_50:
        /* <DEDUP_REMOVED lines=8> */
.L_x_49:
[----:B------:R-:W-:Y:S05]  /*3410*/  BSYNC.RECONVERGENT B2 ;  /* 0x0000000000027941 */ /* 0x000fea0003800200 */
.L_x_48:
[----:B------:R-:W-:Y:S05]  /*3420*/  @!P1 BRA `(.L_x_47) ;  /* 0x0000000400a89947 */ /* 0x000fea0003800000 */
[----:B------:R-:W0:Y:S01]  /*3430*/  LDCU.64 UR4, c[0x0][0x380] ;  /* 0x00007000ff0477ac */ /* 0x000e220008000a00 */
[----:B------:R-:W-:Y:S01]  /*3440*/  IADD3 R5, PT, PT, R9, -R10, RZ ;  /* 0x8000000a09057210 */ /* 0x000fe20007ffe0ff */
[----:B------:R-:W-:Y:S01]  /*3450*/  BSSY.RECONVERGENT B2, `(.L_x_51) ;  /* 0x000003b000027945 */ /* 0x000fe20003800200 */
[CC--:B------:R-:W-:Y:S02]  /*3460*/  IADD3 R3, P0, PT, R10.reuse, R11.reuse, RZ ;  /* 0x0000000b0a037210 */ /* 0x0c0fe40007f1e0ff */
[----:B------:R-:W-:Y:S02]  /*3470*/  ISETP.GT.AND P1, PT, R5, 0xc00, PT ;  /* 0x00000c000500780c */ /* 0x000fe40003f24270 */
[----:B------:R-:W-:Y:S01]  /*3480*/  IADD3 R11, PT, PT, R10, R11, RZ ;  /* 0x0000000b0a0b7210 */ /* 0x000fe20007ffe0ff */
[----:B------:R-:W-:Y:S01]  /*3490*/  IMAD.X R4, RZ, RZ, RZ, P0 ;  /* 0x000000ffff047224 */ /* 0x000fe200000e06ff */
[----:B0-----:R-:W-:-:S04]  /*34a0*/  LEA R2, P0, R3, UR4, 0x2 ;  /* 0x0000000403027c11 */ /* 0x001fc8000f8010ff */
[----:B------:R-:W-:Y:S02]  /*34b0*/  LEA.HI.X R3, R3, UR5, R4, 0x2, P0 ;  /* 0x0000000503037c11 */ /* 0x000fe400080f1404 */
[----:B------:R-:W-:-:S04]  /*34c0*/  IADD3 R2, P0, PT, R2, 0x800, RZ ;  /* 0x0000080002027810 */ /* 0x000fc80007f1e0ff */
[----:B------:R-:W-:Y:S02]  /*34d0*/  IADD3.X R3, PT, PT, RZ, R3, RZ, P0, !PT ;  /* 0x00000003ff037210 */ /* 0x000fe400007fe4ff */
[----:B------:R-:W-:Y:S01]  /*34e0*/  PLOP3.LUT P0, PT, PT, PT, PT, 0x80, 0x8 ;  /* 0x000000000008781c */ /* 0x000fe20003f0f070 */
[----:B------:R-:W-:-:S12]  /*34f0*/  @!P1 BRA `(.L_x_52) ;  /* 0x0000000000c09947 */ /* 0x000fd80003800000 */
[----:B------:R-:W-:Y:S02]  /*3500*/  PLOP3.LUT P0, PT, PT, PT, PT, 0x8, 0x80 ;  /* 0x000000000080781c */ /* 0x000fe40003f0e170 */
[----:B------:R-:W-:-:S11]  /*3510*/  IADD3 R13, PT, PT, R9, -0xc00, RZ ;  /* 0xfffff400090d7810 */ /* 0x000fd60007ffe0ff */
.L_x_53:
[----:B------:R-:W0:Y:S01]  /*3520*/  LDC.64 R4, c[0x0][0x380] ;  /* 0x0000e000ff047b82 */ /* 0x000e220000000a00 */
[----:B------:R-:W2:Y:S01]  /*3530*/  LDG.E.CONSTANT R12, desc[UR6][R2.64+-0x400] ;  /* 0xfffc0006020c7981 */ /* 0x000ea2000c1e9900 */
[----:B------:R-:W-:-:S03]  /*3540*/  IADD3 R25, PT, PT, R11, 0x400, RZ ;  /* 0x000004000b197810 */ /* 0x000fc60007ffe0ff */
[----:B------:R-:W3:Y:S04]  /*3550*/  LDG.E.CONSTANT R20, desc[UR6][R2.64] ;  /* 0x0000000602147981 */ /* 0x000ee8000c1e9900 */
[----:B------:R-:W4:Y:S01]  /*3560*/  LDG.E.CONSTANT R19, desc[UR6][R2.64+0x400] ;  /* 0x0004000602137981 */ /* 0x000f22000c1e9900 */
[----:B------:R-:W-:-:S03]  /*3570*/  IADD3 R7, PT, PT, R11, 0x800, RZ ;  /* 0x000008000b077810 */ /* 0x000fc60007ffe0ff */
[----:B------:R-:W5:Y:S04]  /*3580*/  LDG.E.CONSTANT R17, desc[UR6][R2.64+0xc00] ;  /* 0x000c000602117981 */ /* 0x000f68000c1e9900 */
[----:B------:R-:W5:Y:S01]  /*3590*/  LDG.E.CONSTANT R16, desc[UR6][R2.64+0x1000] ;  /* 0x0010000602107981 */ /* 0x000f62000c1e9900 */
[----:B------:R-:W-:-:S03]  /*35a0*/  IADD3 R23, PT, PT, R11, 0xc00, RZ ;  /* 0x00000c000b177810 */ /* 0x000fc60007ffe0ff */
[----:B------:R-:W5:Y:S01]  /*35b0*/  LDG.E.CONSTANT R22, desc[UR6][R2.64+0x1c00] ;  /* 0x001c000602167981 */ /* 0x000f62000c1e9900 */
[----:B0-----:R-:W-:-:S03]  /*35c0*/  IMAD.WIDE.U32 R14, R11, 0x4, R4 ;  /* 0x000000040b0e7825 */ /* 0x001fc600078e0004 */
[----:B------:R-:W5:Y:S04]  /*35d0*/  LDG.E.CONSTANT R21, desc[UR6][R2.64+0x2000] ;  /* 0x0020000602157981 */ /* 0x000f68000c1e9900 */
[----:B------:R-:W5:Y:S04]  /*35e0*/  LDG.E.CONSTANT R26, desc[UR6][R2.64+0x3000] ;  /* 0x00300006021a7981 */ /* 0x000f68000c1e9900 */
[----:B------:R-:W2:Y:S01]  /*35f0*/  LDG.E.CONSTANT R15, desc[UR6][R14.64] ;  /* 0x000000060e0f7981 */ /* 0x000ea2000c1e9900 */
[----:B------:R-:W-:-:S05]  /*3600*/  IMAD.WIDE.U32 R24, R25, 0x4, R4 ;  /* 0x0000000419187825 */ /* 0x000fca00078e0004 */
[----:B------:R-:W5:Y:S01]  /*3610*/  LDG.E.CONSTANT R18, desc[UR6][R24.64] ;  /* 0x0000000618127981 */ /* 0x000f62000c1e9900 */
[----:B------:R-:W-:-:S03]  /*3620*/  IMAD.WIDE.U32 R6, R7, 0x4, R4 ;  /* 0x0000000407067825 */ /* 0x000fc600078e0004 */
        /* <DEDUP_REMOVED lines=8> */
[----:B------:R-:W-:Y:S01]  /*36b0*/  ISETP.GE.AND P1, PT, R10, R13, PT ;  /* 0x0000000d0a00720c */ /* 0x000fe20003f26270 */
[----:B------:R-:W-:Y:S01]  /*36c0*/  VIADD R11, R11, 0x1000 ;  /* 0x000010000b0b7836 */ /* 0x000fe20000000000 */
[----:B0-----:R-:W-:-:S04]  /*36d0*/  IADD3 R2, P2, PT, R2, 0x4000, RZ ;  /* 0x0000400002027810 */ /* 0x001fc80007f5e0ff */
        /* <DEDUP_REMOVED lines=18> */
.L_x_52:
[----:B------:R-:W-:Y:S05]  /*3800*/  BSYNC.RECONVERGENT B2 ;  /* 0x0000000000027941 */ /* 0x000fea0003800200 */
.L_x_51:
[----:B------:R-:W-:Y:S01]  /*3810*/  IADD3 R4, PT, PT, R9, -R10, RZ ;  /* 0x8000000a09047210 */ /* 0x000fe20007ffe0ff */
[----:B------:R-:W-:Y:S03]  /*3820*/  BSSY.RECONVERGENT B2, `(.L_x_54) ;  /* 0x000001e000027945 */ /* 0x000fe60003800200 */
[----:B------:R-:W-:-:S13]  /*3830*/  ISETP.GT.AND P1, PT, R4, 0x400, PT ;  /* 0x000004000400780c */ /* 0x000fda0003f24270 */
[----:B------:R-:W-:Y:S05]  /*3840*/  @!P1 BRA `(.L_x_55) ;  /* 0x00000000006c9947 */ /* 0x000fea0003800000 */
[----:B------:R-:W0:Y:S01]  /*3850*/  LDC.64 R6, c[0x0][0x380] ;  /* 0x0000e000ff067b82 */ /* 0x000e220000000a00 */
[----:B------:R-:W2:Y:S01]  /*3860*/  LDG.E.CONSTANT R13, desc[UR6][R2.64+-0x400] ;  /* 0xfffc0006020d7981 */ /* 0x000ea2000c1e9900 */
[----:B------:R-:W-:-:S03]  /*3870*/  IADD3 R17, PT, PT, R11, 0x400, RZ ;  /* 0x000004000b117810 */ /* 0x000fc60007ffe0ff */
[----:B------:R-:W3:Y:S04]  /*3880*/  LDG.E.CONSTANT R15, desc[UR6][R2.64] ;  /* 0x00000006020f7981 */ /* 0x000ee8000c1e9900 */
[----:B------:R-:W4:Y:S04]  /*3890*/  LDG.E.CONSTANT R19, desc[UR6][R2.64+0xc00] ;  /* 0x000c000602137981 */ /* 0x000f28000c1e9900 */
[----:B------:R-:W5:Y:S04]  /*38a0*/  LDG.E.CONSTANT R21, desc[UR6][R2.64+0x1000] ;  /* 0x0010000602157981 */ /* 0x000f68000c1e9900 */
[----:B------:R-:W5:Y:S01]  /*38b0*/  LDG.E.CONSTANT R23, desc[UR6][R2.64+0x1400] ;  /* 0x0014000602177981 */ /* 0x000f62000c1e9900 */
[----:B0-----:R-:W-:-:S06]  /*38c0*/  IMAD.WIDE.U32 R4, R11, 0x4, R6 ;  /* 0x000000040b047825 */ /* 0x001fcc00078e0006 */
[----:B------:R0:W2:Y:S01]  /*38d0*/  LDG.E.CONSTANT R5, desc[UR6][R4.64] ;  /* 0x0000000604057981 */ /* 0x0000a2000c1e9900 */
[----:B------:R-:W-:-:S03]  /*38e0*/  IMAD.WIDE.U32 R6, R17, 0x4, R6 ;  /* 0x0000000411067825 */ /* 0x000fc600078e0006 */
[----:B------:R1:W4:Y:S04]  /*38f0*/  LDG.E.CONSTANT R17, desc[UR6][R2.64+0x400] ;  /* 0x0004000602117981 */ /* 0x000328000c1e9900 */
[----:B------:R-:W5:Y:S01]  /*3900*/  LDG.E.CONSTANT R7, desc[UR6][R6.64] ;  /* 0x0000000606077981 */ /* 0x000f62000c1e9900 */
[----:B0-----:R-:W-:Y:S02]  /*3910*/  IADD3 R4, P1, PT, R2, 0x2000, RZ ;  /* 0x0000200002047810 */ /* 0x001fe40007f3e0ff */
[----:B------:R-:W-:Y:S02]  /*3920*/  PLOP3.LUT P0, PT, PT, PT, PT, 0x8, 0x80 ;  /* 0x000000000080781c */ /* 0x000fe40003f0e170 */
[----:B------:R-:W-:Y:S02]  /*3930*/  IADD3 R10, PT, PT, R10, 0x800, RZ ;  /* 0x000008000a0a7810 */ /* 0x000fe40007ffe0ff */
[----:B------:R-:W-:-:S02]  /*3940*/  IADD3 R11, PT, PT, R11, 0x800, RZ ;  /* 0x000008000b0b7810 */ /* 0x000fc40007ffe0ff */
[----:B-1----:R-:W-:Y:S01]  /*3950*/  MOV R2, R4 ;  /* 0x0000000400027202 */ /* 0x002fe20000000f00 */
[----:B--2---:R-:W-:-:S04]  /*3960*/  FADD R0, R0, R5 ;  /* 0x0000000500007221 */ /* 0x004fc80000000000 */
[----:B------:R-:W-:-:S04]  /*3970*/  FADD R0, R0, R13 ;  /* 0x0000000d00007221 */ /* 0x000fc80000000000 */
[----:B---3--:R-:W-:-:S04]  /*3980*/  FADD R0, R0, R15 ;  /* 0x0000000f00007221 */ /* 0x008fc80000000000 */
[----:B----4-:R-:W-:-:S04]  /*3990*/  FADD R0, R0, R17 ;  /* 0x0000001100007221 */ /* 0x010fc80000000000 */
[----:B-----5:R-:W-:-:S04]  /*39a0*/  FADD R0, R0, R7 ;  /* 0x0000000700007221 */ /* 0x020fc80000000000 */
[----:B------:R-:W-:Y:S01]  /*39b0*/  FADD R0, R0, R19 ;  /* 0x0000001300007221 */ /* 0x000fe20000000000 */
[----:B------:R-:W-:-:S03]  /*39c0*/  IADD3.X R5, PT, PT, RZ, R3, RZ, P1, !PT ;  /* 0x00000003ff057210 */ /* 0x000fc60000ffe4ff */
[----:B------:R-:W-:Y:S01]  /*39d0*/  FADD R0, R0, R21 ;  /* 0x0000001500007221 */ /* 0x000fe20000000000 */
[----:B------:R-:W-:-:S03]  /*39e0*/  MOV R3, R5 ;  /* 0x0000000500037202 */ /* 0x000fc60000000f00 */
[----:B------:R-:W-:-:S07]  /*39f0*/  FADD R0, R0, R23 ;  /* 0x0000001700007221 */ /* 0x000fce0000000000 */
.L_x_55:
[----:B------:R-:W-:Y:S05]  /*3a00*/  BSYNC.RECONVERGENT B2 ;  /* 0x0000000000027941 */ /* 0x000fea0003800200 */
.L_x_54:
[----:B------:R-:W-:-:S13]  /*3a10*/  ISETP.LT.OR P0, PT, R10, R9, P0 ;  /* 0x000000090a00720c */ /* 0x000fda0000701670 */
[----:B------:R-:W-:Y:S05]  /*3a20*/  @!P0 BRA `(.L_x_47) ;  /* 0x0000000000288947 */ /* 0x000fea0003800000 */
[----:B------:R-:W0:Y:S01]  /*3a30*/  LDC.64 R4, c[0x0][0x380] ;  /* 0x0000e000ff047b82 */ /* 0x000e220000000a00 */
[----:B------:R-:W2:Y:S04]  /*3a40*/  LDG.E.CONSTANT R7, desc[UR6][R2.64+-0x400] ;  /* 0xfffc000602077981 */ /* 0x000ea8000c1e9900 */
[----:B------:R-:W3:Y:S01]  /*3a50*/  LDG.E.CONSTANT R9, desc[UR6][R2.64] ;  /* 0x0000000602097981 */ /* 0x000ee2000c1e9900 */
[----:B0-----:R-:W-:-:S03]  /*3a60*/  IMAD.WIDE.U32 R4, R11, 0x4, R4 ;  /* 0x000000040b047825 */ /* 0x001fc600078e0004 */
[----:B------:R-:W4:Y:S04]  /*3a70*/  LDG.E.CONSTANT R11, desc[UR6][R2.64+0x400] ;  /* 0x00040006020b7981 */ /* 0x000f28000c1e9900 */
[----:B------:R-:W5:Y:S02]  /*3a80*/  LDG.E.CONSTANT R5, desc[UR6][R4.64] ;  /* 0x0000000604057981 */ /* 0x000f64000c1e9900 */
[----:B-----5:R-:W-:-:S04]  /*3a90*/  FADD R0, R0, R5 ;  /* 0x0000000500007221 */ /* 0x020fc80000000000 */
[----:B--2---:R-:W-:-:S04]  /*3aa0*/  FADD R0, R0, R7 ;  /* 0x0000000700007221 */ /* 0x004fc80000000000 */
[----:B---3--:R-:W-:-:S04]  /*3ab0*/  FADD R0, R0, R9 ;  /* 0x0000000900007221 */ /* 0x008fc80000000000 */
[----:B----4-:R-:W-:-:S07]  /*3ac0*/  FADD R0, R0, R11 ;  /* 0x0000000b00007221 */ /* 0x010fce0000000000 */
.L_x_47:
[----:B------:R-:W-:Y:S05]  /*3ad0*/  BSYNC.RECONVERGENT B1 ;  /* 0x0000000000017941 */ /* 0x000fea0003800200 */
.L_x_45:
[----:B------:R-:W0:Y:S01]  /*3ae0*/  S2R R6, SR_LANEID ;  /* 0x0000000000067919 */ /* 0x000e220000000000 */
[----:B------:R-:W-:-:S05]  /*3af0*/  MOV R3, R0 ;  /* 0x0000000000037202 */ /* 0x000fca0000000f00 */
        /* <DEDUP_REMOVED lines=30> */
[----:B------:R-:W1:Y:S04]  /*3ce0*/  LDS R3, [UR4+0xc] ;  /* 0x00000c04ff037984 */ /* 0x000e680008000800 */
[----:B0-----:R-:W0:Y:S04]  /*3cf0*/  LDS.128 R4, [UR4+0x10] ;  /* 0x00001004ff047984 */ /* 0x001e280008000c00 */
[----:B------:R-:W2:Y:S01]  /*3d00*/  LDS.64 R8, [UR4+0x20] ;  /* 0x00002004ff087984 */ /* 0x000ea20008000a00 */
[----:B-1----:R-:W-:-:S04]  /*3d10*/  FADD R3, R0, R3 ;  /* 0x0000000300037221 */ /* 0x002fc80000000000 */
[----:B0-----:R-:W-:-:S04]  /*3d20*/  FADD R4, R3, R4 ;  /* 0x0000000403047221 */ /* 0x001fc80000000000 */
[----:B------:R-:W-:-:S04]  /*3d30*/  FADD R5, R4, R5 ;  /* 0x0000000504057221 */ /* 0x000fc80000000000 */
[----:B------:R-:W-:-:S04]  /*3d40*/  FADD R6, R5, R6 ;  /* 0x0000000605067221 */ /* 0x000fc80000000000 */
[----:B------:R-:W-:-:S04]  /*3d50*/  FADD R7, R6, R7 ;  /* 0x0000000706077221 */ /* 0x000fc80000000000 */
[----:B--2---:R-:W-:-:S04]  /*3d60*/  FADD R8, R7, R8 ;  /* 0x0000000807087221 */ /* 0x004fc80000000000 */
[----:B------:R-:W-:-:S07]  /*3d70*/  FADD R0, R8, R9 ;  /* 0x0000000908007221 */ /* 0x000fce0000000000 */
.L_x_17:
[----:B------:R-:W-:Y:S05]  /*3d80*/  BSYNC.RECONVERGENT B0 ;  /* 0x0000000000007941 */ /* 0x000fea0003800200 */
.L_x_1:
[----:B------:R-:W-:Y:S05]  /*3d90*/  @P0 EXIT ;  /* 0x000000000000094d */ /* 0x000fea0003800000 */
[----:B01234-:R-:W0:Y:S01]  /*3da0*/  LDC.64 R2, c[0x0][0x388] ;  /* 0x0000e200ff027b82 */ /* 0x01fe220000000a00 */
[----:B------:R-:W1:Y:S02]  /*3db0*/  LDCU UR4, c[0x0][0x398] ;  /* 0x00007300ff0477ac */ /* 0x000e640008000800 */
[----:B-1----:R-:W-:-:S05]  /*3dc0*/  FADD R5, R0, UR4 ;  /* 0x0000000400057e21 */ /* 0x002fca0008000000 */
[----:B0-----:R-:W-:Y:S01]  /*3dd0*/  STG.E desc[UR6][R2.64], R5 ;  /* 0x0000000502007986 */ /* 0x001fe2000c101906 */
[----:B------:R-:W-:Y:S05]  /*3de0*/  EXIT ;  /* 0x000000000000794d */ /* 0x000fea0003800000 */
.L_x_56:
[----:B------:R-:W-:-:S00]  /*3df0*/  BRA `(.L_x_56) ;  /* 0xfffffffc00fc7947 */ /* 0x000fc0000383ffff */
[----:B------:R-:W-:-:S00]  /*3e00*/  NOP ;  /* 0x0000000000007918 */ /* 0x000fc00000000000 */
[----:B------:R-:W-:-:S00]  /*3e10*/  NOP ;  /* 0x0000000000007918 */ /* 0x000fc00000000000 */
[----:B------:R-:W-:-:S00]  /*3e20*/  NOP ;  /* 0x0000000000007918 */ /* 0x000fc00000000000 */
[----:B------:R-:W-:-:S00]  /*3e30*/  NOP ;  /* 0x0000000000007918 */ /* 0x000fc00000000000 */
[----:B------:R-:W-:-:S00]  /*3e40*/  NOP ;  /* 0x0000000000007918 */ /* 0x000fc00000000000 */
[----:B------:R-:W-:-:S00]  /*3e50*/  NOP ;  /* 0x0000000000007918 */ /* 0x000fc00000000000 */
[----:B------:R-:W-:-:S00]  /*3e60*/  NOP ;  /* 0x0000000000007918 */ /* 0x000fc00000000000 */
[----:B------:R-:W-:-:S00]  /*3e70*/  NOP ;  /* 0x0000000000007918 */ /* 0x000fc00000000000 */
.L_x_346:


//--------------------- .text._ZN3cub18CUB_300001_SM_10006detail6reduce18DeviceReduceKernelINS2_10policy_hubIfyN4cuda3std3__44plusIfEEE10Policy1000EN6thrust24THRUST_300001_SM_1000_NS18transform_iteratorINSD_12zip_functionINS7_10multipliesIfEEEENSD_12zip_iteratorINS7_5tupleIJNSD_6detail15normal_iteratorINSD_10device_ptrIfEEEESP_EEEEENSD_11use_defaultESS_EEyS9_fNS7_10__identityEEEvT0_PT3_T1_NS0_13GridEvenShareISY_EET2_T4_ --------------------------
	.section	.text._ZN3cub18CUB_300001_SM_10006detail6reduce18DeviceReduceKernelINS2_10policy_hubIfyN4cuda3std3__44plusIfEEE10Policy1000EN6thrust24THRUST_300001_SM_1000_NS18transform_iteratorINSD_12zip_functionINS7_10multipliesIfEEEENSD_12zip_iteratorINS7_5tupleIJNSD_6detail15normal_iteratorINSD_10device_ptrIfEEEESP_EEEEENSD_11use_defaultESS_EEyS9_fNS7_10__identityEEEvT0_PT3_T1_NS0_13GridEvenShareISY_EET2_T4_,"ax",@progbits
	.align	128
        .global         _ZN3cub18CUB_300001_SM_10006detail6reduce18DeviceReduceKernelINS2_10policy_hubIfyN4cuda3std3__44plusIfEEE10Policy1000EN6thrust24THRUST_300001_SM_1000_NS18transform_iteratorINSD_12zip_functionINS7_10multipliesIfEEEENSD_12zip_iteratorINS7_5tupleIJNSD_6detail15normal_iteratorINSD_10device_ptrIfEEEESP_EEEEENSD_11use_defaultESS_EEyS9_fNS7_10__identityEEEvT0_PT3_T1_NS0_13GridEvenShareISY_EET2_T4_
        .type           _ZN3cub18CUB_300001_SM_10006detail6reduce18DeviceReduceKernelINS2_10policy_hubIfyN4cuda3std3__44plusIfEEE10Policy1000EN6thrust24THRUST_300001_SM_1000_NS18transform_iteratorINSD_12zip_functionINS7_10multipliesIfEEEENSD_12zip_iteratorINS7_5tupleIJNSD_6detail15normal_iteratorINSD_10device_ptrIfEEEESP_EEEEENSD_11use_defaultESS_EEyS9_fNS7_10__identityEEEvT0_PT3_T1_NS0_13GridEvenShareISY_EET2_T4_,@function
        .size           _ZN3cub18CUB_300001_SM_10006detail6reduce18DeviceReduceKernelINS2_10policy_hubIfyN4cuda3std3__44plusIfEEE10Policy1000EN6thrust24THRUST_300001_SM_1000_NS18transform_iteratorINSD_12zip_functionINS7_10multipliesIfEEEENSD_12zip_iteratorINS7_5tupleIJNSD_6detail15normal_iteratorINSD_10device_ptrIfEEEESP_EEEEENSD_11use_defaultESS_EEyS9_fNS7_10__identityEEEvT0_PT3_T1_NS0_13GridEvenShareISY_EET2_T4_,(.L_x_347 - _ZN3cub18CUB_300001_SM_10006detail6reduce18DeviceReduceKernelINS2_10policy_hubIfyN4cuda3std3__44plusIfEEE10Policy1000EN6thrust24THRUST_300001_SM_1000_NS18transform_iteratorINSD_12zip_functionINS7_10multipliesIfEEEENSD_12zip_iteratorINS7_5tupleIJNSD_6detail15normal_iteratorINSD_10device_ptrIfEEEESP_EEEEENSD_11use_defaultESS_EEyS9_fNS7_10__identityEEEvT0_PT3_T1_NS0_13GridEvenShareISY_EET2_T4_)
        .other          _ZN3cub18CUB_300001_SM_10006detail6reduce18DeviceReduceKernelINS2_10policy_hubIfyN4cuda3std3__44plusIfEEE10Policy1000EN6thrust24THRUST_300001_SM_1000_NS18transform_iteratorINSD_12zip_functionINS7_10multipliesIfEEEENSD_12zip_iteratorINS7_5tupleIJNSD_6detail15normal_iteratorINSD_10device_ptrIfEEEESP_EEEEENSD_11use_defaultESS_EEyS9_fNS7_10__identityEEEvT0_PT3_T1_NS0_13GridEvenShareISY_EET2_T4_,@"STO_CUDA_ENTRY STV_DEFAULT"
_ZN3cub18CUB_300001_SM_10006detail6reduce18DeviceReduceKernelINS2_10policy_hubIfyN4cuda3std3__44plusIfEEE10Policy1000EN6thrust24THRUST_300001_SM_1000_NS18transform_iteratorINSD_12zip_functionINS7_10multipliesIfEEEENSD_12zip_iteratorINS7_5tupleIJNSD_6detail15normal_iteratorINSD_10device_ptrIfEEEESP_EEEEENSD_11use_defaultESS_EEyS9_fNS7_10__identityEEEvT0_PT3_T1_NS0_13GridEvenShareISY_EET2_T4_:
.text._ZN3cub18CUB_300001_SM_10006detail6reduce18DeviceReduceKernelINS2_10policy_hubIfyN4cuda3std3__44plusIfEEE10Policy1000EN6thrust24THRUST_300001_SM_1000_NS18transform_iteratorINSD_12zip_functionINS7_10multipliesIfEEEENSD_12zip_iteratorINS7_5tupleIJNSD_6detail15normal_iteratorINSD_10device_ptrIfEEEESP_EEEEENSD_11use_defaultESS_EEyS9_fNS7_10__identityEEEvT0_PT3_T1_NS0_13GridEvenShareISY_EET2_T4_:
[----:B------:R-:W-:Y:S08]  /*0000*/  LDC R1, c[0x0][0x37c] ;  /* 0x0000df00ff017b82 */ /* 0x000ff00000000800 */
[----:B------:R-:W0:Y:S01]  /*0010*/  S2UR UR17, SR_CTAID.X ;  /* 0x00000000001179c3 */ /* 0x000e220000002500 */
[----:B------:R-:W1:Y:S01]  /*0020*/  LDCU.64 UR6, c[0x0][0x3c8] ;  /* 0x00007900ff0677ac */ /* 0x000e620008000a00 */
[----:B------:R-:W-:Y:S01]  /*0030*/  BSSY.RECONVERGENT B0, `(.L_x_57) ;  /* 0x00002cd000007945 */ /* 0x000fe20003800200 */
[----:B------:R-:W2:Y:S01]  /*0040*/  LDCU UR15, c[0x0][0x3d0] ;  /* 0x00007a00ff0f77ac */ /* 0x000ea20008000800 */
[----:B------:R-:W3:Y:S01]  /*0050*/  LDCU.64 UR18, c[0x0][0x358] ;  /* 0x00006b00ff1277ac */ /* 0x000ee20008000a00 */
[----:B--2---:R-:W-:-:S02]  /*0060*/  USHF.L.U32 UR5, UR15, 0xc, URZ ;  /* 0x0000000c0f057899 */ /* 0x004fc400080006ff */
[----:B0-----:R-:W-:Y:S02]  /*0070*/  USHF.L.U32 UR12, UR17, 0xc, URZ ;  /* 0x0000000c110c7899 */ /* 0x001fe400080006ff */
[----:B------:R-:W-:Y:S02]  /*0080*/  USHF.R.S32.HI UR4, URZ, 0x1f, UR5 ;  /* 0x0000001fff047899 */ /* 0x000fe40008011405 */
[----:B-1----:R-:W-:-:S04]  /*0090*/  UIADD3 UR13, UP0, UPT, -UR12, UR6, URZ ;  /* 0x000000060c0d7290 */ /* 0x002fc8000ff1e1ff */
[----:B------:R-:W-:Y:S02]  /*00a0*/  UIADD3.X UR14, UPT, UPT, UR7, -0x1, URZ, UP0, !UPT ;  /* 0xffffffff070e7890 */ /* 0x000fe400087fe4ff */
[----:B------:R-:W-:-:S04]  /*00b0*/  UISETP.GT.U32.AND UP0, UPT, UR13, 0xfff, UPT ;  /* 0x00000fff0d00788c */ /* 0x000fc8000bf04070 */
[----:B------:R-:W-:-:S09]  /*00c0*/  UISETP.GT.U32.AND.EX UP0, UPT, UR14, URZ, UPT, UP0 ;  /* 0x000000ff0e00728c */ /* 0x000fd2000bf04100 */
[----:B---3--:R-:W-:Y:S05]  /*00d0*/  BRA.U UP0, `(.L_x_58) ;  /* 0x0000001100a87547 */ /* 0x008fea000b800000 */
[----:B------:R-:W0:Y:S01]  /*00e0*/  S2R R0, SR_TID.X ;  /* 0x0000000000007919 */ /* 0x000e220000002100 */
[----:B------:R-:W-:Y:S01]  /*00f0*/  UIADD3 UR7, UPT, UPT, -UR12, UR6, URZ ;  /* 0x000000060c077290 */ /* 0x000fe2000fffe1ff */
[----:B------:R-:W-:Y:S01]  /*0100*/  BSSY.RECONVERGENT B1, `(.L_x_59) ;  /* 0x000000e000017945 */ /* 0x000fe20003800200 */
[----:B------:R-:W-:-:S04]  /*0110*/  HFMA2 R15, -RZ, RZ, 0, 0 ;  /* 0x00000000ff0f7431 */ /* 0x000fc800000001ff */
[----:B0-----:R-:W-:Y:S02]  /*0120*/  ISETP.GE.AND P0, PT, R0, UR7, PT ;  /* 0x0000000700007c0c */ /* 0x001fe4000bf06270 */
[----:B------:R-:W-:-:S11]  /*0130*/  MOV R6, R0 ;  /* 0x0000000000067202 */ /* 0x000fd60000000f00 */
[----:B------:R-:W-:Y:S05]  /*0140*/  @P0 BRA `(.L_x_60) ;  /* 0x0000000000240947 */ /* 0x000fea0003800000 */
[----:B------:R-:W0:Y:S01]  /*0150*/  LDC.64 R2, c[0x0][0x380] ;  /* 0x0000e000ff027b82 */ /* 0x000e220000000a00 */
[----:B------:R-:W-:-:S07]  /*0160*/  VIADD R7, R0, UR12 ;  /* 0x0000000c00077c36 */ /* 0x000fce0008000000 */
[----:B------:R-:W1:Y:S01]  /*0170*/  LDC.64 R4, c[0x0][0x388] ;  /* 0x0000e200ff047b82 */ /* 0x000e620000000a00 */
[----:B0-----:R-:W-:-:S06]  /*0180*/  IMAD.WIDE.U32 R2, R7, 0x4, R2 ;  /* 0x0000000407027825 */ /* 0x001fcc00078e0002 */
[----:B------:R-:W2:Y:S01]  /*0190*/  LDG.E R2, desc[UR18][R2.64] ;  /* 0x0000001202027981 */ /* 0x000ea2000c1e1900 */
[----:B-1----:R-:W-:-:S06]  /*01a0*/  IMAD.WIDE.U32 R4, R7, 0x4, R4 ;  /* 0x0000000407047825 */ /* 0x002fcc00078e0004 */
[----:B------:R-:W2:Y:S01]  /*01b0*/  LDG.E R5, desc[UR18][R4.64] ;  /* 0x0000001204057981 */ /* 0x000ea2000c1e1900 */
[----:B------:R-:W-:Y:S01]  /*01c0*/  IADD3 R6, PT, PT, R0, 0x100, RZ ;  /* 0x0000010000067810 */ /* 0x000fe20007ffe0ff */
[----:B--2---:R-:W-:-:S07]  /*01d0*/  FMUL R15, R2, R5 ;  /* 0x00000005020f7220 */ /* 0x004fce0000400000 */
.L_x_60:
[----:B------:R-:W-:Y:S05]  /*01e0*/  BSYNC.RECONVERGENT B1 ;  /* 0x0000000000017941 */ /* 0x000fea0003800200 */
.L_x_59:
[----:B------:R-:W-:Y:S01]  /*01f0*/  ISETP.GE.AND P0, PT, R6, UR7, PT ;  /* 0x0000000706007c0c */ /* 0x000fe2000bf06270 */
[----:B------:R-:W-:-:S12]  /*0200*/  BSSY.RECONVERGENT B1, `(.L_x_61) ;  /* 0x00000a8000017945 */ /* 0x000fd80003800200 */
[----:B------:R-:W-:Y:S05]  /*0210*/  @P0 BRA `(.L_x_62) ;  /* 0x0000000800980947 */ /* 0x000fea0003800000 */
[----:B------:R-:W-:Y:S01]  /*0220*/  IMAD.U32 R3, RZ, RZ, UR12 ;  /* 0x0000000cff037e24 */ /* 0x000fe2000f8e00ff */
[----:B------:R-:W-:Y:S01]  /*0230*/  LOP3.LUT R2, RZ, R6, RZ, 0x33, !PT ;  /* 0x00000006ff027212 */ /* 0x000fe200078e33ff */
[----:B------:R-:W-:Y:S03]  /*0240*/  BSSY.RECONVERGENT B2, `(.L_x_63) ;  /* 0x000004c000027945 */ /* 0x000fe60003800200 */
[----:B------:R-:W-:-:S04]  /*0250*/  IADD3 R2, PT, PT, -R3, UR6, R2 ;  /* 0x0000000603027c10 */ /* 0x000fc8000fffe102 */
[C---:B------:R-:W-:Y:S02]  /*0260*/  ISETP.GE.U32.AND P1, PT, R2.reuse, 0xf00, PT ;  /* 0x00000f000200780c */ /* 0x040fe40003f26070 */
[----:B------:R-:W-:-:S04]  /*0270*/  LEA.HI R7, R2, 0x1, RZ, 0x18 ;  /* 0x0000000102077811 */ /* 0x000fc800078fc0ff */
[----:B------:R-:W-:-:S04]  /*0280*/  LOP3.LUT R23, R7, 0xf, RZ, 0xc0, !PT ;  /* 0x0000000f07177812 */ /* 0x000fc800078ec0ff */
[----:B------:R-:W-:-:S03]  /*0290*/  ISETP.NE.AND P0, PT, R23, RZ, PT ;  /* 0x000000ff1700720c */ /* 0x000fc60003f05270 */
[----:B------:R-:W-:Y:S10]  /*02a0*/  @!P1 BRA `(.L_x_64) ;  /* 0x0000000400149947 */ /* 0x000ff40003800000 */
[----:B------:R-:W0:Y:S01]  /*02b0*/  LDCU.128 UR8, c[0x0][0x380] ;  /* 0x00007000ff0877ac */ /* 0x000e220008000c00 */
[----:B------:R-:W-:Y:S01]  /*02c0*/  IMAD.WIDE.U32 R2, R6, 0x4, RZ ;  /* 0x0000000406027825 */ /* 0x000fe200078e00ff */
[----:B------:R-:W-:Y:S01]  /*02d0*/  LOP3.LUT R8, R7, 0x1fffff0, RZ, 0xc0, !PT ;  /* 0x01fffff007087812 */ /* 0x000fe200078ec0ff */
[----:B------:R-:W-:-:S03]  /*02e0*/  UIMAD.WIDE.U32 UR4, UR17, 0x4000, URZ ;  /* 0x00004000110478a5 */ /* 0x000fc6000f8e00ff */
[----:B------:R-:W-:-:S03]  /*02f0*/  IADD3 R8, PT, PT, -R8, RZ, RZ ;  /* 0x000000ff08087210 */ /* 0x000fc60007ffe1ff */
[----:B------:R-:W-:Y:S01]  /*0300*/  MOV R4, UR4 ;  /* 0x0000000400047c02 */ /* 0x000fe20008000f00 */
[----:B------:R-:W-:Y:S01]  /*0310*/  IMAD.U32 R5, RZ, RZ, UR5 ;  /* 0x00000005ff057e24 */ /* 0x000fe2000f8e00ff */
[----:B------:R-:W-:Y:S02]  /*0320*/  LOP3.LUT R5, R3, UR5, RZ, 0xfc, !PT ;  /* 0x0000000503057c12 */ /* 0x000fe4000f8efcff */
[----:B------:R-:W-:-:S04]  /*0330*/  LOP3.LUT R4, R4, 0x2000, R2, 0xfe, !PT ;  /* 0x0000200004047812 */ /* 0x000fc800078efe02 */
[C---:B0-----:R-:W-:Y:S02]  /*0340*/  IADD3 R2, P1, PT, R4.reuse, UR8, RZ ;  /* 0x0000000804027c10 */ /* 0x041fe4000ff3e0ff */
[----:B------:R-:W-:Y:S02]  /*0350*/  IADD3 R4, P2, PT, R4, UR10, RZ ;  /* 0x0000000a04047c10 */ /* 0x000fe4000ff5e0ff */
[C---:B------:R-:W-:Y:S02]  /*0360*/  IADD3.X R3, PT, PT, R5.reuse, UR9, RZ, P1, !PT ;  /* 0x0000000905037c10 */ /* 0x040fe40008ffe4ff */
[----:B------:R-:W-:-:S09]  /*0370*/  IADD3.X R5, PT, PT, R5, UR11, RZ, P2, !PT ;  /* 0x0000000b05057c10 */ /* 0x000fd200097fe4ff */
.L_x_65:
[----:B------:R-:W2:Y:S04]  /*0380*/  LDG.E R16, desc[UR18][R2.64+-0x2000] ;  /* 0xffe0001202107981 */ /* 0x000ea8000c1e1900 */
[----:B------:R-:W2:Y:S04]  /*0390*/  LDG.E R24, desc[UR18][R4.64+-0x2000] ;  /* 0xffe0001204187981 */ /* 0x000ea8000c1e1900 */
[----:B------:R-:W3:Y:S04]  /*03a0*/  LDG.E R25, desc[UR18][R2.64+-0x1c00] ;  /* 0xffe4001202197981 */ /* 0x000ee8000c1e1900 */
[----:B------:R-:W3:Y:S04]  /*03b0*/  LDG.E R26, desc[UR18][R4.64+-0x1c00] ;  /* 0xffe40012041a7981 */ /* 0x000ee8000c1e1900 */
[----:B------:R-:W4:Y:S04]  /*03c0*/  LDG.E R18, desc[UR18][R2.64+-0x1800] ;  /* 0xffe8001202127981 */ /* 0x000f28000c1e1900 */
[----:B------:R-:W4:Y:S04]  /*03d0*/  LDG.E R17, desc[UR18][R4.64+-0x1800] ;  /* 0xffe8001204117981 */ /* 0x000f28000c1e1900 */
[----:B------:R-:W5:Y:S04]  /*03e0*/  LDG.E R19, desc[UR18][R2.64+-0x1400] ;  /* 0xffec001202137981 */ /* 0x000f68000c1e1900 */
        /* <DEDUP_REMOVED lines=8> */
[----:B------:R-:W5:Y:S01]  /*0470*/  LDG.E R14, desc[UR18][R4.64+-0x400] ;  /* 0xfffc0012040e7981 */ /* 0x000f62000c1e1900 */
[----:B--2---:R-:W-:-:S03]  /*0480*/  FFMA R16, R16, R24, R15 ;  /* 0x0000001810107223 */ /* 0x004fc6000000000f */
[----:B------:R-:W2:Y:S01]  /*0490*/  LDG.E R15, desc[UR18][R2.64] ;  /* 0x00000012020f7981 */ /* 0x000ea2000c1e1900 */
[----:B---3--:R-:W-:-:S03]  /*04a0*/  FFMA R25, R25, R26, R16 ;  /* 0x0000001a19197223 */ /* 0x008fc60000000010 */
[----:B------:R-:W2:Y:S01]  /*04b0*/  LDG.E R16, desc[UR18][R4.64] ;  /* 0x0000001204107981 */ /* 0x000ea2000c1e1900 */
[----:B----4-:R-:W-:-:S03]  /*04c0*/  FFMA R24, R18, R17, R25 ;  /* 0x0000001112187223 */ /* 0x010fc60000000019 */
[----:B------:R-:W3:Y:S04]  /*04d0*/  LDG.E R18, desc[UR18][R2.64+0x400] ;  /* 0x0004001202127981 */ /* 0x000ee8000c1e1900 */
[----:B------:R-:W3:Y:S01]  /*04e0*/  LDG.E R17, desc[UR18][R4.64+0x400] ;  /* 0x0004001204117981 */ /* 0x000ee2000c1e1900 */
[----:B-----5:R-:W-:-:S03]  /*04f0*/  FFMA R24, R19, R20, R24 ;  /* 0x0000001413187223 */ /* 0x020fc60000000018 */
[----:B------:R-:W4:Y:S04]  /*0500*/  LDG.E R19, desc[UR18][R2.64+0x800] ;  /* 0x0008001202137981 */ /* 0x000f28000c1e1900 */
[----:B------:R-:W4:Y:S01]  /*0510*/  LDG.E R20, desc[UR18][R4.64+0x800] ;  /* 0x0008001204147981 */ /* 0x000f22000c1e1900 */
[----:B------:R-:W-:-:S03]  /*0520*/  FFMA R24, R21, R22, R24 ;  /* 0x0000001615187223 */ /* 0x000fc60000000018 */
[----:B------:R-:W5:Y:S04]  /*0530*/  LDG.E R21, desc[UR18][R2.64+0xc00] ;  /* 0x000c001202157981 */ /* 0x000f68000c1e1900 */
[----:B------:R-:W5:Y:S01]  /*0540*/  LDG.E R22, desc[UR18][R4.64+0xc00] ;  /* 0x000c001204167981 */ /* 0x000f62000c1e1900 */
        /* <DEDUP_REMOVED lines=8> */
[----:B------:R-:W5:Y:S04]  /*05d0*/  LDG.E R13, desc[UR18][R4.64+0x1800] ;  /* 0x00180012040d7981 */ /* 0x000f68000c1e1900 */
[----:B------:R0:W5:Y:S04]  /*05e0*/  LDG.E R24, desc[UR18][R2.64+0x1c00] ;  /* 0x001c001202187981 */ /* 0x000168000c1e1900 */
[----:B------:R1:W5:Y:S01]  /*05f0*/  LDG.E R25, desc[UR18][R4.64+0x1c00] ;  /* 0x001c001204197981 */ /* 0x000362000c1e1900 */
[----:B------:R-:W-:-:S05]  /*0600*/  VIADD R8, R8, 0x10 ;  /* 0x0000001008087836 */ /* 0x000fca0000000000 */
[----:B------:R-:W-:Y:S02]  /*0610*/  ISETP.NE.AND P1, PT, R8, RZ, PT ;  /* 0x000000ff0800720c */ /* 0x000fe40003f25270 */
[----:B0-----:R-:W-:Y:S02]  /*0620*/  IADD3 R2, P2, PT, R2, 0x4000, RZ ;  /* 0x0000400002027810 */ /* 0x001fe40007f5e0ff */
[----:B-1----:R-:W-:Y:S02]  /*0630*/  IADD3 R4, P3, PT, R4, 0x4000, RZ ;  /* 0x0000400004047810 */ /* 0x002fe40007f7e0ff */
[----:B------:R-:W-:Y:S02]  /*0640*/  IADD3.X R3, PT, PT, RZ, R3, RZ, P2, !PT ;  /* 0x00000003ff037210 */ /* 0x000fe400017fe4ff */
[----:B------:R-:W-:Y:S01]  /*0650*/  IADD3 R6, PT, PT, R6, 0x1000, RZ ;  /* 0x0000100006067810 */ /* 0x000fe20007ffe0ff */
[----:B------:R-:W-:Y:S02]  /*0660*/  IMAD.X R5, RZ, RZ, R5, P3 ;  /* 0x000000ffff057224 */ /* 0x000fe400018e0605 */
[----:B--2---:R-:W-:-:S04]  /*0670*/  FFMA R15, R15, R16, R26 ;  /* 0x000000100f0f7223 */ /* 0x004fc8000000001a */
[----:B---3--:R-:W-:-:S04]  /*0680*/  FFMA R18, R18, R17, R15 ;  /* 0x0000001112127223 */ /* 0x008fc8000000000f */
[----:B----4-:R-:W-:-:S04]  /*0690*/  FFMA R18, R19, R20, R18 ;  /* 0x0000001413127223 */ /* 0x010fc80000000012 */
[----:B-----5:R-:W-:-:S04]  /*06a0*/  FFMA R18, R21, R22, R18 ;  /* 0x0000001615127223 */ /* 0x020fc80000000012 */
[----:B------:R-:W-:-:S04]  /*06b0*/  FFMA R10, R9, R10, R18 ;  /* 0x0000000a090a7223 */ /* 0x000fc80000000012 */
[----:B------:R-:W-:-:S04]  /*06c0*/  FFMA R11, R11, R12, R10 ;  /* 0x0000000c0b0b7223 */ /* 0x000fc8000000000a */
[----:B------:R-:W-:-:S04]  /*06d0*/  FFMA R11, R14, R13, R11 ;  /* 0x0000000d0e0b7223 */ /* 0x000fc8000000000b */
[----:B------:R-:W-:Y:S01]  /*06e0*/  FFMA R15, R24, R25, R11 ;  /* 0x00000019180f7223 */ /* 0x000fe2000000000b */
[----:B------:R-:W-:Y:S06]  /*06f0*/  @P1 BRA `(.L_x_65) ;  /* 0xfffffffc00201947 */ /* 0x000fec000383ffff */
.L_x_64:
[----:B------:R-:W-:Y:S05]  /*0700*/  BSYNC.RECONVERGENT B2 ;  /* 0x0000000000027941 */ /* 0x000fea0003800200 */
.L_x_63:
[----:B------:R-:W-:Y:S05]  /*0710*/  @!P0 BRA `(.L_x_62) ;  /* 0x0000000400588947 */ /* 0x000fea0003800000 */
[----:B------:R-:W-:Y:S01]  /*0720*/  ISETP.GE.U32.AND P0, PT, R23, 0x8, PT ;  /* 0x000000081700780c */ /* 0x000fe20003f06070 */
[----:B------:R-:W-:Y:S01]  /*0730*/  BSSY.RECONVERGENT B2, `(.L_x_66) ;  /* 0x0000026000027945 */ /* 0x000fe20003800200 */
[----:B------:R-:W-:-:S04]  /*0740*/  LOP3.LUT R24, R7, 0x7, RZ, 0xc0, !PT ;  /* 0x0000000707187812 */ /* 0x000fc800078ec0ff */
[----:B------:R-:W-:-:S07]  /*0750*/  ISETP.NE.AND P1, PT, R24, RZ, PT ;  /* 0x000000ff1800720c */ /* 0x000fce0003f25270 */
[----:B------:R-:W-:Y:S06]  /*0760*/  @!P0 BRA `(.L_x_67) ;  /* 0x0000000000888947 */ /* 0x000fec0003800000 */
[----:B------:R-:W0:Y:S01]  /*0770*/  LDCU.128 UR8, c[0x0][0x380] ;  /* 0x00007000ff0877ac */ /* 0x000e220008000c00 */
[----:B------:R-:W-:-:S04]  /*0780*/  IADD3 R3, P0, PT, R6, UR12, RZ ;  /* 0x0000000c06037c10 */ /* 0x000fc8000ff1e0ff */
[----:B------:R-:W-:Y:S01]  /*0790*/  LEA.HI.X.SX32 R4, R6, RZ, 0x1, P0 ;  /* 0x000000ff06047211 */ /* 0x000fe200000f0eff */
[----:B------:R-:W-:-:S03]  /*07a0*/  IMAD.SHL.U32 R2, R3, 0x4, RZ ;  /* 0x0000000403027824 */ /* 0x000fc600078e00ff */
[----:B------:R-:W-:Y:S02]  /*07b0*/  SHF.L.U64.HI R3, R3, 0x2, R4 ;  /* 0x0000000203037819 */ /* 0x000fe40000010204 */
[C---:B0-----:R-:W-:Y:S02]  /*07c0*/  IADD3 R4, P0, PT, R2.reuse, UR8, RZ ;  /* 0x0000000802047c10 */ /* 0x041fe4000ff1e0ff */
[----:B------:R-:W-:Y:S02]  /*07d0*/  IADD3 R2, P2, PT, R2, UR10, RZ ;  /* 0x0000000a02027c10 */ /* 0x000fe4000ff5e0ff */
[C---:B------:R-:W-:Y:S02]  /*07e0*/  IADD3.X R5, PT, PT, R3.reuse, UR9, RZ, P0, !PT ;  /* 0x0000000903057c10 */ /* 0x040fe400087fe4ff */
[----:B------:R-:W-:-:S03]  /*07f0*/  IADD3.X R3, PT, PT, R3, UR11, RZ, P2, !PT ;  /* 0x0000000b03037c10 */ /* 0x000fc600097fe4ff */
        /* <DEDUP_REMOVED lines=16> */
[----:B------:R-:W-:Y:S01]  /*0900*/  IADD3 R6, PT, PT, R6, 0x800, RZ ;  /* 0x0000080006067810 */ /* 0x000fe20007ffe0ff */
[----:B--2---:R-:W-:-:S04]  /*0910*/  FFMA R13, R14, R13, R15 ;  /* 0x0000000d0e0d7223 */ /* 0x004fc8000000000f */
[----:B---3--:R-:W-:-:S04]  /*0920*/  FFMA R13, R16, R17, R13 ;  /* 0x00000011100d7223 */ /* 0x008fc8000000000d */
[----:B----4-:R-:W-:-:S04]  /*0930*/  FFMA R13, R18, R19, R13 ;  /* 0x00000013120d7223 */ /* 0x010fc8000000000d */
[----:B-----5:R-:W-:-:S04]  /*0940*/  FFMA R13, R20, R21, R13 ;  /* 0x00000015140d7223 */ /* 0x020fc8000000000d */
[----:B------:R-:W-:-:S04]  /*0950*/  FFMA R22, R22, R23, R13 ;  /* 0x0000001716167223 */ /* 0x000fc8000000000d */
[----:B------:R-:W-:-:S04]  /*0960*/  FFMA R11, R11, R12, R22 ;  /* 0x0000000c0b0b7223 */ /* 0x000fc80000000016 */
[----:B------:R-:W-:-:S04]  /*0970*/  FFMA R9, R8, R9, R11 ;  /* 0x0000000908097223 */ /* 0x000fc8000000000b */
[----:B------:R-:W-:-:S07]  /*0980*/  FFMA R15, R10, R25, R9 ;  /* 0x000000190a0f7223 */ /* 0x000fce0000000009 */
.L_x_67:
[----:B------:R-:W-:Y:S05]  /*0990*/  BSYNC.RECONVERGENT B2 ;  /* 0x0000000000027941 */ /* 0x000fea0003800200 */
.L_x_66:
        /* <DEDUP_REMOVED lines=22> */
[----:B------:R-:W5:Y:S01]  /*0b00*/  LDG.E R14, desc[UR18][R4.64+0xc00] ;  /* 0x000c0012040e7981 */ /* 0x000f62000c1e1900 */
[----:B------:R-:W-:Y:S01]  /*0b10*/  IADD3 R6, PT, PT, R6, 0x400, RZ ;  /* 0x0000040006067810 */ /* 0x000fe20007ffe0ff */
[----:B--2---:R-:W-:-:S04]  /*0b20*/  FFMA R8, R8, R9, R15 ;  /* 0x0000000908087223 */ /* 0x004fc8000000000f */
[----:B---3--:R-:W-:-:S04]  /*0b30*/  FFMA R8, R11, R10, R8 ;  /* 0x0000000a0b087223 */ /* 0x008fc80000000008 */
[----:B----4-:R-:W-:-:S04]  /*0b40*/  FFMA R8, R13, R12, R8 ;  /* 0x0000000c0d087223 */ /* 0x010fc80000000008 */
[----:B-----5:R-:W-:-:S07]  /*0b50*/  FFMA R15, R17, R14, R8 ;  /* 0x0000000e110f7223 */ /* 0x020fce0000000008 */
.L_x_69:
[----:B------:R-:W-:Y:S05]  /*0b60*/  BSYNC.RECONVERGENT B2 ;  /* 0x0000000000027941 */ /* 0x000fea0003800200 */
.L_x_68:
[----:B------:R-:W-:Y:S05]  /*0b70*/  @!P1 BRA `(.L_x_62) ;  /* 0x0000000000409947 */ /* 0x000fea0003800000 */
[----:B------:R-:W0:Y:S01]  /*0b80*/  LDC.64 R2, c[0x0][0x388] ;  /* 0x0000e200ff027b82 */ /* 0x000e220000000a00 */
[----:B------:R-:W-:Y:S01]  /*0b90*/  MOV R11, UR17 ;  /* 0x00000011000b7c02 */ /* 0x000fe20008000f00 */
[----:B------:R-:W-:Y:S02]  /*0ba0*/  IMAD.U32 R9, RZ, RZ, UR17 ;  /* 0x00000011ff097e24 */ /* 0x000fe4000f8e00ff */
[----:B------:R-:W-:-:S04]  /*0bb0*/  IMAD.MOV R7, RZ, RZ, -R7 ;  /* 0x000000ffff077224 */ /* 0x000fc800078e0a07 */
[----:B------:R-:W1:Y:S01]  /*0bc0*/  LDC.64 R4, c[0x0][0x380] ;  /* 0x0000e000ff047b82 */ /* 0x000e620000000a00 */
[----:B0-----:R-:W-:-:S04]  /*0bd0*/  IMAD.WIDE.U32 R2, R9, 0x4000, R2 ;  /* 0x0000400009027825 */ /* 0x001fc800078e0002 */
[----:B-1----:R-:W-:-:S07]  /*0be0*/  IMAD.WIDE.U32 R4, R11, 0x4000, R4 ;  /* 0x000040000b047825 */ /* 0x002fce00078e0004 */
.L_x_70:
[----:B------:R-:W-:-:S04]  /*0bf0*/  IMAD.WIDE R8, R6, 0x4, R2 ;  /* 0x0000000406087825 */ /* 0x000fc800078e0202 */
[C---:B------:R-:W-:Y:S02]  /*0c00*/  IMAD.WIDE R10, R6.reuse, 0x4, R4 ;  /* 0x00000004060a7825 */ /* 0x040fe400078e0204 */
[----:B------:R-:W2:Y:S04]  /*0c10*/  LDG.E R8, desc[UR18][R8.64] ;  /* 0x0000001208087981 */ /* 0x000ea8000c1e1900 */
[----:B------:R-:W2:Y:S01]  /*0c20*/  LDG.E R10, desc[UR18][R10.64] ;  /* 0x000000120a0a7981 */ /* 0x000ea2000c1e1900 */
[----:B------:R-:W-:Y:S01]  /*0c30*/  IADD3 R7, PT, PT, R7, 0x1, RZ ;  /* 0x0000000107077810 */ /* 0x000fe20007ffe0ff */
[----:B------:R-:W-:-:S03]  /*0c40*/  VIADD R6, R6, 0x100 ;  /* 0x0000010006067836 */ /* 0x000fc60000000000 */
[----:B------:R-:W-:Y:S01]  /*0c50*/  ISETP.NE.AND P0, PT, R7, RZ, PT ;  /* 0x000000ff0700720c */ /* 0x000fe20003f05270 */
[----:B--2---:R-:W-:-:S12]  /*0c60*/  FFMA R15, R10, R8, R15 ;  /* 0x000000080a0f7223 */ /* 0x004fd8000000000f */
[----:B------:R-:W-:Y:S05]  /*0c70*/  @P0 BRA `(.L_x_70) ;  /* 0xfffffffc00dc0947 */ /* 0x000fea000383ffff */
.L_x_62:
[----:B------:R-:W-:Y:S05]  /*0c80*/  BSYNC.RECONVERGENT B1 ;  /* 0x0000000000017941 */ /* 0x000fea0003800200 */
.L_x_61:
[----:B------:R-:W-:-:S09]  /*0c90*/  UISETP.GE.AND UP0, UPT, UR7, 0x100, UPT ;  /* 0x000001000700788c */ /* 0x000fd2000bf06270 */
[----:B------:R-:W-:Y:S05]  /*0ca0*/  BRA.U !UP0, `(.L_x_71) ;  /* 0x0000000108ac7547 */ /* 0x000fea000b800000 */
[----:B------:R-:W0:Y:S01]  /*0cb0*/  S2R R7, SR_LANEID ;  /* 0x0000000000077919 */ /* 0x000e220000000000 */
[----:B------:R-:W1:Y:S02]  /*0cc0*/  SHFL.DOWN PT, R2, R15, 0x1, 0x1f ;  /* 0x08201f000f027f89 */ /* 0x000e6400000e0000 */
[----:B-1----:R-:W-:Y:S01]  /*0cd0*/  FADD R2, R2, R15 ;  /* 0x0000000f02027221 */ /* 0x002fe20000000000 */
[C---:B0-----:R-:W-:Y:S02]  /*0ce0*/  ISETP.GT.AND P0, PT, R7.reuse, 0x1e, PT ;  /* 0x0000001e0700780c */ /* 0x041fe40003f04270 */
[----:B------:R-:W-:Y:S02]  /*0cf0*/  ISETP.NE.AND P1, PT, R7, RZ, PT ;  /* 0x000000ff0700720c */ /* 0x000fe40003f25270 */
[----:B------:R-:W-:Y:S02]  /*0d00*/  FSEL R2, R15, R2, P0 ;  /* 0x000000020f027208 */ /* 0x000fe40000000000 */
[----:B------:R-:W-:-:S03]  /*0d10*/  ISETP.GT.AND P0, PT, R7, 0x1d, PT ;  /* 0x0000001d0700780c */ /* 0x000fc60003f04270 */
[----:B------:R-:W0:Y:S06]  /*0d20*/  SHFL.DOWN PT, R3, R2, 0x2, 0x1f ;  /* 0x08401f0002037f89 */ /* 0x000e2c00000e0000 */
        /* <DEDUP_REMOVED lines=24> */
[----:B------:R-:W0:Y:S04]  /*0eb0*/  LDS R0, [UR4+0xc] ;  /* 0x00000c04ff007984 */ /* 0x000e280008000800 */
[----:B--2---:R-:W1:Y:S04]  /*0ec0*/  LDS.128 R4, [UR4+0x10] ;  /* 0x00001004ff047984 */ /* 0x004e680008000c00 */
        /* <DEDUP_REMOVED lines=9> */
.L_x_71:
[----:B------:R-:W0:Y:S01]  /*0f60*/  S2R R7, SR_LANEID ;  /* 0x0000000000077919 */ /* 0x000e220000000000 */
[----:B------:R-:W-:-:S05]  /*0f70*/  LOP3.LUT R2, R0, 0x3e0, RZ, 0xc0, !PT ;  /* 0x000003e000027812 */ /* 0x000fca00078ec0ff */
[----:B------:R-:W-:Y:S01]  /*0f80*/  VIADD R3, R2, 0x20 ;  /* 0x0000002002037836 */ /* 0x000fe20000000000 */
[----:B------:R-:W-:-:S04]  /*0f90*/  LOP3.LUT R2, RZ, R2, RZ, 0x33, !PT ;  /* 0x00000002ff027212 */ /* 0x000fc800078e33ff */
[----:B------:R-:W-:Y:S02]  /*0fa0*/  ISETP.GT.AND P0, PT, R3, UR7, PT ;  /* 0x0000000703007c0c */ /* 0x000fe4000bf04270 */
[----:B------:R-:W-:-:S04]  /*0fb0*/  IADD3 R2, PT, PT, R2, UR7, RZ ;  /* 0x0000000702027c10 */ /* 0x000fc8000fffe0ff */
[----:B------:R-:W-:-:S05]  /*0fc0*/  SEL R2, R2, 0x1f, P0 ;  /* 0x0000001f02027807 */ /* 0x000fca0000000000 */
[----:B------:R-:W1:Y:S01]  /*0fd0*/  SHFL.DOWN PT, R3, R15, 0x1, R2 ;  /* 0x082000000f037989 */ /* 0x000e6200000e0002 */
[C---:B0-----:R-:W-:Y:S01]  /*0fe0*/  ISETP.GE.AND P0, PT, R7.reuse, R2, PT ;  /* 0x000000020700720c */ /* 0x041fe20003f06270 */
[C---:B------:R-:W-:Y:S01]  /*0ff0*/  VIADD R5, R7.reuse, 0x2 ;  /* 0x0000000207057836 */ /* 0x040fe20000000000 */
[----:B------:R-:W-:-:S11]  /*1000*/  ISETP.NE.AND P1, PT, R7, RZ, PT ;  /* 0x000000ff0700720c */ /* 0x000fd60003f25270 */
[----:B-1----:R-:W-:Y:S01]  /*1010*/  @!P0 FADD R15, R3, R15 ;  /* 0x0000000f030f8221 */ /* 0x002fe20000000000 */
[----:B------:R-:W-:Y:S01]  /*1020*/  ISETP.GT.AND P0, PT, R5, R2, PT ;  /* 0x000000020500720c */ /* 0x000fe20003f04270 */
[----:B------:R-:W0:Y:S01]  /*1030*/  @!P1 S2R R6, SR_CgaCtaId ;  /* 0x0000000000069919 */ /* 0x000e220000008800 */
[----:B------:R-:W-:Y:S02]  /*1040*/  IADD3 R5, PT, PT, R7, 0x4, RZ ;  /* 0x0000000407057810 */ /* 0x000fe40007ffe0ff */
[----:B------:R-:W-:Y:S01]  /*1050*/  @!P1 SHF.R.U32.HI R4, RZ, 0x3, R0 ;  /* 0x00000003ff049819 */ /* 0x000fe20000011600 */
[----:B------:R-:W1:Y:S03]  /*1060*/  SHFL.DOWN PT, R3, R15, 0x2, R2 ;  /* 0x084000000f037989 */ /* 0x000e6600000e0002 */
[----:B------:R-:W-:-:S05]  /*1070*/  @!P1 LOP3.LUT R4, R4, 0x7c, RZ, 0xc0, !PT ;  /* 0x0000007c04049812 */ /* 0x000fca00078ec0ff */
[----:B-1----:R-:W-:Y:S01]  /*1080*/  @!P0 FADD R15, R15, R3 ;  /* 0x000000030f0f8221 */ /* 0x002fe20000000000 */
[----:B------:R-:W-:Y:S01]  /*1090*/  ISETP.GT.AND P0, PT, R5, R2, PT ;  /* 0x000000020500720c */ /* 0x000fe20003f04270 */
[----:B------:R-:W-:-:S03]  /*10a0*/  VIADD R5, R7, 0x8 ;  /* 0x0000000807057836 */ /* 0x000fc60000000000 */
[----:B------:R-:W1:Y:S09]  /*10b0*/  SHFL.DOWN PT, R3, R15, 0x4, R2 ;  /* 0x088000000f037989 */ /* 0x000e7200000e0002 */
[----:B-1----:R-:W-:Y:S01]  /*10c0*/  @!P0 FADD R15, R15, R3 ;  /* 0x000000030f0f8221 */ /* 0x002fe20000000000 */
[----:B------:R-:W-:-:S02]  /*10d0*/  ISETP.GT.AND P0, PT, R5, R2, PT ;  /* 0x000000020500720c */ /* 0x000fc40003f04270 */
[----:B------:R-:W-:Y:S02]  /*10e0*/  IADD3 R5, PT, PT, R7, 0x10, RZ ;  /* 0x0000001007057810 */ /* 0x000fe40007ffe0ff */
[----:B------:R-:W1:Y:S09]  /*10f0*/  SHFL.DOWN PT, R3, R15, 0x8, R2 ;  /* 0x090000000f037989 */ /* 0x000e7200000e0002 */
[----:B-1----:R-:W-:Y:S01]  /*1100*/  @!P0 FADD R15, R15, R3 ;  /* 0x000000030f0f8221 */ /* 0x002fe20000000000 */
[----:B------:R-:W-:-:S02]  /*1110*/  ISETP.GT.AND P0, PT, R5, R2, PT ;  /* 0x000000020500720c */ /* 0x000fc40003f04270 */
[----:B------:R-:W-:Y:S02]  /*1120*/  @!P1 MOV R5, 0x400 ;  /* 0x0000040000059802 */ /* 0x000fe40000000f00 */
[----:B------:R-:W1:Y:S02]  /*1130*/  SHFL.DOWN PT, R3, R15, 0x10, R2 ;  /* 0x0a0000000f037989 */ /* 0x000e6400000e0002 */
[----:B0-----:R-:W-:-:S05]  /*1140*/  @!P1 LEA R5, R6, R5, 0x18 ;  /* 0x0000000506059211 */ /* 0x001fca00078ec0ff */
[----:B------:R-:W-:Y:S02]  /*1150*/  @!P1 IMAD.IADD R4, R4, 0x1, R5 ;  /* 0x0000000104049824 */ /* 0x000fe400078e0205 */
        /* <DEDUP_REMOVED lines=8> */
[----:B------:R-:W-:Y:S02]  /*11e0*/  UISETP.GT.AND UP1, UPT, UR7, 0x20, UPT ;  /* 0x000000200700788c */ /* 0x000fe4000bf24270 */
[----:B------:R-:W-:-:S04]  /*11f0*/  UISETP.GT.AND UP0, UPT, UR7, 0x40, UPT ;  /* 0x000000400700788c */ /* 0x000fc8000bf04270 */
[----:B------:R-:W-:Y:S01]  /*1200*/  PLOP3.LUT P2, PT, PT, PT, UP1, 0x80, 0x8 ;  /* 0x000000000008781c */ /* 0x000fe20003f4f018 */
[----:B------:R-:W-:Y:S01]  /*1210*/  UISETP.GT.AND UP1, UPT, UR7, 0x60, UPT ;  /* 0x000000600700788c */ /* 0x000fe2000bf24270 */
[----:B------:R-:W-:Y:S01]  /*1220*/  PLOP3.LUT P4, PT, PT, PT, UP0, 0x80, 0x8 ;  /* 0x000000000008781c */ /* 0x000fe20003f8f008 */
[----:B------:R-:W-:-:S04]  /*1230*/  UISETP.GT.AND UP0, UPT, UR7, 0x80, UPT ;  /* 0x000000800700788c */ /* 0x000fc8000bf04270 */
[----:B------:R-:W-:Y:S01]  /*1240*/  PLOP3.LUT P3, PT, PT, PT, UP1, 0x80, 0x8 ;  /* 0x000000000008781c */ /* 0x000fe20003f6f018 */
[----:B------:R-:W-:Y:S01]  /*1250*/  UISETP.GT.AND UP1, UPT, UR7, 0xa0, UPT ;  /* 0x000000a00700788c */ /* 0x000fe2000bf24270 */
[----:B------:R-:W-:Y:S01]  /*1260*/  PLOP3.LUT P1, PT, PT, PT, UP0, 0x80, 0x8 ;  /* 0x000000000008781c */ /* 0x000fe20003f2f008 */
[----:B------:R-:W-:Y:S02]  /*1270*/  UISETP.GT.AND UP0, UPT, UR7, 0xc0, UPT ;  /* 0x000000c00700788c */ /* 0x000fe4000bf04270 */
[----:B0-----:R-:W-:-:S09]  /*1280*/  ULEA UR4, UR5, UR4, 0x18 ;  /* 0x0000000405047291 */ /* 0x001fd2000f8ec0ff */
[----:B------:R-:W0:Y:S04]  /*1290*/  LDS R0, [UR4+0xc] ;  /* 0x00000c04ff007984 */ /* 0x000e280008000800 */
[----:B-1----:R-:W1:Y:S04]  /*12a0*/  LDS.128 R4, [UR4+0x10] ;  /* 0x00001004ff047984 */ /* 0x002e680008000c00 */
[----:B------:R-:W2:Y:S01]  /*12b0*/  LDS.64 R2, [UR4+0x20] ;  /* 0x00002004ff027984 */ /* 0x000ea20008000a00 */
[----:B0-----:R-:W-:Y:S01]  /*12c0*/  @P2 FADD R9, R9, R0 ;  /* 0x0000000009092221 */ /* 0x001fe20000000000 */
[----:B------:R-:W-:Y:S01]  /*12d0*/  PLOP3.LUT P2, PT, PT, PT, UP1, 0x80, 0x8 ;  /* 0x000000000008781c */ /* 0x000fe20003f4f018 */
[----:B------:R-:W-:-:S02]  /*12e0*/  UISETP.GT.AND UP1, UPT, UR7, 0xe0, UPT ;  /* 0x000000e00700788c */ /* 0x000fc4000bf24270 */
[----:B-1----:R-:W-:Y:S01]  /*12f0*/  @P4 FADD R9, R9, R4 ;  /* 0x0000000409094221 */ /* 0x002fe20000000000 */
[----:B------:R-:W-:-:S03]  /*1300*/  PLOP3.LUT P4, PT, PT, PT, UP0, 0x80, 0x8 ;  /* 0x000000000008781c */ /* 0x000fc60003f8f008 */
[----:B------:R-:W-:Y:S01]  /*1310*/  @P3 FADD R9, R9, R5 ;  /* 0x0000000509093221 */ /* 0x000fe20000000000 */
[----:B------:R-:W-:-:S03]  /*1320*/  PLOP3.LUT P3, PT, PT, PT, UP1, 0x80, 0x8 ;  /* 0x000000000008781c */ /* 0x000fc60003f6f018 */
[----:B------:R-:W-:-:S04]  /*1330*/  @P1 FADD R9, R9, R6 ;  /* 0x0000000609091221 */ /* 0x000fc80000000000 */
[----:B------:R-:W-:-:S04]  /*1340*/  @P2 FADD R9, R9, R7 ;  /* 0x0000000709092221 */ /* 0x000fc80000000000 */
[----:B--2---:R-:W-:-:S04]  /*1350*/  @P4 FADD R9, R9, R2 ;  /* 0x0000000209094221 */ /* 0x004fc80000000000 */
[----:B------:R-:W-:Y:S01]  /*1360*/  @P3 FADD R9, R9, R3 ;  /* 0x0000000309093221 */ /* 0x000fe20000000000 */
[----:B------:R-:W-:Y:S06]  /*1370*/  BRA `(.L_x_72) ;  /* 0x0000001800607947 */ /* 0x000fec0003800000 */
.L_x_58:
[----:B------:R-:W0:Y:S01]  /*1380*/  S2R R0, SR_TID.X ;  /* 0x0000000000007919 */ /* 0x000e220000002100 */
[----:B------:R-:W1:Y:S01]  /*1390*/  LDCU.128 UR8, c[0x0][0x380] ;  /* 0x00007000ff0877ac */ /* 0x000e620008000c00 */
[----:B0-----:R-:W-:-:S04]  /*13a0*/  IADD3 R3, P0, PT, R0, UR12, RZ ;  /* 0x0000000c00037c10 */ /* 0x001fc8000ff1e0ff */
[----:B------:R-:W-:Y:S01]  /*13b0*/  SHF.L.U32 R2, R3, 0x2, RZ ;  /* 0x0000000203027819 */ /* 0x000fe200000006ff */
[----:B------:R-:W-:-:S05]  /*13c0*/  IMAD.X R4, RZ, RZ, RZ, P0 ;  /* 0x000000ffff047224 */ /* 0x000fca00000e06ff */
[----:B------:R-:W-:Y:S02]  /*13d0*/  SHF.L.U64.HI R3, R3, 0x2, R4 ;  /* 0x0000000203037819 */ /* 0x000fe40000010204 */
[C---:B-1----:R-:W-:Y:S02]  /*13e0*/  IADD3 R4, P0, PT, R2.reuse, UR8, RZ ;  /* 0x0000000802047c10 */ /* 0x042fe4000ff1e0ff */
        /* <DEDUP_REMOVED lines=22> */
[----:B--2---:R-:W-:-:S03]  /*1550*/  FMUL R24, R8, R9 ;  /* 0x0000000908187220 */ /* 0x004fc60000400000 */
[----:B------:R-:W2:Y:S04]  /*1560*/  LDG.E R9, desc[UR18][R4.64+0x2800] ;  /* 0x0028001204097981 */ /* 0x000ea8000c1e1900 */
[----:B------:R-:W2:Y:S01]  /*1570*/  LDG.E R8, desc[UR18][R4.64+0x3000] ;  /* 0x0030001204087981 */ /* 0x000ea2000c1e1900 */
[----:B---3--:R-:W-:-:S03]  /*1580*/  FMUL R25, R6, R7 ;  /* 0x0000000706197220 */ /* 0x008fc60000400000 */
[----:B------:R-:W3:Y:S04]  /*1590*/  LDG.E R6, desc[UR18][R4.64+0x1000] ;  /* 0x0010001204067981 */ /* 0x000ee8000c1e1900 */
[----:B------:R0:W2:Y:S01]  /*15a0*/  LDG.E R7, desc[UR18][R4.64+0x3800] ;  /* 0x0038001204077981 */ /* 0x0000a2000c1e1900 */
[----:B----4-:R-:W-:-:S03]  /*15b0*/  FFMA R16, R16, R23, R25 ;  /* 0x0000001710107223 */ /* 0x010fc60000000019 */
[----:B------:R-:W4:Y:S04]  /*15c0*/  LDG.E R23, desc[UR18][R2.64+0x2c00] ;  /* 0x002c001202177981 */ /* 0x000f28000c1e1900 */
[----:B------:R-:W3:Y:S01]  /*15d0*/  LDG.E R25, desc[UR18][R2.64+0x1000] ;  /* 0x0010001202197981 */ /* 0x000ee2000c1e1900 */
[----:B-----5:R-:W-:-:S03]  /*15e0*/  FFMA R21, R21, R22, R24 ;  /* 0x0000001615157223 */ /* 0x020fc60000000018 */
[----:B------:R-:W5:Y:S04]  /*15f0*/  LDG.E R24, desc[UR18][R2.64+0x2400] ;  /* 0x0024001202187981 */ /* 0x000f68000c1e1900 */
[----:B------:R-:W2:Y:S01]  /*1600*/  LDG.E R4, desc[UR18][R2.64+0x2800] ;  /* 0x0028001202047981 */ /* 0x000ea2000c1e1900 */
[----:B------:R-:W-:-:S03]  /*1610*/  FMUL R19, R19, R20 ;  /* 0x0000001413137220 */ /* 0x000fc60000400000 */
[----:B------:R-:W2:Y:S04]  /*1620*/  LDG.E R20, desc[UR18][R2.64+0x3400] ;  /* 0x0034001202147981 */ /* 0x000ea8000c1e1900 */
[----:B------:R-:W0:Y:S01]  /*1630*/  LDG.E R5, desc[UR18][R2.64+0x3000] ;  /* 0x0030001202057981 */ /* 0x000e22000c1e1900 */
[----:B------:R-:W-:-:S03]  /*1640*/  FMUL R29, R17, R18 ;  /* 0x00000012111d7220 */ /* 0x000fc60000400000 */
[----:B------:R-:W2:Y:S04]  /*1650*/  LDG.E R18, desc[UR18][R2.64+0x3c00] ;  /* 0x003c001202127981 */ /* 0x000ea8000c1e1900 */
[----:B------:R-:W2:Y:S04]  /*1660*/  LDG.E R17, desc[UR18][R2.64+0x2000] ;  /* 0x0020001202117981 */ /* 0x000ea8000c1e1900 */
[----:B------:R-:W2:Y:S01]  /*1670*/  LDG.E R22, desc[UR18][R2.64+0x3800] ;  /* 0x0038001202167981 */ /* 0x000ea2000c1e1900 */
[----:B------:R-:W-:Y:S01]  /*1680*/  UISETP.GE.U32.AND UP0, UPT, UR13, UR5, UPT ;  /* 0x000000050d00728c */ /* 0x000fe2000bf06070 */
[----:B------:R-:W-:-:S03]  /*1690*/  FADD R16, R16, R21 ;  /* 0x0000001510107221 */ /* 0x000fc60000000000 */
[----:B------:R-:W-:Y:S01]  /*16a0*/  UISETP.GE.U32.AND.EX UP0, UPT, UR14, UR4, UPT, UP0 ;  /* 0x000000040e00728c */ /* 0x000fe2000bf06100 */
[----:B------:R-:W-:Y:S01]  /*16b0*/  FFMA R27, R14, R27, R29 ;  /* 0x0000001b0e1b7223 */ /* 0x000fe2000000001d */
[----:B----4-:R-:W-:Y:S01]  /*16c0*/  FMUL R12, R12, R23 ;  /* 0x000000170c0c7220 */ /* 0x010fe20000400000 */
[----:B---3--:R-:W-:Y:S01]  /*16d0*/  FFMA R6, R6, R25, R19 ;  /* 0x0000001906067223 */ /* 0x008fe20000000013 */
[----:B-----5:R-:W-:Y:S02]  /*16e0*/  FMUL R13, R13, R24 ;  /* 0x000000180d0d7220 */ /* 0x020fe40000400000 */
[----:B--2---:R-:W-:Y:S01]  /*16f0*/  FFMA R9, R9, R4, R12 ;  /* 0x0000000409097223 */ /* 0x004fe2000000000c */
[----:B------:R-:W-:-:S04]  /*1700*/  FMUL R11, R11, R20 ;  /* 0x000000140b0b7220 */ /* 0x000fc80000400000 */
[----:B0-----:R-:W-:Y:S01]  /*1710*/  FFMA R5, R8, R5, R11 ;  /* 0x0000000508057223 */ /* 0x001fe2000000000b */
[----:B------:R-:W-:Y:S01]  /*1720*/  FMUL R18, R15, R18 ;  /* 0x000000120f127220 */ /* 0x000fe20000400000 */
[----:B------:R-:W-:-:S03]  /*1730*/  FFMA R10, R10, R17, R13 ;  /* 0x000000110a0a7223 */ /* 0x000fc6000000000d */
[----:B------:R-:W-:Y:S01]  /*1740*/  FFMA R18, R7, R22, R18 ;  /* 0x0000001607127223 */ /* 0x000fe20000000012 */
[----:B------:R-:W-:Y:S01]  /*1750*/  FADD R27, R6, R27 ;  /* 0x0000001b061b7221 */ /* 0x000fe20000000000 */
[----:B------:R-:W-:Y:S02]  /*1760*/  FADD R9, R10, R9 ;  /* 0x000000090a097221 */ /* 0x000fe40000000000 */
[----:B------:R-:W-:Y:S01]  /*1770*/  FADD R18, R5, R18 ;  /* 0x0000001205127221 */ /* 0x000fe20000000000 */
[----:B------:R-:W-:-:S03]  /*1780*/  FADD R16, R16, R27 ;  /* 0x0000001b10107221 */ /* 0x000fc60000000000 */
[----:B------:R-:W-:-:S04]  /*1790*/  FADD R9, R9, R18 ;  /* 0x0000001209097221 */ /* 0x000fc80000000000 */
[----:B------:R-:W-:Y:S01]  /*17a0*/  FADD R12, R16, R9 ;  /* 0x00000009100c7221 */ /* 0x000fe20000000000 */
[----:B------:R-:W-:Y:S06]  /*17b0*/  BRA.U !UP0, `(.L_x_73) ;  /* 0x0000001108a87547 */ /* 0x000fec000b800000 */
[----:B------:R-:W-:Y:S02]  /*17c0*/  UIADD3 UR13, UP0, UPT, UR5, UR12, URZ ;  /* 0x0000000c050d7290 */ /* 0x000fe4000ff1e0ff */
[----:B------:R-:W-:Y:S01]  /*17d0*/  IMAD.U32 R3, RZ, RZ, UR5 ;  /* 0x00000005ff037e24 */ /* 0x000fe2000f8e00ff */
[----:B------:R-:W-:Y:S01]  /*17e0*/  LOP3.LUT R2, RZ, R0, RZ, 0x33, !PT ;  /* 0x00000000ff027212 */ /* 0x000fe200078e33ff */
[----:B------:R-:W-:Y:S02]  /*17f0*/  UIADD3.X UR14, UPT, UPT, URZ, UR4, URZ, UP0, !UPT ;  /* 0x00000004ff0e7290 */ /* 0x000fe400087fe4ff */
[----:B------:R-:W-:Y:S01]  /*1800*/  UIADD3 UR22, UP0, UPT, UR6, -0x1000, URZ ;  /* 0xfffff00006167890 */ /* 0x000fe2000ff1e0ff */
[----:B------:R-:W-:Y:S01]  /*1810*/  IADD3 R11, P0, PT, R0, UR13, RZ ;  /* 0x0000000d000b7c10 */ /* 0x000fe2000ff1e0ff */
[----:B------:R-:W-:Y:S01]  /*1820*/  UMOV UR4, URZ ;  /* 0x000000ff00047c82 */ /* 0x000fe20008000000 */
[----:B------:R-:W-:Y:S01]  /*1830*/  IADD3 R2, PT, PT, -R3, UR6, R2 ;  /* 0x0000000603027c10 */ /* 0x000fe2000fffe102 */
[----:B------:R-:W-:Y:S01]  /*1840*/  UIADD3.X UR23, UPT, UPT, UR7, -0x1, URZ, UP0, !UPT ;  /* 0xffffffff07177890 */ /* 0x000fe200087fe4ff */
[C---:B------:R-:W-:Y:S01]  /*1850*/  LEA R8, P1, R11.reuse, 0x2000, 0x2 ;  /* 0x000020000b087811 */ /* 0x040fe200078210ff */
[----:B------:R-:W-:Y:S01]  /*1860*/  UISETP.GT.U32.AND UP0, UPT, UR13, UR22, UPT ;  /* 0x000000160d00728c */ /* 0x000fe2000bf04070 */
[----:B------:R-:W-:Y:S01]  /*1870*/  IADD3.X R4, PT, PT, RZ, UR14, RZ, P0, !PT ;  /* 0x0000000eff047c10 */ /* 0x000fe200087fe4ff */
[----:B------:R-:W-:Y:S01]  /*1880*/  IMAD.U32 R3, RZ, RZ, UR5 ;  /* 0x00000005ff037e24 */ /* 0x000fe2000f8e00ff */
[C---:B------:R-:W-:Y:S01]  /*1890*/  IADD3 R6, P0, PT, R8.reuse, UR8, RZ ;  /* 0x0000000808067c10 */ /* 0x040fe2000ff1e0ff */
[----:B------:R-:W-:Y:S01]  /*18a0*/  UISETP.GT.U32.AND.EX UP0, UPT, UR14, UR23, UPT, UP0 ;  /* 0x000000170e00728c */ /* 0x000fe2000bf04100 */
[----:B------:R-:W-:Y:S01]  /*18b0*/  LEA.HI.X R11, R11, RZ, R4, 0x2, P1 ;  /* 0x000000ff0b0b7211 */ /* 0x000fe200008f1404 */
[----:B------:R-:W-:Y:S01]  /*18c0*/  UMOV UR5, UR13 ;  /* 0x0000000d00057c82 */ /* 0x000fe20008000000 */
[----:B------:R-:W-:-:S02]  /*18d0*/  IADD3 R8, P2, PT, R8, UR10, RZ ;  /* 0x0000000a08087c10 */ /* 0x000fc4000ff5e0ff */
[C---:B------:R-:W-:Y:S02]  /*18e0*/  IADD3.X R9, PT, PT, R11.reuse, UR9, RZ, P0, !PT ;  /* 0x000000090b097c10 */ /* 0x040fe400087fe4ff */
[----:B------:R-:W-:Y:S02]  /*18f0*/  IADD3.X R11, PT, PT, R11, UR11, RZ, P2, !PT ;  /* 0x0000000b0b0b7c10 */ /* 0x000fe400097fe4ff */
[----:B------:R-:W-:Y:S01]  /*1900*/  IADD3 R7, PT, PT, R2, -UR12, RZ ;  /* 0x8000000c02077c10 */ /* 0x000fe2000fffe0ff */
[----:B------:R-:W-:Y:S01]  /*1910*/  UMOV UR12, UR14 ;  /* 0x0000000e000c7c82 */ /* 0x000fe20008000000 */
[----:B------:R-:W-:Y:S05]  /*1920*/  BRA.U UP0, `(.L_x_74) ;  /* 0x0000000500787547 */ /* 0x000fea000b800000 */
[----:B------:R-:W0:Y:S01]  /*1930*/  LDCU UR15, c[0x0][0x3d0] ;  /* 0x00007a00ff0f77ac */ /* 0x000e220008000800 */
[----:B------:R-:W1:Y:S01]  /*1940*/  LDCU.64 UR6, c[0x0][0x3c8] ;  /* 0x00007900ff0677ac */ /* 0x000e620008000a00 */
[----:B------:R-:W2:Y:S01]  /*1950*/  LDCU.128 UR8, c[0x0][0x380] ;  /* 0x00007000ff0877ac */ /* 0x000ea20008000c00 */
[----:B------:R-:W-:Y:S01]  /*1960*/  NOP ;  /* 0x0000000000007918 */ /* 0x000fe20000000000 */
.L_x_75:
[----:B------:R-:W-:-:S04]  /*1970*/  IADD3 R3, P0, PT, R0, UR13, RZ ;  /* 0x0000000d00037c10 */ /* 0x000fc8000ff1e0ff */
[----:B------:R-:W-:Y:S01]  /*1980*/  SHF.L.U32 R2, R3, 0x2, RZ ;  /* 0x0000000203027819 */ /* 0x000fe200000006ff */
[----:B------:R-:W-:-:S05]  /*1990*/  IMAD.X R4, RZ, RZ, UR14, P0 ;  /* 0x0000000eff047e24 */ /* 0x000fca00080e06ff */
[----:B------:R-:W-:Y:S02]  /*19a0*/  SHF.L.U64.HI R3, R3, 0x2, R4 ;  /* 0x0000000203037819 */ /* 0x000fe40000010204 */
[C---:B--2---:R-:W-:Y:S02]  /*19b0*/  IADD3 R4, P0, PT, R2.reuse, UR8, RZ ;  /* 0x0000000802047c10 */ /* 0x044fe4000ff1e0ff */
        /* <DEDUP_REMOVED lines=21> */
[----:B------:R-:W2:Y:S04]  /*1b10*/  LDG.E R20, desc[UR18][R4.64+0x2800] ;  /* 0x0028001204147981 */ /* 0x000ea8000c1e1900 */
[----:B------:R-:W2:Y:S01]  /*1b20*/  LDG.E R23, desc[UR18][R4.64+0x1c00] ;  /* 0x001c001204177981 */ /* 0x000ea2000c1e1900 */
[----:B---3--:R-:W-:-:S03]  /*1b30*/  FMUL R26, R22, R25 ;  /* 0x00000019161a7220 */ /* 0x008fc60000400000 */
[----:B------:R-:W3:Y:S04]  /*1b40*/  LDG.E R22, desc[UR18][R4.64+0x2000] ;  /* 0x0020001204167981 */ /* 0x000ee8000c1e1900 */
[----:B------:R-:W2:Y:S01]  /*1b50*/  LDG.E R25, desc[UR18][R2.64+0x2800] ;  /* 0x0028001202197981 */ /* 0x000ea2000c1e1900 */
[----:B----4-:R-:W-:-:S03]  /*1b60*/  FFMA R13, R13, R16, R26 ;  /* 0x000000100d0d7223 */ /* 0x010fc6000000001a */
[----:B------:R-:W4:Y:S01]  /*1b70*/  LDG.E R16, desc[UR18][R2.64+0x1c00] ;  /* 0x001c001202107981 */ /* 0x000f22000c1e1900 */
[----:B------:R-:W-:-:S03]  /*1b80*/  FADD R13, R12, R13 ;  /* 0x0000000d0c0d7221 */ /* 0x000fc60000000000 */
[----:B------:R-:W4:Y:S01]  /*1b90*/  LDG.E R12, desc[UR18][R2.64+0x3000] ;  /* 0x00300012020c7981 */ /* 0x000f22000c1e1900 */
[----:B-----5:R-:W-:-:S03]  /*1ba0*/  FMUL R18, R18, R19 ;  /* 0x0000001312127220 */ /* 0x020fc60000400000 */
[----:B------:R-:W5:Y:S04]  /*1bb0*/  LDG.E R19, desc[UR18][R4.64+0x3000] ;  /* 0x0030001204137981 */ /* 0x000f68000c1e1900 */
[----:B------:R-:W5:Y:S01]  /*1bc0*/  LDG.E R26, desc[UR18][R4.64+0x3c00] ;  /* 0x003c0012041a7981 */ /* 0x000f62000c1e1900 */
[----:B------:R-:W-:-:S03]  /*1bd0*/  FMUL R21, R21, R24 ;  /* 0x0000001815157220 */ /* 0x000fc60000400000 */
[----:B------:R-:W5:Y:S01]  /*1be0*/  LDG.E R24, desc[UR18][R4.64+0x2c00] ;  /* 0x002c001204187981 */ /* 0x000f62000c1e1900 */
[----:B------:R-:W-:-:S03]  /*1bf0*/  FFMA R15, R15, R14, R18 ;  /* 0x0000000e0f0f7223 */ /* 0x000fc60000000012 */
[----:B------:R-:W5:Y:S04]  /*1c00*/  LDG.E R14, desc[UR18][R2.64+0x3800] ;  /* 0x00380012020e7981 */ /* 0x000f68000c1e1900 */
[----:B------:R-:W5:Y:S01]  /*1c10*/  LDG.E R18, desc[UR18][R4.64+0x2400] ;  /* 0x0024001204127981 */ /* 0x000f62000c1e1900 */
[----:B------:R-:W-:-:S03]  /*1c20*/  FFMA R10, R10, R17, R21 ;  /* 0x000000110a0a7223 */ /* 0x000fc60000000015 */
[----:B------:R-:W5:Y:S04]  /*1c30*/  LDG.E R17, desc[UR18][R4.64+0x3800] ;  /* 0x0038001204117981 */ /* 0x000f68000c1e1900 */
[----:B------:R-:W5:Y:S01]  /*1c40*/  LDG.E R21, desc[UR18][R2.64+0x2400] ;  /* 0x0024001202157981 */ /* 0x000f62000c1e1900 */
[----:B---3--:R-:W-:-:S03]  /*1c50*/  FMUL R22, R22, R27 ;  /* 0x0000001b16167220 */ /* 0x008fc60000400000 */
[----:B------:R-:W3:Y:S01]  /*1c60*/  LDG.E R27, desc[UR18][R2.64+0x3400] ;  /* 0x00340012021b7981 */ /* 0x000ee2000c1e1900 */
[----:B--2---:R-:W-:-:S03]  /*1c70*/  FMUL R25, R20, R25 ;  /* 0x0000001914197220 */ /* 0x004fc60000400000 */
[----:B------:R-:W3:Y:S01]  /*1c80*/  LDG.E R20, desc[UR18][R4.64+0x3400] ;  /* 0x0034001204147981 */ /* 0x000ee2000c1e1900 */
[----:B-1----:R-:W-:Y:S02]  /*1c90*/  UIADD3 UR20, UP0, UPT, -UR13, UR6, URZ ;  /* 0x000000060d147290 */ /* 0x002fe4000ff1e1ff */
[----:B0-----:R-:W-:Y:S01]  /*1ca0*/  USHF.L.U32 UR24, UR15, 0xc, URZ ;  /* 0x0000000c0f187899 */ /* 0x001fe200080006ff */
[----:B----4-:R-:W-:Y:S01]  /*1cb0*/  FFMA R16, R23, R16, R22 ;  /* 0x0000001017107223 */ /* 0x010fe20000000016 */
[----:B------:R-:W-:Y:S01]  /*1cc0*/  UIADD3.X UR21, UPT, UPT, ~UR14, UR7, URZ, UP0, !UPT ;  /* 0x000000070e157290 */ /* 0x000fe200087fe5ff */
[----:B-----5:R-:W-:Y:S01]  /*1cd0*/  FMUL R19, R19, R12 ;  /* 0x0000000c13137220 */ /* 0x020fe20000400000 */
[----:B------:R-:W-:Y:S02]  /*1ce0*/  USHF.R.S32.HI UR16, URZ, 0x1f, UR24 ;  /* 0x0000001fff107899 */ /* 0x000fe40008011418 */
[----:B------:R-:W-:Y:S01]  /*1cf0*/  UISETP.GE.U32.AND UP0, UPT, UR20, UR24, UPT ;  /* 0x000000181400728c */ /* 0x000fe2000bf06070 */
[----:B------:R-:W-:Y:S01]  /*1d00*/  FADD R10, R15, R10 ;  /* 0x0000000a0f0a7221 */ /* 0x000fe20000000000 */
[----:B------:R-:W-:-:S02]  /*1d10*/  FFMA R19, R24, R29, R19 ;  /* 0x0000001d18137223 */ /* 0x000fc40000000013 */
[----:B------:R-:W-:Y:S01]  /*1d20*/  UISETP.GE.U32.AND.EX UP0, UPT, UR21, UR16, UPT, UP0 ;  /* 0x000000101500728c */ /* 0x000fe2000bf06100 */
[----:B------:R-:W-:Y:S01]  /*1d30*/  FADD R10, R13, R10 ;  /* 0x0000000a0d0a7221 */ /* 0x000fe20000000000 */
[----:B------:R-:W-:Y:S01]  /*1d40*/  FMUL R17, R17, R14 ;  /* 0x0000000e11117220 */ /* 0x000fe20000400000 */
[----:B------:R-:W-:-:S04]  /*1d50*/  FFMA R21, R18, R21, R25 ;  /* 0x0000001512157223 */ /* 0x000fc80000000019 */
[----:B------:R-:W-:Y:S01]  /*1d60*/  FADD R16, R16, R21 ;  /* 0x0000001510107221 */ /* 0x000fe20000000000 */
[----:B------:R-:W-:-:S04]  /*1d70*/  UIADD3 UR5, UP1, UPT, UR24, UR5, URZ ;  /* 0x0000000518057290 */ /* 0x000fc8000ff3e0ff */
[----:B------:R-:W-:Y:S01]  /*1d80*/  UIADD3.X UR12, UPT, UPT, UR16, UR12, URZ, UP1, !UPT ;  /* 0x0000000c100c7290 */ /* 0x000fe20008ffe4ff */
[----:B---3--:R-:W-:-:S04]  /*1d90*/  FFMA R20, R20, R27, R17 ;  /* 0x0000001b14147223 */ /* 0x008fc80000000011 */
[----:B------:R-:W-:-:S04]  /*1da0*/  FADD R19, R19, R20 ;  /* 0x0000001413137221 */ /* 0x000fc80000000000 */
[----:B------:R-:W-:-:S04]  /*1db0*/  FADD R19, R16, R19 ;  /* 0x0000001310137221 */ /* 0x000fc80000000000 */
[----:B------:R-:W-:-:S04]  /*1dc0*/  FADD R19, R10, R19 ;  /* 0x000000130a137221 */ /* 0x000fc80000000000 */
[----:B------:R-:W-:Y:S01]  /*1dd0*/  FFMA R12, R26, R28, R19 ;  /* 0x0000001c1a0c7223 */ /* 0x000fe20000000013 */
[----:B------:R-:W-:Y:S06]  /*1de0*/  BRA.U !UP0, `(.L_x_73) ;  /* 0x0000000d081c7547 */ /* 0x000fec000b800000 */
[----:B------:R-:W-:Y:S01]  /*1df0*/  UIADD3 UR13, UP0, UPT, UR24, UR13, URZ ;  /* 0x0000000d180d7290 */ /* 0x000fe2000ff1e0ff */
[----:B------:R-:W-:Y:S01]  /*1e00*/  IMAD.MOV.U32 R3, RZ, RZ, R9 ;  /* 0x000000ffff037224 */ /* 0x000fe200078e0009 */
[----:B------:R-:W-:Y:S01]  /*1e10*/  MOV R2, R6 ;  /* 0x0000000600027202 */ /* 0x000fe20000000f00 */
[----:B------:R-:W-:Y:S01]  /*1e20*/  IMAD.U32 R5, RZ, RZ, UR24 ;  /* 0x00000018ff057e24 */ /* 0x000fe2000f8e00ff */
[----:B------:R-:W-:Y:S01]  /*1e30*/  UIADD3.X UR14, UPT, UPT, UR16, UR14, URZ, UP0, !UPT ;  /* 0x0000000e100e7290 */ /* 0x000fe200087fe4ff */
[----:B------:R-:W-:Y:S01]  /*1e40*/  MOV R9, UR24 ;  /* 0x0000001800097c02 */ /* 0x000fe20008000f00 */
[----:B------:R-:W-:Y:S01]  /*1e50*/  UISETP.GT.U32.AND UP0, UPT, UR13, UR22, UPT ;  /* 0x000000160d00728c */ /* 0x000fe2000bf04070 */
[----:B------:R-:W-:Y:S01]  /*1e60*/  IMAD.MOV.U32 R10, RZ, RZ, R8 ;  /* 0x000000ffff0a7224 */ /* 0x000fe200078e0008 */
[----:B------:R-:W-:Y:S01]  /*1e70*/  UIADD3 UR4, UPT, UPT, UR4, 0x1, URZ ;  /* 0x0000000104047890 */ /* 0x000fe2000fffe0ff */
[----:B------:R-:W-:Y:S01]  /*1e80*/  IMAD.WIDE R2, R5, 0x4, R2 ;  /* 0x0000000405027825 */ /* 0x000fe200078e0202 */
[----:B------:R-:W-:-:S03]  /*1e90*/  UISETP.GT.U32.AND.EX UP0, UPT, UR14, UR23, UPT, UP0 ;  /* 0x000000170e00728c */ /* 0x000fc6000bf04100 */
[----:B------:R-:W-:Y:S01]  /*1ea0*/  IMAD.WIDE R10, R9, 0x4, R10 ;  /* 0x00000004090a7825 */ /* 0x000fe200078e020a */
[----:B------:R-:W-:-:S03]  /*1eb0*/  MOV R6, R2 ;  /* 0x0000000200067202 */ /* 0x000fc60000000f00 */
[----:B------:R-:W-:Y:S01]  /*1ec0*/  IMAD.MOV.U32 R9, RZ, RZ, R3 ;  /* 0x000000ffff097224 */ /* 0x000fe200078e0003 */
[----:B------:R-:W-:Y:S01]  /*1ed0*/  MOV R8, R10 ;  /* 0x0000000a00087202 */ /* 0x000fe20000000f00 */
[----:B------:R-:W-:Y:S01]  /*1ee0*/  VIADD R7, R7, -UR24 ;  /* 0x8000001807077c36 */ /* 0x000fe20008000000 */
[----:B------:R-:W-:Y:S06]  /*1ef0*/  BRA.U !UP0, `(.L_x_75) ;  /* 0xfffffff9089c7547 */ /* 0x000fec000b83ffff */
[----:B------:R-:W-:-:S07]  /*1f00*/  MOV R3, UR24 ;  /* 0x0000001800037c02 */ /* 0x000fce0008000f00 */
.L_x_74:
[----:B------:R-:W-:Y:S01]  /*1f10*/  UIADD3 UR16, UPT, UPT, -UR13, UR6, URZ ;  /* 0x000000060d107290 */ /* 0x000fe2000fffe1ff */
[----:B------:R-:W-:Y:S01]  /*1f20*/  IMAD.U32 R2, RZ, RZ, UR14 ;  /* 0x0000000eff027e24 */ /* 0x000fe2000f8e00ff */
[----:B------:R-:W-:Y:S01]  /*1f30*/  UISETP.GE.U32.AND UP0, UPT, UR13, UR6, UPT ;  /* 0x000000060d00728c */ /* 0x000fe2000bf06070 */
[----:B------:R-:W-:Y:S03]  /*1f40*/  BSSY.RECONVERGENT B1, `(.L_x_73) ;  /* 0x00000b1000017945 */ /* 0x000fe60003800200 */
[----:B------:R-:W-:Y:S02]  /*1f50*/  ISETP.GE.AND P0, PT, R0, UR16, PT ;  /* 0x0000001000007c0c */ /* 0x000fe4000bf06270 */
[----:B------:R-:W-:-:S04]  /*1f60*/  PLOP3.LUT P1, PT, PT, PT, UP0, 0x80, 0x8 ;  /* 0x000000000008781c */ /* 0x000fc80003f2f008 */
[----:B------:R-:W-:-:S13]  /*1f70*/  ISETP.GE.U32.OR.EX P0, PT, R2, UR7, P0, P1 ;  /* 0x0000000702007c0c */ /* 0x000fda0008706510 */
[----:B------:R-:W-:Y:S05]  /*1f80*/  @P0 BRA `(.L_x_76) ;  /* 0x0000000800b00947 */ /* 0x000fea0003800000 */
[----:B------:R-:W-:Y:S01]  /*1f90*/  USHF.L.U32 UR16, UR17, 0xc, URZ ;  /* 0x0000000c11107899 */ /* 0x000fe200080006ff */
[-C--:B------:R-:W-:Y:S01]  /*1fa0*/  LOP3.LUT R5, RZ, R0.reuse, RZ, 0x33, !PT ;  /* 0x00000000ff057212 */ /* 0x080fe200078e33ff */
[----:B------:R-:W-:Y:S01]  /*1fb0*/  UIMAD UR7, UR4, UR15, URZ ;  /* 0x0000000f040772a4 */ /* 0x000fe2000f8e02ff */
[----:B------:R-:W-:Y:S01]  /*1fc0*/  BSSY.RECONVERGENT B2, `(.L_x_77) ;  /* 0x000004a000027945 */ /* 0x000fe20003800200 */
[----:B------:R-:W-:Y:S02]  /*1fd0*/  MOV R4, R0 ;  /* 0x0000000000047202 */ /* 0x000fe40000000f00 */
[----:B------:R-:W-:Y:S02]  /*1fe0*/  IADD3 R2, PT, PT, R3, UR16, RZ ;  /* 0x0000001003027c10 */ /* 0x000fe4000fffe0ff */
[----:B------:R-:W-:Y:S02]  /*1ff0*/  IMAD.U32 R3, RZ, RZ, UR7 ;  /* 0x00000007ff037e24 */ /* 0x000fe4000f8e00ff */
[----:B------:R-:W-:-:S05]  /*2000*/  IADD3 R2, PT, PT, -R2, UR6, R5 ;  /* 0x0000000602027c10 */ /* 0x000fca000fffe105 */
[----:B------:R-:W-:-:S05]  /*2010*/  IMAD R2, R3, -0x1000, R2 ;  /* 0xfffff00003027824 */ /* 0x000fca00078e0202 */
[C---:B------:R-:W-:Y:S02]  /*2020*/  ISETP.GE.U32.AND P0, PT, R2.reuse, 0xf00, PT ;  /* 0x00000f000200780c */ /* 0x040fe40003f06070 */
[----:B------:R-:W-:-:S04]  /*2030*/  LEA.HI R22, R2, 0x1, RZ, 0x18 ;  /* 0x0000000102167811 */ /* 0x000fc800078fc0ff */
[----:B------:R-:W-:-:S04]  /*2040*/  LOP3.LUT R24, R22, 0xf, RZ, 0xc0, !PT ;  /* 0x0000000f16187812 */ /* 0x000fc800078ec0ff */
[----:B------:R-:W-:-:S03]  /*2050*/  ISETP.NE.AND P1, PT, R24, RZ, PT ;  /* 0x000000ff1800720c */ /* 0x000fc60003f25270 */
[----:B------:R-:W-:Y:S10]  /*2060*/  @!P0 BRA `(.L_x_78) ;  /* 0x0000000000fc8947 */ /* 0x000ff40003800000 */
[----:B------:R-:W-:Y:S01]  /*2070*/  LEA.HI R2, R7, 0x1, RZ, 0x18 ;  /* 0x0000000107027811 */ /* 0x000fe200078fc0ff */
[----:B------:R-:W-:-:S03]  /*2080*/  IMAD.MOV.U32 R4, RZ, RZ, R0 ;  /* 0x000000ffff047224 */ /* 0x000fc600078e0000 */
[----:B------:R-:W-:-:S04]  /*2090*/  LOP3.LUT R2, R2, 0x1fffff0, RZ, 0xc0, !PT ;  /* 0x01fffff002027812 */ /* 0x000fc800078ec0ff */
[----:B------:R-:W-:-:S07]  /*20a0*/  IADD3 R5, PT, PT, -R2, RZ, RZ ;  /* 0x000000ff02057210 */ /* 0x000fce0007ffe1ff */
.L_x_79:
[----:B------:R-:W-:Y:S01]  /*20b0*/  IMAD.MOV.U32 R2, RZ, RZ, R6 ;  /* 0x000000ffff027224 */ /* 0x000fe200078e0006 */
[----:B------:R-:W-:Y:S01]  /*20c0*/  MOV R3, R9 ;  /* 0x0000000900037202 */ /* 0x000fe20000000f00 */
[----:B------:R-:W-:-:S04]  /*20d0*/  IMAD.MOV.U32 R10, RZ, RZ, R8 ;  /* 0x000000ffff0a7224 */ /* 0x000fc800078e0008 */
        /* <DEDUP_REMOVED lines=18> */
[----:B---3--:R-:W-:-:S03]  /*2200*/  FFMA R25, R15, R25, R12 ;  /* 0x000000190f197223 */ /* 0x008fc6000000000c */
[----:B------:R-:W3:Y:S04]  /*2210*/  LDG.E R12, desc[UR18][R2.64] ;  /* 0x00000012020c7981 */ /* 0x000ee8000c1e1900 */
[----:B------:R-:W3:Y:S01]  /*2220*/  LDG.E R15, desc[UR18][R10.64] ;  /* 0x000000120a0f7981 */ /* 0x000ee2000c1e1900 */
[----:B----4-:R-:W-:-:S03]  /*2230*/  FFMA R25, R14, R17, R25 ;  /* 0x000000110e197223 */ /* 0x010fc60000000019 */
[----:B------:R-:W4:Y:S04]  /*2240*/  LDG.E R14, desc[UR18][R2.64+0x400] ;  /* 0x00040012020e7981 */ /* 0x000f28000c1e1900 */
[----:B------:R-:W4:Y:S01]  /*2250*/  LDG.E R17, desc[UR18][R10.64+0x400] ;  /* 0x000400120a117981 */ /* 0x000f22000c1e1900 */
[----:B-----5:R-:W-:-:S03]  /*2260*/  FFMA R25, R18, R21, R25 ;  /* 0x0000001512197223 */ /* 0x020fc60000000019 */
        /* <DEDUP_REMOVED lines=11> */
[----:B--2---:R-:W-:-:S03]  /*2320*/  FFMA R25, R8, R13, R25 ;  /* 0x0000000d08197223 */ /* 0x004fc60000000019 */
[----:B------:R-:W2:Y:S01]  /*2330*/  LDG.E R13, desc[UR18][R10.64+0x1800] ;  /* 0x001800120a0d7981 */ /* 0x000ea2000c1e1900 */
[----:B---3--:R-:W-:-:S03]  /*2340*/  FFMA R25, R12, R15, R25 ;  /* 0x0000000f0c197223 */ /* 0x008fc60000000019 */
[----:B------:R-:W3:Y:S04]  /*2350*/  LDG.E R12, desc[UR18][R2.64+0x1c00] ;  /* 0x001c0012020c7981 */ /* 0x000ee8000c1e1900 */
[----:B------:R0:W3:Y:S01]  /*2360*/  LDG.E R15, desc[UR18][R10.64+0x1c00] ;  /* 0x001c00120a0f7981 */ /* 0x0000e2000c1e1900 */
[----:B----4-:R-:W-:Y:S01]  /*2370*/  FFMA R17, R14, R17, R25 ;  /* 0x000000110e117223 */ /* 0x010fe20000000019 */
[----:B------:R-:W-:-:S03]  /*2380*/  IADD3 R5, PT, PT, R5, 0x10, RZ ;  /* 0x0000001005057810 */ /* 0x000fc60007ffe0ff */
[----:B-----5:R-:W-:Y:S01]  /*2390*/  FFMA R17, R18, R21, R17 ;  /* 0x0000001512117223 */ /* 0x020fe20000000011 */
[----:B------:R-:W-:-:S03]  /*23a0*/  ISETP.NE.AND P0, PT, R5, RZ, PT ;  /* 0x000000ff0500720c */ /* 0x000fc60003f05270 */
[----:B------:R-:W-:-:S04]  /*23b0*/  FFMA R17, R20, R23, R17 ;  /* 0x0000001714117223 */ /* 0x000fc80000000011 */
[----:B------:R-:W-:Y:S01]  /*23c0*/  FFMA R17, R16, R19, R17 ;  /* 0x0000001310117223 */ /* 0x000fe20000000011 */
[----:B------:R-:W-:-:S03]  /*23d0*/  IADD3 R8, P3, PT, R10, 0x4000, RZ ;  /* 0x000040000a087810 */ /* 0x000fc60007f7e0ff */
[----:B------:R-:W-:Y:S01]  /*23e0*/  FFMA R9, R6, R9, R17 ;  /* 0x0000000906097223 */ /* 0x000fe20000000011 */
[----:B------:R-:W-:Y:S01]  /*23f0*/  IADD3 R6, P2, PT, R2, 0x4000, RZ ;  /* 0x0000400002067810 */ /* 0x000fe20007f5e0ff */
[----:B------:R-:W-:Y:S01]  /*2400*/  VIADD R4, R4, 0x1000 ;  /* 0x0000100004047836 */ /* 0x000fe20000000000 */
[----:B0-----:R-:W-:Y:S01]  /*2410*/  IADD3.X R11, PT, PT, RZ, R11, RZ, P3, !PT ;  /* 0x0000000bff0b7210 */ /* 0x001fe20001ffe4ff */
[----:B--2---:R-:W-:Y:S02]  /*2420*/  FFMA R13, R26, R13, R9 ;  /* 0x0000000d1a0d7223 */ /* 0x004fe40000000009 */
[----:B------:R-:W-:Y:S02]  /*2430*/  IMAD.X R9, RZ, RZ, R3, P2 ;  /* 0x000000ffff097224 */ /* 0x000fe400010e0603 */
[----:B---3--:R-:W-:Y:S01]  /*2440*/  FFMA R12, R12, R15, R13 ;  /* 0x0000000f0c0c7223 */ /* 0x008fe2000000000d */
[----:B------:R-:W-:Y:S06]  /*2450*/  @P0 BRA `(.L_x_79) ;  /* 0xfffffffc00140947 */ /* 0x000fec000383ffff */
.L_x_78:
[----:B------:R-:W-:Y:S05]  /*2460*/  BSYNC.RECONVERGENT B2 ;  /* 0x0000000000027941 */ /* 0x000fea0003800200 */
.L_x_77:
[----:B------:R-:W-:Y:S05]  /*2470*/  @!P1 BRA `(.L_x_76) ;  /* 0x0000000400749947 */ /* 0x000fea0003800000 */
[----:B------:R-:W-:Y:S01]  /*2480*/  ISETP.GE.U32.AND P0, PT, R24, 0x8, PT ;  /* 0x000000081800780c */ /* 0x000fe20003f06070 */
[----:B------:R-:W-:Y:S01]  /*2490*/  BSSY.RECONVERGENT B2, `(.L_x_80) ;  /* 0x0000025000027945 */ /* 0x000fe20003800200 */
[----:B------:R-:W-:-:S04]  /*24a0*/  LOP3.LUT R25, R22, 0x7, RZ, 0xc0, !PT ;  /* 0x0000000716197812 */ /* 0x000fc800078ec0ff */
[----:B------:R-:W-:-:S07]  /*24b0*/  ISETP.NE.AND P1, PT, R25, RZ, PT ;  /* 0x000000ff1900720c */ /* 0x000fce0003f25270 */
[----:B------:R-:W-:Y:S06]  /*24c0*/  @!P0 BRA `(.L_x_81) ;  /* 0x0000000000848947 */ /* 0x000fec0003800000 */
[----:B------:R-:W-:-:S04]  /*24d0*/  IADD3 R3, P0, PT, R4, UR13, RZ ;  /* 0x0000000d04037c10 */ /* 0x000fc8000ff1e0ff */
[----:B------:R-:W-:Y:S01]  /*24e0*/  IADD3.X R6, PT, PT, RZ, UR14, RZ, P0, !PT ;  /* 0x0000000eff067c10 */ /* 0x000fe200087fe4ff */
[----:B------:R-:W-:-:S03]  /*24f0*/  IMAD.SHL.U32 R2, R3, 0x4, RZ ;  /* 0x0000000403027824 */ /* 0x000fc600078e00ff */
[----:B------:R-:W-:Y:S02]  /*2500*/  SHF.L.U64.HI R3, R3, 0x2, R6 ;  /* 0x0000000203037819 */ /* 0x000fe40000010206 */
[C---:B------:R-:W-:Y:S02]  /*2510*/  IADD3 R8, P0, PT, R2.reuse, UR8, RZ ;  /* 0x0000000802087c10 */ /* 0x040fe4000ff1e0ff */
        /* <DEDUP_REMOVED lines=28> */
.L_x_81:
[----:B------:R-:W-:Y:S05]  /*26e0*/  BSYNC.RECONVERGENT B2 ;  /* 0x0000000000027941 */ /* 0x000fea0003800200 */
.L_x_80:
[----:B------:R-:W-:Y:S05]  /*26f0*/  @!P1 BRA `(.L_x_76) ;  /* 0x0000000000d49947 */ /* 0x000fea0003800000 */
[----:B------:R-:W-:Y:S01]  /*2700*/  ISETP.GE.U32.AND P0, PT, R25, 0x4, PT ;  /* 0x000000041900780c */ /* 0x000fe20003f06070 */
[----:B------:R-:W-:Y:S01]  /*2710*/  BSSY.RECONVERGENT B2, `(.L_x_82) ;  /* 0x0000018000027945 */ /* 0x000fe20003800200 */
[----:B------:R-:W-:-:S11]  /*2720*/  LOP3.LUT P1, RZ, R22, 0x3, RZ, 0xc0, !PT ;  /* 0x0000000316ff7812 */ /* 0x000fd6000782c0ff */
[----:B------:R-:W-:Y:S05]  /*2730*/  @!P0 BRA `(.L_x_83) ;  /* 0x0000000000548947 */ /* 0x000fea0003800000 */
[----:B------:R-:W-:-:S04]  /*2740*/  IADD3 R2, P0, PT, R4, UR13, RZ ;  /* 0x0000000d04027c10 */ /* 0x000fc8000ff1e0ff */
[----:B------:R-:W-:Y:S01]  /*2750*/  SHF.L.U32 R8, R2, 0x2, RZ ;  /* 0x0000000202087819 */ /* 0x000fe200000006ff */
[----:B------:R-:W-:-:S05]  /*2760*/  IMAD.X R3, RZ, RZ, UR14, P0 ;  /* 0x0000000eff037e24 */ /* 0x000fca00080e06ff */
        /* <DEDUP_REMOVED lines=13> */
[----:B------:R-:W-:-:S02]  /*2840*/  VIADD R4, R4, 0x400 ;  /* 0x0000040004047836 */ /* 0x000fc40000000000 */
[----:B--2---:R-:W-:-:S04]  /*2850*/  FFMA R5, R5, R6, R12 ;  /* 0x0000000605057223 */ /* 0x004fc8000000000c */
[----:B---3--:R-:W-:-:S04]  /*2860*/  FFMA R5, R10, R11, R5 ;  /* 0x0000000b0a057223 */ /* 0x008fc80000000005 */
[----:B----4-:R-:W-:-:S04]  /*2870*/  FFMA R5, R14, R13, R5 ;  /* 0x0000000d0e057223 */ /* 0x010fc80000000005 */
[----:B-----5:R-:W-:-:S07]  /*2880*/  FFMA R12, R16, R15, R5 ;  /* 0x0000000f100c7223 */ /* 0x020fce0000000005 */
.L_x_83:
[----:B------:R-:W-:Y:S05]  /*2890*/  BSYNC.RECONVERGENT B2 ;  /* 0x0000000000027941 */ /* 0x000fea0003800200 */
.L_x_82:
[----:B------:R-:W-:Y:S05]  /*28a0*/  @!P1 BRA `(.L_x_76) ;  /* 0x0000000000689947 */ /* 0x000fea0003800000 */
[----:B------:R-:W-:Y:S02]  /*28b0*/  IADD3 R8, P0, PT, R4, UR5, RZ ;  /* 0x0000000504087c10 */ /* 0x000fe4000ff1e0ff */
[----:B------:R-:W-:Y:S02]  /*28c0*/  LOP3.LUT R2, R7, 0xffff, RZ, 0xc0, !PT ;  /* 0x0000ffff07027812 */ /* 0x000fe400078ec0ff */
[----:B------:R-:W-:Y:S01]  /*28d0*/  SHF.L.U32 R7, R8, 0x2, RZ ;  /* 0x0000000208077819 */ /* 0x000fe200000006ff */
[----:B------:R-:W-:Y:S01]  /*28e0*/  IMAD.X R3, RZ, RZ, UR12, P0 ;  /* 0x0000000cff037e24 */ /* 0x000fe200080e06ff */
[----:B------:R-:W-:Y:S02]  /*28f0*/  LEA.HI R2, R2, 0x1, RZ, 0x18 ;  /* 0x0000000102027811 */ /* 0x000fe400078fc0ff */
[----:B------:R-:W-:Y:S02]  /*2900*/  IADD3 R9, P0, PT, R7, UR10, RZ ;  /* 0x0000000a07097c10 */ /* 0x000fe4000ff1e0ff */
[----:B------:R-:W-:-:S02]  /*2910*/  SHF.L.U64.HI R8, R8, 0x2, R3 ;  /* 0x0000000208087819 */ /* 0x000fc40000010203 */
[----:B------:R-:W-:Y:S02]  /*2920*/  LOP3.LUT R2, R2, 0x3, RZ, 0xc0, !PT ;  /* 0x0000000302027812 */ /* 0x000fe400078ec0ff */
[----:B------:R-:W-:Y:S02]  /*2930*/  IADD3 R7, P1, PT, R7, UR8, RZ ;  /* 0x0000000807077c10 */ /* 0x000fe4000ff3e0ff */
[----:B------:R-:W-:Y:S02]  /*2940*/  IADD3.X R10, PT, PT, R8, UR11, RZ, P0, !PT ;  /* 0x0000000b080a7c10 */ /* 0x000fe400087fe4ff */
[----:B------:R-:W-:Y:S02]  /*2950*/  IADD3 R6, PT, PT, -R2, RZ, RZ ;  /* 0x000000ff02067210 */ /* 0x000fe40007ffe1ff */
[----:B------:R-:W-:-:S07]  /*2960*/  IADD3.X R8, PT, PT, R8, UR9, RZ, P1, !PT ;  /* 0x0000000908087c10 */ /* 0x000fce0008ffe4ff */
.L_x_84:
[----:B------:R-:W-:Y:S01]  /*2970*/  MOV R3, R8 ;  /* 0x0000000800037202 */ /* 0x000fe20000000f00 */
[----:B------:R-:W-:Y:S01]  /*2980*/  IMAD.MOV.U32 R4, RZ, RZ, R9 ;  /* 0x000000ffff047224 */ /* 0x000fe200078e0009 */
[----:B------:R-:W-:Y:S01]  /*2990*/  MOV R5, R10 ;  /* 0x0000000a00057202 */ /* 0x000fe20000000f00 */
[----:B------:R-:W-:-:S04]  /*29a0*/  IMAD.MOV.U32 R2, RZ, RZ, R7 ;  /* 0x000000ffff027224 */ /* 0x000fc800078e0007 */
[----:B------:R-:W2:Y:S04]  /*29b0*/  LDG.E R4, desc[UR18][R4.64] ;  /* 0x0000001204047981 */ /* 0x000ea8000c1e1900 */
[----:B------:R-:W2:Y:S01]  /*29c0*/  LDG.E R3, desc[UR18][R2.64] ;  /* 0x0000001202037981 */ /* 0x000ea2000c1e1900 */
[----:B------:R-:W-:-:S05]  /*29d0*/  VIADD R6, R6, 0x1 ;  /* 0x0000000106067836 */ /* 0x000fca0000000000 */
[----:B------:R-:W-:Y:S02]  /*29e0*/  ISETP.NE.AND P0, PT, R6, RZ, PT ;  /* 0x000000ff0600720c */ /* 0x000fe40003f05270 */
[----:B------:R-:W-:Y:S02]  /*29f0*/  IADD3 R7, P2, PT, R7, 0x400, RZ ;  /* 0x0000040007077810 */ /* 0x000fe40007f5e0ff */
[----:B------:R-:W-:-:S03]  /*2a00*/  IADD3 R9, P1, PT, R9, 0x400, RZ ;  /* 0x0000040009097810 */ /* 0x000fc60007f3e0ff */
[----:B------:R-:W-:Y:S01]  /*2a10*/  IMAD.X R8, RZ, RZ, R8, P2 ;  /* 0x000000ffff087224 */ /* 0x000fe200010e0608 */
[----:B------:R-:W-:Y:S01]  /*2a20*/  IADD3.X R10, PT, PT, RZ, R10, RZ, P1, !PT ;  /* 0x0000000aff0a7210 */ /* 0x000fe20000ffe4ff */
[----:B--2---:R-:W-:-:S04]  /*2a30*/  FFMA R12, R3, R4, R12 ;  /* 0x00000004030c7223 */ /* 0x004fc8000000000c */
[----:B------:R-:W-:Y:S05]  /*2a40*/  @P0 BRA `(.L_x_84) ;  /* 0xfffffffc00c80947 */ /* 0x000fea000383ffff */
.L_x_76:
[----:B------:R-:W-:Y:S05]  /*2a50*/  BSYNC.RECONVERGENT B1 ;  /* 0x0000000000017941 */ /* 0x000fea0003800200 */
.L_x_73:
        /* <DEDUP_REMOVED lines=15> */
[----:B------:R-:W0:Y:S03]  /*2b50*/  SHFL.DOWN PT, R2, R9, 0x4, 0x1f ;  /* 0x08801f0009027f89 */ /* 0x000e2600000e0000 */
[----:B------:R-:W-:-:S06]  /*2b60*/  @!P1 IMAD.IADD R3, R3, 0x1, R4 ;  /* 0x0000000103039824 */ /* 0x000fcc00078e0204 */
        /* <DEDUP_REMOVED lines=16> */
[----:B------:R-:W2:Y:S04]  /*2c70*/  LDS.128 R4, [UR4+0x10] ;  /* 0x00001004ff047984 */ /* 0x000ea80008000c00 */
[----:B0-----:R-:W0:Y:S01]  /*2c80*/  LDS.64 R2, [UR4+0x20] ;  /* 0x00002004ff027984 */ /* 0x001e220008000a00 */
[----:B-1----:R-:W-:-:S04]  /*2c90*/  FADD R9, R9, R0 ;  /* 0x0000000009097221 */ /* 0x002fc80000000000 */
[----:B--2---:R-:W-:-:S04]  /*2ca0*/  FADD R4, R9, R4 ;  /* 0x0000000409047221 */ /* 0x004fc80000000000 */
[----:B------:R-:W-:-:S04]  /*2cb0*/  FADD R5, R4, R5 ;  /* 0x0000000504057221 */ /* 0x000fc80000000000 */
[----:B------:R-:W-:-:S04]  /*2cc0*/  FADD R6, R5, R6 ;  /* 0x0000000605067221 */ /* 0x000fc80000000000 */
[----:B------:R-:W-:-:S04]  /*2cd0*/  FADD R7, R6, R7 ;  /* 0x0000000706077221 */ /* 0x000fc80000000000 */
[----:B0-----:R-:W-:-:S04]  /*2ce0*/  FADD R2, R7, R2 ;  /* 0x0000000207027221 */ /* 0x001fc80000000000 */
[----:B------:R-:W-:-:S07]  /*2cf0*/  FADD R9, R2, R3 ;  /* 0x0000000302097221 */ /* 0x000fce0000000000 */
.L_x_72:
[----:B------:R-:W-:Y:S05]  /*2d00*/  BSYNC.RECONVERGENT B0 ;  /* 0x0000000000007941 */ /* 0x000fea0003800200 */
.L_x_57:
[----:B------:R-:W-:Y:S05]  /*2d10*/  @P0 EXIT ;  /* 0x000000000000094d */ /* 0x000fea0003800000 */
[----:B------:R-:W3:Y:S02]  /*2d20*/  LDCU.64 UR4, c[0x0][0x398] ;  /* 0x00007300ff0477ac */ /* 0x000ee40008000a00 */
[----:B---3--:R-:W-:-:S06]  /*2d30*/  UIMAD.WIDE.U32 UR4, UR17, 0x4, UR4 ;  /* 0x00000004110478a5 */ /* 0x008fcc000f8e0004 */
[----:B0-----:R-:W-:Y:S01]  /*2d40*/  MOV R2, UR4 ;  /* 0x0000000400027c02 */ /* 0x001fe20008000f00 */
[----:B--2---:R-:W-:-:S05]  /*2d50*/  IMAD.U32 R3, RZ, RZ, UR5 ;  /* 0x00000005ff037e24 */ /* 0x004fca000f8e00ff */
[----:B------:R-:W-:Y:S01]  /*2d60*/  STG.E desc[UR18][R2.64], R9 ;  /* 0x0000000902007986 */ /* 0x000fe2000c101912 */
[----:B------:R-:W-:Y:S05]  /*2d70*/  EXIT ;  /* 0x000000000000794d */ /* 0x000fea0003800000 */
.L_x_85:
        /* <DEDUP_REMOVED lines=16> */
.L_x_347:


//--------------------- .text._ZN3cub18CUB_300001_SM_10006detail6reduce28DeviceReduceSingleTileKernelINS2_10policy_hubIfyN4cuda3std3__44plusIfEEE10Policy1000EN6thrust24THRUST_300001_SM_1000_NS18transform_iteratorINSD_12zip_functionINS7_10multipliesIfEEEENSD_12zip_iteratorINS7_5tupleIJNSD_6detail15normal_iteratorINSD_10device_ptrIfEEEESP_EEEEENSD_11use_defaultESS_EEPfyS9_ffNS7_10__identityEEEvT0_T1_T2_T3_T4_T6_ --------------------------
	.section	.text._ZN3cub18CUB_300001_SM_10006detail6reduce28DeviceReduceSingleTileKernelINS2_10policy_hubIfyN4cuda3std3__44plusIfEEE10Policy1000EN6thrust24THRUST_300001_SM_1000_NS18transform_iteratorINSD_12zip_functionINS7_10multipliesIfEEEENSD_12zip_iteratorINS7_5tupleIJNSD_6detail15normal_iteratorINSD_10device_ptrIfEEEESP_EEEEENSD_11use_defaultESS_EEPfyS9_ffNS7_10__identityEEEvT0_T1_T2_T3_T4_T6_,"ax",@progbits
	.align	128
        .global         _ZN3cub18CUB_300001_SM_10006detail6reduce28DeviceReduceSingleTileKernelINS2_10policy_hubIfyN4cuda3std3__44plusIfEEE10Policy1000EN6thrust24THRUST_300001_SM_1000_NS18transform_iteratorINSD_12zip_functionINS7_10multipliesIfEEEENSD_12zip_iteratorINS7_5tupleIJNSD_6detail15normal_iteratorINSD_10device_ptrIfEEEESP_EEEEENSD_11use_defaultESS_EEPfyS9_ffNS7_10__identityEEEvT0_T1_T2_T3_T4_T6_
        .type           _ZN3cub18CUB_300001_SM_10006detail6reduce28DeviceReduceSingleTileKernelINS2_10policy_hubIfyN4cuda3std3__44plusIfEEE10Policy1000EN6thrust24THRUST_300001_SM_1000_NS18transform_iteratorINSD_12zip_functionINS7_10multipliesIfEEEENSD_12zip_iteratorINS7_5tupleIJNSD_6detail15normal_iteratorINSD_10device_ptrIfEEEESP_EEEEENSD_11use_defaultESS_EEPfyS9_ffNS7_10__identityEEEvT0_T1_T2_T3_T4_T6_,@function
        .size           _ZN3cub18CUB_300001_SM_10006detail6reduce28DeviceReduceSingleTileKernelINS2_10policy_hubIfyN4cuda3std3__44plusIfEEE10Policy1000EN6thrust24THRUST_300001_SM_1000_NS18transform_iteratorINSD_12zip_functionINS7_10multipliesIfEEEENSD_12zip_iteratorINS7_5tupleIJNSD_6detail15normal_iteratorINSD_10device_ptrIfEEEESP_EEEEENSD_11use_defaultESS_EEPfyS9_ffNS7_10__identityEEEvT0_T1_T2_T3_T4_T6_,(.L_x_348 - _ZN3cub18CUB_300001_SM_10006detail6reduce28DeviceReduceSingleTileKernelINS2_10policy_hubIfyN4cuda3std3__44plusIfEEE10Policy1000EN6thrust24THRUST_300001_SM_1000_NS18transform_iteratorINSD_12zip_functionINS7_10multipliesIfEEEENSD_12zip_iteratorINS7_5tupleIJNSD_6detail15normal_iteratorINSD_10device_ptrIfEEEESP_EEEEENSD_11use_defaultESS_EEPfyS9_ffNS7_10__identityEEEvT0_T1_T2_T3_T4_T6_)
        .other          _ZN3cub18CUB_300001_SM_10006detail6reduce28DeviceReduceSingleTileKernelINS2_10policy_hubIfyN4cuda3std3__44plusIfEEE10Policy1000EN6thrust24THRUST_300001_SM_1000_NS18transform_iteratorINSD_12zip_functionINS7_10multipliesIfEEEENSD_12zip_iteratorINS7_5tupleIJNSD_6detail15normal_iteratorINSD_10device_ptrIfEEEESP_EEEEENSD_11use_defaultESS_EEPfyS9_ffNS7_10__identityEEEvT0_T1_T2_T3_T4_T6_,@"STO_CUDA_ENTRY STV_DEFAULT"
_ZN3cub18CUB_300001_SM_10006detail6reduce28DeviceReduceSingleTileKernelINS2_10policy_hubIfyN4cuda3std3__44plusIfEEE10Policy1000EN6thrust24THRUST_300001_SM_1000_NS18transform_iteratorINSD_12zip_functionINS7_10multipliesIfEEEENSD_12zip_iteratorINS7_5tupleIJNSD_6detail15normal_iteratorINSD_10device_ptrIfEEEESP_EEEEENSD_11use_defaultESS_EEPfyS9_ffNS7_10__identityEEEvT0_T1_T2_T3_T4_T6_:
.text._ZN3cub18CUB_300001_SM_10006detail6reduce28DeviceReduceSingleTileKernelINS2_10policy_hubIfyN4cuda3std3__44plusIfEEE10Policy1000EN6thrust24THRUST_300001_SM_1000_NS18transform_iteratorINSD_12zip_functionINS7_10multipliesIfEEEENSD_12zip_iteratorINS7_5tupleIJNSD_6detail15normal_iteratorINSD_10device_ptrIfEEEESP_EEEEENSD_11use_defaultESS_EEPfyS9_ffNS7_10__identityEEEvT0_T1_T2_T3_T4_T6_:
[----:B------:R-:W-:Y:S01]  /*0000*/  LDC R1, c[0x0][0x37c] ;  /* 0x0000df00ff017b82 */ /* 0x000fe20000000800 */
[----:B------:R-:W0:Y:S01]  /*0010*/  LDCU.64 UR4, c[0x0][0x3a0] ;  /* 0x00007400ff0477ac */ /* 0x000e220008000a00 */
[----:B------:R-:W1:Y:S01]  /*0020*/  LDCU.64 UR6, c[0x0][0x358] ;  /* 0x00006b00ff0677ac */ /* 0x000e620008000a00 */
[----:B0-----:R-:W-:Y:S01]  /*0030*/  MOV R6, UR4 ;  /* 0x0000000400067c02 */ /* 0x001fe20008000f00 */
[----:B------:R-:W-:-:S03]  /*0040*/  IMAD.U32 R7, RZ, RZ, UR5 ;  /* 0x00000005ff077e24 */ /* 0x000fc6000f8e00ff */
[----:B------:R-:W-:-:S04]  /*0050*/  ISETP.NE.U32.AND P0, PT, R6, RZ, PT ;  /* 0x000000ff0600720c */ /* 0x000fc80003f05070 */
[----:B------:R-:W-:-:S13]  /*0060*/  ISETP.NE.AND.EX P0, PT, R7, RZ, PT, P0 ;  /* 0x000000ff0700720c */ /* 0x000fda0003f05300 */
        /* <DEDUP_REMOVED lines=8> */
.L_x_86:
[----:B------:R-:W-:Y:S01]  /*00f0*/  ISETP.GT.U32.AND P0, PT, R6, 0xfff, PT ;  /* 0x00000fff0600780c */ /* 0x000fe20003f04070 */
[----:B------:R-:W-:Y:S03]  /*0100*/  BSSY.RECONVERGENT B0, `(.L_x_87) ;  /* 0x0000287000007945 */ /* 0x000fe60003800200 */
[----:B------:R-:W-:-:S13]  /*0110*/  ISETP.GT.U32.AND.EX P0, PT, R7, RZ, PT, P0 ;  /* 0x000000ff0700720c */ /* 0x000fda0003f04100 */
[----:B------:R-:W-:Y:S05]  /*0120*/  @P0 BRA `(.L_x_88) ;  /* 0x0000001000600947 */ /* 0x000fea0003800000 */
[----:B------:R-:W0:Y:S01]  /*0130*/  S2R R9, SR_TID.X ;  /* 0x0000000000097919 */ /* 0x000e220000002100 */
[----:B------:R-:W-:Y:S01]  /*0140*/  BSSY.RECONVERGENT B1, `(.L_x_89) ;  /* 0x000000d000017945 */ /* 0x000fe20003800200 */
[----:B------:R-:W-:Y:S01]  /*0150*/  HFMA2 R0, -RZ, RZ, 0, 0 ;  /* 0x00000000ff007431 */ /* 0x000fe200000001ff */
[----:B0-----:R-:W-:Y:S01]  /*0160*/  ISETP.GE.U32.AND P0, PT, R9, R6, PT ;  /* 0x000000060900720c */ /* 0x001fe20003f06070 */
[----:B------:R-:W-:-:S12]  /*0170*/  IMAD.MOV.U32 R11, RZ, RZ, R9 ;  /* 0x000000ffff0b7224 */ /* 0x000fd800078e0009 */
[----:B------:R-:W-:Y:S05]  /*0180*/  @P0 BRA `(.L_x_90) ;  /* 0x0000000000200947 */ /* 0x000fea0003800000 */
[----:B------:R-:W0:Y:S08]  /*0190*/  LDC.64 R2, c[0x0][0x380] ;  /* 0x0000e000ff027b82 */ /* 0x000e300000000a00 */
[----:B------:R-:W1:Y:S01]  /*01a0*/  LDC.64 R4, c[0x0][0x388] ;  /* 0x0000e200ff047b82 */ /* 0x000e620000000a00 */
[----:B0-----:R-:W-:-:S06]  /*01b0*/  IMAD.WIDE.U32 R2, R9, 0x4, R2 ;  /* 0x0000000409027825 */ /* 0x001fcc00078e0002 */
[----:B------:R-:W2:Y:S01]  /*01c0*/  LDG.E R2, desc[UR6][R2.64] ;  /* 0x0000000602027981 */ /* 0x000ea2000c1e1900 */
[----:B-1----:R-:W-:-:S06]  /*01d0*/  IMAD.WIDE.U32 R4, R9, 0x4, R4 ;  /* 0x0000000409047825 */ /* 0x002fcc00078e0004 */
[----:B------:R-:W2:Y:S01]  /*01e0*/  LDG.E R5, desc[UR6][R4.64] ;  /* 0x0000000604057981 */ /* 0x000ea2000c1e1900 */
[----:B------:R-:W-:Y:S01]  /*01f0*/  IADD3 R11, PT, PT, R9, 0x100, RZ ;  /* 0x00000100090b7810 */ /* 0x000fe20007ffe0ff */
[----:B--2---:R-:W-:-:S07]  /*0200*/  FMUL R0, R2, R5 ;  /* 0x0000000502007220 */ /* 0x004fce0000400000 */
.L_x_90:
[----:B------:R-:W-:Y:S05]  /*0210*/  BSYNC.RECONVERGENT B1 ;  /* 0x0000000000017941 */ /* 0x000fea0003800200 */
.L_x_89:
[----:B------:R-:W-:Y:S01]  /*0220*/  ISETP.GE.U32.AND P0, PT, R11, R6, PT ;  /* 0x000000060b00720c */ /* 0x000fe20003f06070 */
[----:B------:R-:W-:-:S12]  /*0230*/  BSSY.RECONVERGENT B1, `(.L_x_91) ;  /* 0x0000096000017945 */ /* 0x000fd80003800200 */
[----:B------:R-:W-:Y:S05]  /*0240*/  @P0 BRA `(.L_x_92) ;  /* 0x0000000800500947 */ /* 0x000fea0003800000 */
[----:B------:R-:W-:Y:S01]  /*0250*/  LOP3.LUT R3, RZ, R11, RZ, 0x33, !PT ;  /* 0x0000000bff037212 */ /* 0x000fe200078e33ff */
[----:B------:R-:W-:Y:S04]  /*0260*/  BSSY.RECONVERGENT B2, `(.L_x_93) ;  /* 0x0000049000027945 */ /* 0x000fe80003800200 */
[----:B------:R-:W-:-:S05]  /*0270*/  IMAD.IADD R3, R3, 0x1, R6 ;  /* 0x0000000103037824 */ /* 0x000fca00078e0206 */
[C---:B------:R-:W-:Y:S02]  /*0280*/  ISETP.GE.U32.AND P1, PT, R3.reuse, 0xf00, PT ;  /* 0x00000f000300780c */ /* 0x040fe40003f26070 */
[----:B------:R-:W-:-:S04]  /*0290*/  LEA.HI R8, R3, 0x1, RZ, 0x18 ;  /* 0x0000000103087811 */ /* 0x000fc800078fc0ff */
[----:B------:R-:W-:-:S04]  /*02a0*/  LOP3.LUT R40, R8, 0xf, RZ, 0xc0, !PT ;  /* 0x0000000f08287812 */ /* 0x000fc800078ec0ff */
[----:B------:R-:W-:-:S03]  /*02b0*/  ISETP.NE.AND P0, PT, R40, RZ, PT ;  /* 0x000000ff2800720c */ /* 0x000fc60003f05270 */
[----:B------:R-:W-:Y:S10]  /*02c0*/  @!P1 BRA `(.L_x_94) ;  /* 0x0000000400089947 */ /* 0x000ff40003800000 */
[----:B------:R-:W0:Y:S01]  /*02d0*/  LDCU.128 UR8, c[0x0][0x380] ;  /* 0x00007000ff0877ac */ /* 0x000e220008000c00 */
[----:B------:R-:W-:Y:S01]  /*02e0*/  IMAD.WIDE.U32 R2, R11, 0x4, RZ ;  /* 0x000000040b027825 */ /* 0x000fe200078e00ff */
[----:B------:R-:W-:Y:S02]  /*02f0*/  LOP3.LUT R10, R8, 0x1fffff0, RZ, 0xc0, !PT ;  /* 0x01fffff0080a7812 */ /* 0x000fe400078ec0ff */
[----:B------:R-:W-:Y:S02]  /*0300*/  LOP3.LUT R4, R2, 0x2000, RZ, 0xfc, !PT ;  /* 0x0000200002047812 */ /* 0x000fe400078efcff */
[----:B------:R-:W-:Y:S02]  /*0310*/  IADD3 R10, PT, PT, -R10, RZ, RZ ;  /* 0x000000ff0a0a7210 */ /* 0x000fe40007ffe1ff */
[C---:B0-----:R-:W-:Y:S02]  /*0320*/  IADD3 R2, P1, PT, R4.reuse, UR8, RZ ;  /* 0x0000000804027c10 */ /* 0x041fe4000ff3e0ff */
[----:B------:R-:W-:-:S02]  /*0330*/  IADD3 R4, P2, PT, R4, UR10, RZ ;  /* 0x0000000a04047c10 */ /* 0x000fc4000ff5e0ff */
[C---:B------:R-:W-:Y:S02]  /*0340*/  IADD3.X R17, PT, PT, R3.reuse, UR9, RZ, P1, !PT ;  /* 0x0000000903117c10 */ /* 0x040fe40008ffe4ff */
[----:B------:R-:W-:-:S09]  /*0350*/  IADD3.X R5, PT, PT, R3, UR11, RZ, P2, !PT ;  /* 0x0000000b03057c10 */ /* 0x000fd200097fe4ff */
.L_x_95:
[----:B------:R-:W-:Y:S01]  /*0360*/  IMAD.MOV.U32 R3, RZ, RZ, R17 ;  /* 0x000000ffff037224 */ /* 0x000fe200078e0011 */
        /* <DEDUP_REMOVED lines=30> */
[----:B------:R0:W5:Y:S04]  /*0550*/  LDG.E R14, desc[UR6][R2.64+0x1c00] ;  /* 0x001c0006020e7981 */ /* 0x000168000c1e1900 */
[----:B------:R1:W5:Y:S01]  /*0560*/  LDG.E R15, desc[UR6][R4.64+0x1c00] ;  /* 0x001c0006040f7981 */ /* 0x000362000c1e1900 */
[----:B------:R-:W-:-:S04]  /*0570*/  IADD3 R10, PT, PT, R10, 0x10, RZ ;  /* 0x000000100a0a7810 */ /* 0x000fc80007ffe0ff */
[----:B------:R-:W-:Y:S02]  /*0580*/  ISETP.NE.AND P1, PT, R10, RZ, PT ;  /* 0x000000ff0a00720c */ /* 0x000fe40003f25270 */
[----:B0-----:R-:W-:Y:S02]  /*0590*/  IADD3 R2, P2, PT, R2, 0x4000, RZ ;  /* 0x0000400002027810 */ /* 0x001fe40007f5e0ff */
[----:B-1----:R-:W-:Y:S01]  /*05a0*/  IADD3 R4, P3, PT, R4, 0x4000, RZ ;  /* 0x0000400004047810 */ /* 0x002fe20007f7e0ff */
[----:B------:R-:W-:-:S03]  /*05b0*/  VIADD R11, R11, 0x1000 ;  /* 0x000010000b0b7836 */ /* 0x000fc60000000000 */
[----:B------:R-:W-:Y:S01]  /*05c0*/  IADD3.X R5, PT, PT, RZ, R5, RZ, P3, !PT ;  /* 0x00000005ff057210 */ /* 0x000fe20001ffe4ff */
[----:B--2---:R-:W-:-:S04]  /*05d0*/  FFMA R41, R41, R42, R0 ;  /* 0x0000002a29297223 */ /* 0x004fc80000000000 */
[----:B---3--:R-:W-:-:S04]  /*05e0*/  FFMA R41, R44, R43, R41 ;  /* 0x0000002b2c297223 */ /* 0x008fc80000000029 */
[----:B----4-:R-:W-:-:S04]  /*05f0*/  FFMA R39, R38, R39, R41 ;  /* 0x0000002726277223 */ /* 0x010fc80000000029 */
[----:B-----5:R-:W-:-:S04]  /*0600*/  FFMA R37, R36, R37, R39 ;  /* 0x0000002524257223 */ /* 0x020fc80000000027 */
[----:B------:R-:W-:-:S04]  /*0610*/  FFMA R35, R34, R35, R37 ;  /* 0x0000002322237223 */ /* 0x000fc80000000025 */
        /* <DEDUP_REMOVED lines=8> */
[----:B------:R-:W-:Y:S01]  /*06a0*/  FFMA R16, R16, R17, R19 ;  /* 0x0000001110107223 */ /* 0x000fe20000000013 */
[----:B------:R-:W-:-:S03]  /*06b0*/  IMAD.X R17, RZ, RZ, R3, P2 ;  /* 0x000000ffff117224 */ /* 0x000fc600010e0603 */
[----:B------:R-:W-:-:S04]  /*06c0*/  FFMA R13, R13, R12, R16 ;  /* 0x0000000c0d0d7223 */ /* 0x000fc80000000010 */
[----:B------:R-:W-:Y:S01]  /*06d0*/  FFMA R0, R14, R15, R13 ;  /* 0x0000000f0e007223 */ /* 0x000fe2000000000d */
[----:B------:R-:W-:Y:S06]  /*06e0*/  @P1 BRA `(.L_x_95) ;  /* 0xfffffffc001c1947 */ /* 0x000fec000383ffff */
.L_x_94:
[----:B------:R-:W-:Y:S05]  /*06f0*/  BSYNC.RECONVERGENT B2 ;  /* 0x0000000000027941 */ /* 0x000fea0003800200 */
.L_x_93:
[----:B------:R-:W-:Y:S05]  /*0700*/  @!P0 BRA `(.L_x_92) ;  /* 0x0000000400208947 */ /* 0x000fea0003800000 */
[----:B------:R-:W-:Y:S01]  /*0710*/  ISETP.GE.U32.AND P0, PT, R40, 0x8, PT ;  /* 0x000000082800780c */ /* 0x000fe20003f06070 */
[----:B------:R-:W-:Y:S01]  /*0720*/  BSSY.RECONVERGENT B2, `(.L_x_96) ;  /* 0x0000021000027945 */ /* 0x000fe20003800200 */
[----:B------:R-:W-:-:S04]  /*0730*/  LOP3.LUT R26, R8, 0x7, RZ, 0xc0, !PT ;  /* 0x00000007081a7812 */ /* 0x000fc800078ec0ff */
[----:B------:R-:W-:-:S07]  /*0740*/  ISETP.NE.AND P1, PT, R26, RZ, PT ;  /* 0x000000ff1a00720c */ /* 0x000fce0003f25270 */
[----:B------:R-:W-:Y:S06]  /*0750*/  @!P0 BRA `(.L_x_97) ;  /* 0x0000000000748947 */ /* 0x000fec0003800000 */
[----:B------:R-:W0:Y:S08]  /*0760*/  LDC.64 R2, c[0x0][0x380] ;  /* 0x0000e000ff027b82 */ /* 0x000e300000000a00 */
[----:B------:R-:W1:Y:S01]  /*0770*/  LDC.64 R4, c[0x0][0x388] ;  /* 0x0000e200ff047b82 */ /* 0x000e620000000a00 */
[----:B0-----:R-:W-:-:S05]  /*0780*/  IMAD.WIDE R2, R11, 0x4, R2 ;  /* 0x000000040b027825 */ /* 0x001fca00078e0202 */
[----:B------:R-:W2:Y:S01]  /*0790*/  LDG.E R13, desc[UR6][R2.64] ;  /* 0x00000006020d7981 */ /* 0x000ea2000c1e1900 */
[----:B-1----:R-:W-:-:S03]  /*07a0*/  IMAD.WIDE R4, R11, 0x4, R4 ;  /* 0x000000040b047825 */ /* 0x002fc600078e0204 */
[----:B------:R-:W3:Y:S04]  /*07b0*/  LDG.E R15, desc[UR6][R2.64+0x400] ;  /* 0x00040006020f7981 */ /* 0x000ee8000c1e1900 */
[----:B------:R-:W2:Y:S04]  /*07c0*/  LDG.E R10, desc[UR6][R4.64] ;  /* 0x00000006040a7981 */ /* 0x000ea8000c1e1900 */
        /* <DEDUP_REMOVED lines=22> */
.L_x_97:
[----:B------:R-:W-:Y:S05]  /*0930*/  BSYNC.RECONVERGENT B2 ;  /* 0x0000000000027941 */ /* 0x000fea0003800200 */
.L_x_96:
        /* <DEDUP_REMOVED lines=23> */
.L_x_99:
[----:B------:R-:W-:Y:S05]  /*0ab0*/  BSYNC.RECONVERGENT B2 ;  /* 0x0000000000027941 */ /* 0x000fea0003800200 */
.L_x_98:
[----:B------:R-:W-:Y:S05]  /*0ac0*/  @!P1 BRA `(.L_x_92) ;  /* 0x0000000000309947 */ /* 0x000fea0003800000 */
[----:B------:R-:W0:Y:S01]  /*0ad0*/  LDC.64 R14, c[0x0][0x380] ;  /* 0x0000e000ff0e7b82 */ /* 0x000e220000000a00 */
[----:B------:R-:W-:-:S07]  /*0ae0*/  IADD3 R8, PT, PT, -R8, RZ, RZ ;  /* 0x000000ff08087210 */ /* 0x000fce0007ffe1ff */
[----:B------:R-:W1:Y:S02]  /*0af0*/  LDC.64 R12, c[0x0][0x388] ;  /* 0x0000e200ff0c7b82 */ /* 0x000e640000000a00 */
.L_x_100:
[----:B-1----:R-:W-:-:S04]  /*0b00*/  IMAD.WIDE R2, R11, 0x4, R12 ;  /* 0x000000040b027825 */ /* 0x002fc800078e020c */
[C---:B0-----:R-:W-:Y:S02]  /*0b10*/  IMAD.WIDE R4, R11.reuse, 0x4, R14 ;  /* 0x000000040b047825 */ /* 0x041fe400078e020e */
[----:B------:R-:W2:Y:S04]  /*0b20*/  LDG.E R2, desc[UR6][R2.64] ;  /* 0x0000000602027981 */ /* 0x000ea8000c1e1900 */
[----:B------:R-:W2:Y:S01]  /*0b30*/  LDG.E R5, desc[UR6][R4.64] ;  /* 0x0000000604057981 */ /* 0x000ea2000c1e1900 */
[----:B------:R-:W-:Y:S01]  /*0b40*/  VIADD R8, R8, 0x1 ;  /* 0x0000000108087836 */ /* 0x000fe20000000000 */
[----:B------:R-:W-:-:S04]  /*0b50*/  IADD3 R11, PT, PT, R11, 0x100, RZ ;  /* 0x000001000b0b7810 */ /* 0x000fc80007ffe0ff */
[----:B------:R-:W-:Y:S01]  /*0b60*/  ISETP.NE.AND P0, PT, R8, RZ, PT ;  /* 0x000000ff0800720c */ /* 0x000fe20003f05270 */
[----:B--2---:R-:W-:-:S12]  /*0b70*/  FFMA R0, R5, R2, R0 ;  /* 0x0000000205007223 */ /* 0x004fd80000000000 */
[----:B------:R-:W-:Y:S05]  /*0b80*/  @P0 BRA `(.L_x_100) ;  /* 0xfffffffc00dc0947 */ /* 0x000fea000383ffff */
.L_x_92:
[----:B------:R-:W-:Y:S05]  /*0b90*/  BSYNC.RECONVERGENT B1 ;  /* 0x0000000000017941 */ /* 0x000fea0003800200 */
.L_x_91:
[----:B------:R-:W-:Y:S01]  /*0ba0*/  ISETP.GE.U32.AND P0, PT, R6, 0x100, PT ;  /* 0x000001000600780c */ /* 0x000fe20003f06070 */
[----:B------:R-:W-:-:S03]  /*0bb0*/  IMAD.MOV.U32 R11, RZ, RZ, R0 ;  /* 0x000000ffff0b7224 */ /* 0x000fc600078e0000 */
[----:B------:R-:W-:-:S13]  /*0bc0*/  ISETP.GE.U32.AND.EX P0, PT, R7, RZ, PT, P0 ;  /* 0x000000ff0700720c */ /* 0x000fda0003f06100 */
[----:B------:R-:W-:Y:S05]  /*0bd0*/  @!P0 BRA `(.L_x_101) ;  /* 0x0000000000ac8947 */ /* 0x000fea0003800000 */
[----:B------:R-:W0:Y:S01]  /*0be0*/  S2R R6, SR_LANEID ;  /* 0x0000000000067919 */ /* 0x000e220000000000 */
[----:B------:R-:W-:Y:S01]  /*0bf0*/  ISETP.NE.AND P5, PT, R9, RZ, PT ;  /* 0x000000ff0900720c */ /* 0x000fe20003fa5270 */
[----:B------:R-:W1:Y:S02]  /*0c00*/  SHFL.DOWN PT, R0, R11, 0x1, 0x1f ;  /* 0x08201f000b007f89 */ /* 0x000e6400000e0000 */
[----:B-1----:R-:W-:Y:S01]  /*0c10*/  FADD R0, R0, R11 ;  /* 0x0000000b00007221 */ /* 0x002fe20000000000 */
[C---:B0-----:R-:W-:Y:S02]  /*0c20*/  ISETP.GT.AND P0, PT, R6.reuse, 0x1e, PT ;  /* 0x0000001e0600780c */ /* 0x041fe40003f04270 */
[C---:B------:R-:W-:Y:S02]  /*0c30*/  ISETP.NE.AND P1, PT, R6.reuse, RZ, PT ;  /* 0x000000ff0600720c */ /* 0x040fe40003f25270 */
        /* <DEDUP_REMOVED lines=16> */
[----:B------:R-:W-:-:S04]  /*0d40*/  ISETP.GT.AND P0, PT, R6, 0xf, PT ;  /* 0x0000000f0600780c */ /* 0x000fc80003f04270 */
[----:B------:R-:W0:Y:S02]  /*0d50*/  SHFL.DOWN PT, R3, R0, 0x10, 0x1f ;  /* 0x0a001f0000037f89 */ /* 0x000e2400000e0000 */
[----:B0-----:R-:W-:-:S05]  /*0d60*/  FADD R3, R0, R3 ;  /* 0x0000000300037221 */ /* 0x001fca0000000000 */
[----:B------:R1:W-:Y:S01]  /*0d70*/  @!P1 STS [R2+0x8], R3 ;  /* 0x0000080302009388 */ /* 0x0003e20000000800 */
[----:B------:R-:W-:Y:S01]  /*0d80*/  FSEL R0, R0, R3, P0 ;  /* 0x0000000300007208 */ /* 0x000fe20000000000 */
[----:B------:R-:W-:Y:S06]  /*0d90*/  BAR.SYNC.DEFER_BLOCKING 0x0 ;  /* 0x0000000000007b1d */ /* 0x000fec0000010000 */
[----:B------:R-:W-:Y:S05]  /*0da0*/  @P5 BRA `(.L_x_102) ;  /* 0x0000001800f05947 */ /* 0x000fea0003800000 */
[----:B------:R-:W0:Y:S01]  /*0db0*/  S2UR UR5, SR_CgaCtaId ;  /* 0x00000000000579c3 */ /* 0x000e220000008800 */
[----:B------:R-:W-:Y:S02]  /*0dc0*/  UMOV UR4, 0x400 ;  /* 0x0000040000047882 */ /* 0x000fe40000000000 */
[----:B0-----:R-:W-:-:S09]  /*0dd0*/  ULEA UR4, UR5, UR4, 0x18 ;  /* 0x0000000405047291 */ /* 0x001fd2000f8ec0ff */
[----:B-1----:R-:W0:Y:S04]  /*0de0*/  LDS R3, [UR4+0xc] ;  /* 0x00000c04ff037984 */ /* 0x002e280008000800 */
        /* <DEDUP_REMOVED lines=10> */
.L_x_101:
[----:B------:R-:W0:Y:S01]  /*0e90*/  S2R R4, SR_LANEID ;  /* 0x0000000000047919 */ /* 0x000e220000000000 */
[C---:B------:R-:W-:Y:S02]  /*0ea0*/  LOP3.LUT R0, R9.reuse, 0x3e0, RZ, 0xc0, !PT ;  /* 0x000003e009007812 */ /* 0x040fe400078ec0ff */
[----:B------:R-:W-:Y:S02]  /*0eb0*/  ISETP.NE.AND P5, PT, R9, RZ, PT ;  /* 0x000000ff0900720c */ /* 0x000fe40003fa5270 */
[----:B------:R-:W-:Y:S01]  /*0ec0*/  LOP3.LUT R5, RZ, R0, RZ, 0x33, !PT ;  /* 0x00000000ff057212 */ /* 0x000fe200078e33ff */
[----:B------:R-:W-:-:S03]  /*0ed0*/  VIADD R3, R0, 0x20 ;  /* 0x0000002000037836 */ /* 0x000fc60000000000 */
[-C--:B------:R-:W-:Y:S02]  /*0ee0*/  IADD3 R5, PT, PT, R5, R6.reuse, RZ ;  /* 0x0000000605057210 */ /* 0x080fe40007ffe0ff */
[----:B------:R-:W-:-:S04]  /*0ef0*/  ISETP.GT.U32.AND P0, PT, R3, R6, PT ;  /* 0x000000060300720c */ /* 0x000fc80003f04070 */
        /* <DEDUP_REMOVED lines=9> */
[----:B------:R-:W-:Y:S01]  /*0f90*/  @!P1 MOV R3, 0x400 ;  /* 0x0000040000039802 */ /* 0x000fe20000000f00 */
[----:B------:R-:W1:Y:S08]  /*0fa0*/  SHFL.DOWN PT, R0, R11, 0x2, R5 ;  /* 0x084000000b007989 */ /* 0x000e7000000e0005 */
[----:B-1----:R-:W-:Y:S01]  /*0fb0*/  @!P0 FADD R11, R11, R0 ;  /* 0x000000000b0b8221 */ /* 0x002fe20000000000 */
[----:B------:R-:W-:Y:S01]  /*0fc0*/  ISETP.GT.AND P0, PT, R2, R5, PT ;  /* 0x000000050200720c */ /* 0x000fe20003f04270 */
[----:B------:R-:W-:Y:S01]  /*0fd0*/  VIADD R2, R4, 0x8 ;  /* 0x0000000804027836 */ /* 0x000fe20000000000 */
[----:B0-----:R-:W-:-:S02]  /*0fe0*/  @!P1 LEA R3, R8, R3, 0x18 ;  /* 0x0000000308039211 */ /* 0x001fc400078ec0ff */
[----:B------:R-:W0:Y:S09]  /*0ff0*/  SHFL.DOWN PT, R0, R11, 0x4, R5 ;  /* 0x088000000b007989 */ /* 0x000e3200000e0005 */
[----:B0-----:R-:W-:Y:S01]  /*1000*/  @!P0 FADD R11, R11, R0 ;  /* 0x000000000b0b8221 */ /* 0x001fe20000000000 */
[----:B------:R-:W-:-:S02]  /*1010*/  ISETP.GT.AND P0, PT, R2, R5, PT ;  /* 0x000000050200720c */ /* 0x000fc40003f04270 */
[----:B------:R-:W-:Y:S02]  /*1020*/  IADD3 R2, PT, PT, R4, 0x10, RZ ;  /* 0x0000001004027810 */ /* 0x000fe40007ffe0ff */
[----:B------:R-:W0:Y:S09]  /*1030*/  SHFL.DOWN PT, R0, R11, 0x8, R5 ;  /* 0x090000000b007989 */ /* 0x000e3200000e0005 */
[----:B0-----:R-:W-:Y:S01]  /*1040*/  @!P0 FADD R11, R11, R0 ;  /* 0x000000000b0b8221 */ /* 0x001fe20000000000 */
[----:B------:R-:W-:-:S02]  /*1050*/  ISETP.GT.AND P0, PT, R2, R5, PT ;  /* 0x000000050200720c */ /* 0x000fc40003f04270 */
[----:B------:R-:W-:Y:S02]  /*1060*/  @!P1 SHF.R.U32.HI R2, RZ, 0x3, R9 ;  /* 0x00000003ff029819 */ /* 0x000fe40000011609 */
[----:B------:R-:W0:Y:S02]  /*1070*/  SHFL.DOWN PT, R0, R11, 0x10, R5 ;  /* 0x0a0000000b007989 */ /* 0x000e2400000e0005 */
[----:B------:R-:W-:-:S05]  /*1080*/  @!P1 LOP3.LUT R2, R2, 0x7c, RZ, 0xc0, !PT ;  /* 0x0000007c02029812 */ /* 0x000fca00078ec0ff */
[----:B------:R-:W-:Y:S02]  /*1090*/  @!P1 IMAD.IADD R3, R2, 0x1, R3 ;  /* 0x0000000102039824 */ /* 0x000fe400078e0203 */
[----:B0-----:R-:W-:-:S05]  /*10a0*/  @!P0 FADD R11, R11, R0 ;  /* 0x000000000b0b8221 */ /* 0x001fca0000000000 */
[----:B------:R-:W-:-:S05]  /*10b0*/  MOV R0, R11 ;  /* 0x0000000b00007202 */ /* 0x000fca0000000f00 */
[----:B------:R0:W-:Y:S01]  /*10c0*/  @!P1 STS [R3+0x8], R0 ;  /* 0x0000080003009388 */ /* 0x0001e20000000800 */
[----:B------:R-:W-:Y:S06]  /*10d0*/  BAR.SYNC.DEFER_BLOCKING 0x0 ;  /* 0x0000000000007b1d */ /* 0x000fec0000010000 */
[----:B------:R-:W-:Y:S05]  /*10e0*/  @P5 BRA `(.L_x_102) ;  /* 0x0000001800205947 */ /* 0x000fea0003800000 */
[----:B------:R-:W1:Y:S01]  /*10f0*/  S2UR UR5, SR_CgaCtaId ;  /* 0x00000000000579c3 */ /* 0x000e620000008800 */
[----:B------:R-:W-:Y:S01]  /*1100*/  UMOV UR4, 0x400 ;  /* 0x0000040000047882 */ /* 0x000fe20000000000 */
[C---:B------:R-:W-:Y:S02]  /*1110*/  ISETP.GT.U32.AND P3, PT, R6.reuse, 0x20, PT ;  /* 0x000000200600780c */ /* 0x040fe40003f64070 */
[C---:B------:R-:W-:Y:S02]  /*1120*/  ISETP.GT.U32.AND P1, PT, R6.reuse, 0x40, PT ;  /* 0x000000400600780c */ /* 0x040fe40003f24070 */
[C---:B------:R-:W-:Y:S02]  /*1130*/  ISETP.GT.U32.AND.EX P3, PT, R7.reuse, RZ, PT, P3 ;  /* 0x000000ff0700720c */ /* 0x040fe40003f64130 */
[----:B------:R-:W-:Y:S02]  /*1140*/  ISETP.GT.U32.AND P0, PT, R6, 0x60, PT ;  /* 0x000000600600780c */ /* 0x000fe40003f04070 */
[----:B------:R-:W-:-:S02]  /*1150*/  ISETP.GT.U32.AND.EX P1, PT, R7, RZ, PT, P1 ;  /* 0x000000ff0700720c */ /* 0x000fc40003f24110 */
[C---:B------:R-:W-:Y:S02]  /*1160*/  ISETP.GT.U32.AND P2, PT, R6.reuse, 0x80, PT ;  /* 0x000000800600780c */ /* 0x040fe40003f44070 */
[C---:B------:R-:W-:Y:S02]  /*1170*/  ISETP.GT.U32.AND.EX P0, PT, R7.reuse, RZ, PT, P0 ;  /* 0x000000ff0700720c */ /* 0x040fe40003f04100 */
[----:B------:R-:W-:Y:S02]  /*1180*/  ISETP.GT.U32.AND P4, PT, R6, 0xa0, PT ;  /* 0x000000a00600780c */ /* 0x000fe40003f84070 */
[C---:B------:R-:W-:Y:S02]  /*1190*/  ISETP.GT.U32.AND.EX P2, PT, R7.reuse, RZ, PT, P2 ;  /* 0x000000ff0700720c */ /* 0x040fe40003f44120 */
[----:B------:R-:W-:Y:S01]  /*11a0*/  ISETP.GT.U32.AND.EX P4, PT, R7, RZ, PT, P4 ;  /* 0x000000ff0700720c */ /* 0x000fe20003f84140 */
[----:B-1----:R-:W-:-:S09]  /*11b0*/  ULEA UR4, UR5, UR4, 0x18 ;  /* 0x0000000405047291 */ /* 0x002fd2000f8ec0ff */
[----:B0-----:R-:W0:Y:S04]  /*11c0*/  LDS R3, [UR4+0xc] ;  /* 0x00000c04ff037984 */ /* 0x001e280008000800 */
[----:B------:R-:W1:Y:S04]  /*11d0*/  LDS.128 R8, [UR4+0x10] ;  /* 0x00001004ff087984 */ /* 0x000e680008000c00 */
[----:B------:R-:W2:Y:S01]  /*11e0*/  LDS.64 R4, [UR4+0x20] ;  /* 0x00002004ff047984 */ /* 0x000ea20008000a00 */
[----:B0-----:R-:W-:Y:S01]  /*11f0*/  @P3 FADD R0, R0, R3 ;  /* 0x0000000300003221 */ /* 0x001fe20000000000 */
[----:B------:R-:W-:-:S03]  /*1200*/  ISETP.GT.U32.AND P3, PT, R6, 0xc0, PT ;  /* 0x000000c00600780c */ /* 0x000fc60003f64070 */
[----:B-1----:R-:W-:Y:S01]  /*1210*/  @P1 FADD R0, R0, R8 ;  /* 0x0000000800001221 */ /* 0x002fe20000000000 */
[----:B------:R-:W-:Y:S02]  /*1220*/  ISETP.GT.U32.AND P1, PT, R6, 0xe0, PT ;  /* 0x000000e00600780c */ /* 0x000fe40003f24070 */
[C---:B------:R-:W-:Y:S01]  /*1230*/  ISETP.GT.U32.AND.EX P3, PT, R7.reuse, RZ, PT, P3 ;  /* 0x000000ff0700720c */ /* 0x040fe20003f64130 */
[----:B------:R-:W-:Y:S01]  /*1240*/  @P0 FADD R0, R0, R9 ;  /* 0x0000000900000221 */ /* 0x000fe20000000000 */
[----:B------:R-:W-:-:S03]  /*1250*/  ISETP.GT.U32.AND.EX P1, PT, R7, RZ, PT, P1 ;  /* 0x000000ff0700720c */ /* 0x000fc60003f24110 */
[----:B------:R-:W-:-:S04]  /*1260*/  @P2 FADD R0, R0, R10 ;  /* 0x0000000a00002221 */ /* 0x000fc80000000000 */
[----:B------:R-:W-:-:S04]  /*1270*/  @P4 FADD R0, R0, R11 ;  /* 0x0000000b00004221 */ /* 0x000fc80000000000 */
[----:B--2---:R-:W-:-:S04]  /*1280*/  @P3 FADD R0, R0, R4 ;  /* 0x0000000400003221 */ /* 0x004fc80000000000 */
[----:B------:R-:W-:Y:S01]  /*1290*/  @P1 FADD R0, R0, R5 ;  /* 0x0000000500001221 */ /* 0x000fe20000000000 */
[----:B------:R-:W-:Y:S06]  /*12a0*/  BRA `(.L_x_102) ;  /* 0x0000001400b07947 */ /* 0x000fec0003800000 */
.L_x_88:
[----:B------:R-:W0:Y:S01]  /*12b0*/  S2R R0, SR_TID.X ;  /* 0x0000000000007919 */ /* 0x000e220000002100 */
[----:B------:R-:W0:Y:S08]  /*12c0*/  LDC.64 R2, c[0x0][0x380] ;  /* 0x0000e000ff027b82 */ /* 0x000e300000000a00 */
[----:B------:R-:W1:Y:S01]  /*12d0*/  LDC.64 R4, c[0x0][0x388] ;  /* 0x0000e200ff047b82 */ /* 0x000e620000000a00 */
[----:B0-----:R-:W-:-:S04]  /*12e0*/  IMAD.WIDE.U32 R2, R0, 0x4, R2 ;  /* 0x0000000400027825 */ /* 0x001fc800078e0002 */
[----:B-1----:R-:W-:Y:S01]  /*12f0*/  IMAD.WIDE.U32 R4, R0, 0x4, R4 ;  /* 0x0000000400047825 */ /* 0x002fe200078e0004 */
[----:B------:R-:W2:Y:S04]  /*1300*/  LDG.E R17, desc[UR6][R2.64+0x3400] ;  /* 0x0034000602117981 */ /* 0x000ea8000c1e1900 */
[----:B------:R-:W2:Y:S04]  /*1310*/  LDG.E R16, desc[UR6][R4.64+0x3400] ;  /* 0x0034000604107981 */ /* 0x000ea8000c1e1900 */
[----:B------:R-:W3:Y:S04]  /*1320*/  LDG.E R11, desc[UR6][R2.64+0x3000] ;  /* 0x00300006020b7981 */ /* 0x000ee8000c1e1900 */
[----:B------:R-:W3:Y:S04]  /*1330*/  LDG.E R12, desc[UR6][R4.64+0x3000] ;  /* 0x00300006040c7981 */ /* 0x000ee8000c1e1900 */
[----:B------:R-:W4:Y:S04]  /*1340*/  LDG.E R28, desc[UR6][R2.64+0x400] ;  /* 0x00040006021c7981 */ /* 0x000f28000c1e1900 */
[----:B------:R-:W5:Y:S04]  /*1350*/  LDG.E R32, desc[UR6][R2.64+0xc00] ;  /* 0x000c000602207981 */ /* 0x000f68000c1e1900 */
[----:B------:R-:W5:Y:S04]  /*1360*/  LDG.E R36, desc[UR6][R2.64+0x1400] ;  /* 0x0014000602247981 */ /* 0x000f68000c1e1900 */
[----:B------:R-:W5:Y:S04]  /*1370*/  LDG.E R38, desc[UR6][R2.64+0x1c00] ;  /* 0x001c000602267981 */ /* 0x000f68000c1e1900 */
[----:B------:R-:W5:Y:S04]  /*1380*/  LDG.E R23, desc[UR6][R2.64+0x2400] ;  /* 0x0024000602177981 */ /* 0x000f68000c1e1900 */
[----:B------:R-:W5:Y:S04]  /*1390*/  LDG.E R19, desc[UR6][R2.64+0x2c00] ;  /* 0x002c000602137981 */ /* 0x000f68000c1e1900 */
        /* <DEDUP_REMOVED lines=22> */
[----:B------:R-:W-:-:S04]  /*1500*/  IADD3 R43, P1, PT, R6, -0x1000, RZ ;  /* 0xfffff000062b7810 */ /* 0x000fc80007f3e0ff */
[----:B------:R-:W-:Y:S01]  /*1510*/  ISETP.GE.U32.AND P0, PT, R43, 0x1000, PT ;  /* 0x000010002b00780c */ /* 0x000fe20003f06070 */
[----:B------:R-:W-:Y:S01]  /*1520*/  UMOV UR9, 0x1000 ;  /* 0x0000100000097882 */ /* 0x000fe20000000000 */
[----:B------:R-:W-:Y:S01]  /*1530*/  UMOV UR4, URZ ;  /* 0x000000ff00047c82 */ /* 0x000fe20008000000 */
[----:B--2---:R-:W-:-:S04]  /*1540*/  FMUL R16, R17, R16 ;  /* 0x0000001011107220 */ /* 0x004fc80000400000 */
[----:B---3--:R-:W-:Y:S01]  /*1550*/  FFMA R11, R11, R12, R16 ;  /* 0x0000000c0b0b7223 */ /* 0x008fe20000000010 */
[----:B------:R-:W-:-:S04]  /*1560*/  IADD3.X R12, PT, PT, R7, -0x1, RZ, P1, !PT ;  /* 0xffffffff070c7810 */ /* 0x000fc80000ffe4ff */
[----:B------:R-:W-:Y:S01]  /*1570*/  ISETP.GE.U32.AND.EX P0, PT, R12, RZ, PT, P0 ;  /* 0x000000ff0c00720c */ /* 0x000fe20003f06100 */
[----:B----4-:R-:W-:Y:S01]  /*1580*/  FMUL R29, R28, R29 ;  /* 0x0000001d1c1d7220 */ /* 0x010fe20000400000 */
[----:B-----5:R-:W-:Y:S01]  /*1590*/  FMUL R33, R32, R33 ;  /* 0x0000002120217220 */ /* 0x020fe20000400000 */
[----:B------:R-:W-:Y:S01]  /*15a0*/  FMUL R37, R36, R37 ;  /* 0x0000002524257220 */ /* 0x000fe20000400000 */
[----:B------:R-:W-:Y:S01]  /*15b0*/  FMUL R39, R38, R39 ;  /* 0x0000002726277220 */ /* 0x000fe20000400000 */
[----:B------:R-:W-:Y:S01]  /*15c0*/  FMUL R23, R23, R22 ;  /* 0x0000001617177220 */ /* 0x000fe20000400000 */
[----:B------:R-:W-:Y:S01]  /*15d0*/  FMUL R18, R19, R18 ;  /* 0x0000001213127220 */ /* 0x000fe20000400000 */
[----:B------:R-:W-:Y:S01]  /*15e0*/  FMUL R14, R14, R15 ;  /* 0x0000000f0e0e7220 */ /* 0x000fe20000400000 */
[----:B------:R-:W-:Y:S01]  /*15f0*/  FFMA R26, R26, R27, R29 ;  /* 0x0000001b1a1a7223 */ /* 0x000fe2000000001d */
[----:B------:R-:W-:Y:S01]  /*1600*/  FFMA R31, R30, R31, R33 ;  /* 0x0000001f1e1f7223 */ /* 0x000fe20000000021 */
[----:B------:R-:W-:Y:S01]  /*1610*/  FFMA R34, R34, R35, R37 ;  /* 0x0000002322227223 */ /* 0x000fe20000000025 */
[----:B------:R-:W-:Y:S01]  /*1620*/  FFMA R25, R24, R25, R39 ;  /* 0x0000001918197223 */ /* 0x000fe20000000027 */
[----:B------:R-:W-:Y:S01]  /*1630*/  FFMA R20, R20, R21, R23 ;  /* 0x0000001514147223 */ /* 0x000fe20000000017 */
[----:B------:R-:W-:-:S02]  /*1640*/  FADD R26, R26, R31 ;  /* 0x0000001f1a1a7221 */ /* 0x000fc40000000000 */
[----:B------:R-:W-:Y:S01]  /*1650*/  FADD R25, R34, R25 ;  /* 0x0000001922197221 */ /* 0x000fe20000000000 */
[----:B------:R-:W-:Y:S01]  /*1660*/  FFMA R13, R13, R8, R18 ;  /* 0x000000080d0d7223 */ /* 0x000fe20000000012 */
[----:B------:R-:W-:-:S03]  /*1670*/  FFMA R10, R9, R10, R14 ;  /* 0x0000000a090a7223 */ /* 0x000fc6000000000e */
[----:B------:R-:W-:Y:S01]  /*1680*/  FADD R13, R20, R13 ;  /* 0x0000000d140d7221 */ /* 0x000fe20000000000 */
[----:B------:R-:W-:Y:S01]  /*1690*/  FADD R10, R11, R10 ;  /* 0x0000000a0b0a7221 */ /* 0x000fe20000000000 */
[----:B------:R-:W-:-:S03]  /*16a0*/  FADD R25, R26, R25 ;  /* 0x000000191a197221 */ /* 0x000fc60000000000 */
[----:B------:R-:W-:-:S04]  /*16b0*/  FADD R10, R13, R10 ;  /* 0x0000000a0d0a7221 */ /* 0x000fc80000000000 */
[----:B------:R-:W-:Y:S01]  /*16c0*/  FADD R13, R25, R10 ;  /* 0x0000000a190d7221 */ /* 0x000fe20000000000 */
[----:B------:R-:W-:Y:S06]  /*16d0*/  @!P0 BRA `(.L_x_103) ;  /* 0x00000004002c8947 */ /* 0x000fec0003800000 */
[----:B------:R-:W0:Y:S01]  /*16e0*/  LDC.64 R6, c[0x0][0x3a0] ;  /* 0x0000e800ff067b82 */ /* 0x000e220000000a00 */
[----:B------:R-:W-:Y:S01]  /*16f0*/  UMOV UR9, 0x1000 ;  /* 0x0000100000097882 */ /* 0x000fe20000000000 */
[----:B------:R-:W-:-:S05]  /*1700*/  UMOV UR4, URZ ;  /* 0x000000ff00047c82 */ /* 0x000fca0008000000 */
.L_x_105:
[----:B------:R-:W-:Y:S02]  /*1710*/  USHF.L.U32 UR5, UR9, 0x2, URZ ;  /* 0x0000000209057899 */ /* 0x000fe400080006ff */
[----:B------:R-:W-:-:S04]  /*1720*/  USHF.L.U64.HI UR8, UR9, 0x2, UR4 ;  /* 0x0000000209087899 */ /* 0x000fc80008010204 */
[----:B------:R-:W-:Y:S02]  /*1730*/  IADD3 R10, P0, PT, R2, UR5, RZ ;  /* 0x00000005020a7c10 */ /* 0x000fe4000ff1e0ff */
[----:B------:R-:W-:Y:S02]  /*1740*/  IADD3 R8, P1, PT, R4, UR5, RZ ;  /* 0x0000000504087c10 */ /* 0x000fe4000ff3e0ff */
[----:B------:R-:W-:Y:S02]  /*1750*/  IADD3.X R11, PT, PT, R3, UR8, RZ, P0, !PT ;  /* 0x00000008030b7c10 */ /* 0x000fe400087fe4ff */
        /* <DEDUP_REMOVED lines=32> */
[----:B------:R0:W5:Y:S02]  /*1960*/  LDG.E R9, desc[UR6][R8.64+0x3c00] ;  /* 0x003c000608097981 */ /* 0x000164000c1e1900 */
[----:B0-----:R-:W-:-:S04]  /*1970*/  IADD3 R8, P1, PT, R6, -UR9, RZ ;  /* 0x8000000906087c10 */ /* 0x001fc8000ff3e0ff */
[----:B------:R-:W-:Y:S02]  /*1980*/  ISETP.GE.U32.AND P0, PT, R8, 0x1000, PT ;  /* 0x000010000800780c */ /* 0x000fe40003f06070 */
[----:B------:R-:W-:-:S04]  /*1990*/  IADD3.X R8, PT, PT, R7, ~UR4, RZ, P1, !PT ;  /* 0x8000000407087c10 */ /* 0x000fc80008ffe4ff */
[----:B------:R-:W-:Y:S01]  /*19a0*/  ISETP.GE.U32.AND.EX P0, PT, R8, RZ, PT, P0 ;  /* 0x000000ff0800720c */ /* 0x000fe20003f06100 */
[----:B--2---:R-:W-:Y:S01]  /*19b0*/  FMUL R44, R44, R45 ;  /* 0x0000002d2c2c7220 */ /* 0x004fe20000400000 */
[----:B---3--:R-:W-:Y:S01]  /*19c0*/  FMUL R42, R42, R31 ;  /* 0x0000001f2a2a7220 */ /* 0x008fe20000400000 */
[----:B----4-:R-:W-:Y:S01]  /*19d0*/  FMUL R24, R41, R24 ;  /* 0x0000001829187220 */ /* 0x010fe20000400000 */
[----:B-----5:R-:W-:Y:S01]  /*19e0*/  FMUL R32, R32, R25 ;  /* 0x0000001920207220 */ /* 0x020fe20000400000 */
[----:B------:R-:W-:Y:S01]  /*19f0*/  FMUL R23, R28, R23 ;  /* 0x000000171c177220 */ /* 0x000fe20000400000 */
[----:B------:R-:W-:Y:S01]  /*1a00*/  FMUL R27, R27, R20 ;  /* 0x000000141b1b7220 */ /* 0x000fe20000400000 */
[----:B------:R-:W-:Y:S01]  /*1a10*/  FMUL R21, R26, R21 ;  /* 0x000000151a157220 */ /* 0x000fe20000400000 */
[----:B------:R-:W-:Y:S01]  /*1a20*/  FFMA R39, R40, R39, R13 ;  /* 0x0000002728277223 */ /* 0x000fe2000000000d */
[----:B------:R-:W-:-:S04]  /*1a30*/  FFMA R38, R37, R38, R44 ;  /* 0x0000002625267223 */ /* 0x000fc8000000002c */
[----:B------:R-:W-:Y:S01]  /*1a40*/  FADD R38, R39, R38 ;  /* 0x0000002627267221 */ /* 0x000fe20000000000 */
        /* <DEDUP_REMOVED lines=9> */
[----:B------:R-:W-:-:S03]  /*1ae0*/  FADD R35, R38, R35 ;  /* 0x0000002326237221 */ /* 0x000fc60000000000 */
[----:B------:R-:W-:-:S04]  /*1af0*/  FADD R14, R14, R19 ;  /* 0x000000130e0e7221 */ /* 0x000fc80000000000 */
[----:B------:R-:W-:-:S04]  /*1b00*/  FADD R35, R35, R14 ;  /* 0x0000000e23237221 */ /* 0x000fc80000000000 */
[----:B------:R-:W-:Y:S01]  /*1b10*/  FFMA R13, R22, R9, R35 ;  /* 0x00000009160d7223 */ /* 0x000fe20000000023 */
[----:B------:R-:W-:Y:S06]  /*1b20*/  @!P0 BRA `(.L_x_104) ;  /* 0x0000000800ec8947 */ /* 0x000fec0003800000 */
[----:B------:R-:W-:-:S04]  /*1b30*/  UIADD3 UR9, UP0, UPT, UR9, 0x1000, URZ ;  /* 0x0000100009097890 */ /* 0x000fc8000ff1e0ff */
[----:B------:R-:W-:Y:S02]  /*1b40*/  UIADD3.X UR4, UPT, UPT, URZ, UR4, URZ, UP0, !UPT ;  /* 0x00000004ff047290 */ /* 0x000fe400087fe4ff */
[----:B------:R-:W-:-:S04]  /*1b50*/  ISETP.LT.U32.AND P0, PT, R43, UR9, PT ;  /* 0x000000092b007c0c */ /* 0x000fc8000bf01070 */
[----:B------:R-:W-:-:S05]  /*1b60*/  IMAD.U32 R9, RZ, RZ, UR4 ;  /* 0x00000004ff097e24 */ /* 0x000fca000f8e00ff */
[----:B------:R-:W-:-:S13]  /*1b70*/  ISETP.GT.U32.AND.EX P0, PT, R9, R12, PT, P0 ;  /* 0x0000000c0900720c */ /* 0x000fda0003f04100 */
[----:B------:R-:W-:Y:S05]  /*1b80*/  @!P0 BRA `(.L_x_105) ;  /* 0xfffffff800e08947 */ /* 0x000fea000383ffff */
.L_x_103:
[C---:B------:R-:W-:Y:S01]  /*1b90*/  IADD3 R3, PT, PT, R6.reuse, -UR9, RZ ;  /* 0x8000000906037c10 */ /* 0x040fe2000fffe0ff */
[----:B------:R-:W-:Y:S01]  /*1ba0*/  IMAD.U32 R2, RZ, RZ, UR4 ;  /* 0x00000004ff027e24 */ /* 0x000fe2000f8e00ff */
[----:B------:R-:W-:Y:S01]  /*1bb0*/  ISETP.LE.U32.AND P1, PT, R6, UR9, PT ;  /* 0x0000000906007c0c */ /* 0x000fe2000bf23070 */
[----:B------:R-:W-:Y:S01]  /*1bc0*/  BSSY.RECONVERGENT B1, `(.L_x_104) ;  /* 0x00000b1000017945 */ /* 0x000fe20003800200 */
[----:B------:R-:W-:-:S04]  /*1bd0*/  ISETP.GE.AND P0, PT, R0, R3, PT ;  /* 0x000000030000720c */ /* 0x000fc80003f06270 */
[----:B------:R-:W-:-:S13]  /*1be0*/  ISETP.GE.U32.OR.EX P0, PT, R2, R7, P0, P1 ;  /* 0x000000070200720c */ /* 0x000fda0000706510 */
[----:B------:R-:W-:Y:S05]  /*1bf0*/  @P0 BRA `(.L_x_106) ;  /* 0x0000000800b40947 */ /* 0x000fea0003800000 */
[-C--:B------:R-:W-:Y:S01]  /*1c00*/  LOP3.LUT R3, RZ, R0.reuse, RZ, 0x33, !PT ;  /* 0x00000000ff037212 */ /* 0x080fe200078e33ff */
[----:B------:R-:W-:Y:S03]  /*1c10*/  BSSY.RECONVERGENT B2, `(.L_x_107) ;  /* 0x000004c000027945 */ /* 0x000fe60003800200 */
[----:B------:R-:W-:Y:S02]  /*1c20*/  IADD3 R3, PT, PT, R6, -UR9, R3 ;  /* 0x8000000906037c10 */ /* 0x000fe4000fffe003 */
[----:B------:R-:W-:Y:S02]  /*1c30*/  MOV R6, R0 ;  /* 0x0000000000067202 */ /* 0x000fe40000000f00 */
[C---:B------:R-:W-:Y:S02]  /*1c40*/  ISETP.GE.U32.AND P1, PT, R3.reuse, 0xf00, PT ;  /* 0x00000f000300780c */ /* 0x040fe40003f26070 */
[----:B------:R-:W-:-:S04]  /*1c50*/  LEA.HI R7, R3, 0x1, RZ, 0x18 ;  /* 0x0000000103077811 */ /* 0x000fc800078fc0ff */
[----:B------:R-:W-:-:S04]  /*1c60*/  LOP3.LUT R40, R7, 0xf, RZ, 0xc0, !PT ;  /* 0x0000000f07287812 */ /* 0x000fc800078ec0ff */
[----:B------:R-:W-:-:S03]  /*1c70*/  ISETP.NE.AND P0, PT, R40, RZ, PT ;  /* 0x000000ff2800720c */ /* 0x000fc60003f05270 */
[----:B------:R-:W-:Y:S10]  /*1c80*/  @!P1 BRA `(.L_x_108) ;  /* 0x0000000400109947 */ /* 0x000ff40003800000 */
[----:B------:R-:W0:Y:S01]  /*1c90*/  LDCU.128 UR12, c[0x0][0x380] ;  /* 0x00007000ff0c77ac */ /* 0x000e220008000c00 */
[----:B------:R-:W-:Y:S02]  /*1ca0*/  IADD3 R3, P1, PT, R0, UR9, RZ ;  /* 0x0000000900037c10 */ /* 0x000fe4000ff3e0ff */
[----:B------:R-:W-:Y:S02]  /*1cb0*/  LOP3.LUT R8, R7, 0x1fffff0, RZ, 0xc0, !PT ;  /* 0x01fffff007087812 */ /* 0x000fe400078ec0ff */
[----:B------:R-:W-:Y:S01]  /*1cc0*/  MOV R6, R0 ;  /* 0x0000000000067202 */ /* 0x000fe20000000f00 */
[----:B------:R-:W-:Y:S01]  /*1cd0*/  IMAD.X R4, RZ, RZ, UR4, P1 ;  /* 0x00000004ff047e24 */ /* 0x000fe200088e06ff */
[C---:B------:R-:W-:Y:S02]  /*1ce0*/  LEA R2, P1, R3.reuse, 0x2000, 0x2 ;  /* 0x0000200003027811 */ /* 0x040fe400078210ff */
[----:B------:R-:W-:Y:S02]  /*1cf0*/  IADD3 R8, PT, PT, -R8, RZ, RZ ;  /* 0x000000ff08087210 */ /* 0x000fe40007ffe1ff */
[----:B------:R-:W-:-:S02]  /*1d00*/  LEA.HI.X R3, R3, RZ, R4, 0x2, P1 ;  /* 0x000000ff03037211 */ /* 0x000fc400008f1404 */
[C---:B0-----:R-:W-:Y:S02]  /*1d10*/  IADD3 R4, P1, PT, R2.reuse, UR12, RZ ;  /* 0x0000000c02047c10 */ /* 0x041fe4000ff3e0ff */
[----:B------:R-:W-:Y:S02]  /*1d20*/  IADD3 R2, P2, PT, R2, UR14, RZ ;  /* 0x0000000e02027c10 */ /* 0x000fe4000ff5e0ff */
[C---:B------:R-:W-:Y:S02]  /*1d30*/  IADD3.X R5, PT, PT, R3.reuse, UR13, RZ, P1, !PT ;  /* 0x0000000d03057c10 */ /* 0x040fe40008ffe4ff */
[----:B------:R-:W-:-:S09]  /*1d40*/  IADD3.X R3, PT, PT, R3, UR15, RZ, P2, !PT ;  /* 0x0000000f03037c10 */ /* 0x000fd200097fe4ff */
.L_x_109:
        /* <DEDUP_REMOVED lines=32> */
[----:B------:R-:W-:-:S02]  /*1f50*/  VIADD R8, R8, 0x10 ;  /* 0x0000001008087836 */ /* 0x000fc40000000000 */
[----:B------:R-:W-:-:S03]  /*1f60*/  VIADD R6, R6, 0x1000 ;  /* 0x0000100006067836 */ /* 0x000fc60000000000 */
[----:B------:R-:W-:Y:S02]  /*1f70*/  ISETP.NE.AND P1, PT, R8, RZ, PT ;  /* 0x000000ff0800720c */ /* 0x000fe40003f25270 */
[----:B0-----:R-:W-:Y:S02]  /*1f80*/  IADD3 R4, P2, PT, R4, 0x4000, RZ ;  /* 0x0000400004047810 */ /* 0x001fe40007f5e0ff */
[----:B-1----:R-:W-:Y:S02]  /*1f90*/  IADD3 R2, P3, PT, R2, 0x4000, RZ ;  /* 0x0000400002027810 */ /* 0x002fe40007f7e0ff */
[----:B------:R-:W-:Y:S02]  /*1fa0*/  IADD3.X R5, PT, PT, RZ, R5, RZ, P2, !PT ;  /* 0x00000005ff057210 */ /* 0x000fe400017fe4ff */
        /* <DEDUP_REMOVED lines=17> */
[----:B------:R-:W-:Y:S06]  /*20c0*/  @P1 BRA `(.L_x_109) ;  /* 0xfffffffc00201947 */ /* 0x000fec000383ffff */
.L_x_108:
[----:B------:R-:W-:Y:S05]  /*20d0*/  BSYNC.RECONVERGENT B2 ;  /* 0x0000000000027941 */ /* 0x000fea0003800200 */
.L_x_107:
        /* <DEDUP_REMOVED lines=8> */
[----:B------:R-:W-:Y:S02]  /*2160*/  IADD3.X R2, PT, PT, RZ, UR4, RZ, P0, !PT ;  /* 0x00000004ff027c10 */ /* 0x000fe400087fe4ff */
[C---:B------:R-:W-:Y:S02]  /*2170*/  SHF.L.U32 R4, R5.reuse, 0x2, RZ ;  /* 0x0000000205047819 */ /* 0x040fe400000006ff */
[----:B------:R-:W-:Y:S02]  /*2180*/  SHF.L.U64.HI R5, R5, 0x2, R2 ;  /* 0x0000000205057819 */ /* 0x000fe40000010202 */
[C---:B0-----:R-:W-:Y:S02]  /*2190*/  IADD3 R2, P0, PT, R4.reuse, UR12, RZ ;  /* 0x0000000c04027c10 */ /* 0x041fe4000ff1e0ff */
[----:B------:R-:W-:Y:S02]  /*21a0*/  IADD3 R4, P2, PT, R4, UR14, RZ ;  /* 0x0000000e04047c10 */ /* 0x000fe4000ff5e0ff */
[----:B------:R-:W-:-:S02]  /*21b0*/  IADD3.X R3, PT, PT, R5, UR13, RZ, P0, !PT ;  /* 0x0000000d05037c10 */ /* 0x000fc400087fe4ff */
        /* <DEDUP_REMOVED lines=17> */
[----:B------:R-:W-:-:S02]  /*22d0*/  VIADD R6, R6, 0x800 ;  /* 0x0000080006067836 */ /* 0x000fc40000000000 */
        /* <DEDUP_REMOVED lines=8> */
.L_x_111:
[----:B------:R-:W-:Y:S05]  /*2360*/  BSYNC.RECONVERGENT B2 ;  /* 0x0000000000027941 */ /* 0x000fea0003800200 */
.L_x_110:
        /* <DEDUP_REMOVED lines=28> */
.L_x_113:
[----:B------:R-:W-:Y:S05]  /*2530*/  BSYNC.RECONVERGENT B2 ;  /* 0x0000000000027941 */ /* 0x000fea0003800200 */
.L_x_112:
[----:B------:R-:W-:Y:S05]  /*2540*/  @!P1 BRA `(.L_x_106) ;  /* 0x0000000000609947 */ /* 0x000fea0003800000 */
[----:B------:R-:W0:Y:S01]  /*2550*/  LDCU.128 UR12, c[0x0][0x380] ;  /* 0x00007000ff0c77ac */ /* 0x000e220008000c00 */
[----:B------:R-:W-:Y:S01]  /*2560*/  IADD3 R8, P0, PT, R6, UR9, RZ ;  /* 0x0000000906087c10 */ /* 0x000fe2000ff1e0ff */
[----:B------:R-:W-:-:S03]  /*2570*/  IMAD.MOV R6, RZ, RZ, -R10 ;  /* 0x000000ffff067224 */ /* 0x000fc600078e0a0a */
[----:B------:R-:W-:Y:S02]  /*2580*/  SHF.L.U32 R7, R8, 0x2, RZ ;  /* 0x0000000208077819 */ /* 0x000fe400000006ff */
[----:B------:R-:W-:-:S04]  /*2590*/  IADD3.X R3, PT, PT, RZ, UR4, RZ, P0, !PT ;  /* 0x00000004ff037c10 */ /* 0x000fc800087fe4ff */
[----:B------:R-:W-:Y:S02]  /*25a0*/  SHF.L.U64.HI R8, R8, 0x2, R3 ;  /* 0x0000000208087819 */ /* 0x000fe40000010203 */
[C---:B0-----:R-:W-:Y:S02]  /*25b0*/  IADD3 R9, P0, PT, R7.reuse, UR14, RZ ;  /* 0x0000000e07097c10 */ /* 0x041fe4000ff1e0ff */
[----:B------:R-:W-:Y:S02]  /*25c0*/  IADD3 R7, P1, PT, R7, UR12, RZ ;  /* 0x0000000c07077c10 */ /* 0x000fe4000ff3e0ff */
[C---:B------:R-:W-:Y:S02]  /*25d0*/  IADD3.X R10, PT, PT, R8.reuse, UR15, RZ, P0, !PT ;  /* 0x0000000f080a7c10 */ /* 0x040fe400087fe4ff */
[----:B------:R-:W-:-:S09]  /*25e0*/  IADD3.X R8, PT, PT, R8, UR13, RZ, P1, !PT ;  /* 0x0000000d08087c10 */ /* 0x000fd20008ffe4ff */
.L_x_114:
[----:B------:R-:W-:Y:S01]  /*25f0*/  MOV R2, R7 ;  /* 0x0000000700027202 */ /* 0x000fe20000000f00 */
[----:B------:R-:W-:Y:S01]  /*2600*/  IMAD.MOV.U32 R4, RZ, RZ, R9 ;  /* 0x000000ffff047224 */ /* 0x000fe200078e0009 */
[----:B------:R-:W-:Y:S02]  /*2610*/  MOV R3, R8 ;  /* 0x0000000800037202 */ /* 0x000fe40000000f00 */
[----:B------:R-:W-:-:S03]  /*2620*/  MOV R5, R10 ;  /* 0x0000000a00057202 */ /* 0x000fc60000000f00 */
[----:B------:R-:W2:Y:S04]  /*2630*/  LDG.E R2, desc[UR6][R2.64] ;  /* 0x0000000602027981 */ /* 0x000ea8000c1e1900 */
[----:B------:R-:W2:Y:S01]  /*2640*/  LDG.E R4, desc[UR6][R4.64] ;  /* 0x0000000604047981 */ /* 0x000ea2000c1e1900 */
[----:B------:R-:W-:Y:S02]  /*2650*/  IADD3 R6, PT, PT, R6, 0x1, RZ ;  /* 0x0000000106067810 */ /* 0x000fe40007ffe0ff */
[----:B------:R-:W-:Y:S02]  /*2660*/  IADD3 R9, P1, PT, R9, 0x400, RZ ;  /* 0x0000040009097810 */ /* 0x000fe40007f3e0ff */
[----:B------:R-:W-:Y:S02]  /*2670*/  ISETP.NE.AND P0, PT, R6, RZ, PT ;  /* 0x000000ff0600720c */ /* 0x000fe40003f05270 */
[----:B------:R-:W-:Y:S01]  /*2680*/  IADD3 R7, P2, PT, R7, 0x400, RZ ;  /* 0x0000040007077810 */ /* 0x000fe20007f5e0ff */
[----:B------:R-:W-:-:S03]  /*2690*/  IMAD.X R10, RZ, RZ, R10, P1 ;  /* 0x000000ffff0a7224 */ /* 0x000fc600008e060a */
[----:B------:R-:W-:Y:S01]  /*26a0*/  IADD3.X R8, PT, PT, RZ, R8, RZ, P2, !PT ;  /* 0x00000008ff087210 */ /* 0x000fe200017fe4ff */
[----:B--2---:R-:W-:-:S06]  /*26b0*/  FFMA R13, R2, R4, R13 ;  /* 0x00000004020d7223 */ /* 0x004fcc000000000d */
[----:B------:R-:W-:Y:S05]  /*26c0*/  @P0 BRA `(.L_x_114) ;  /* 0xfffffffc00c80947 */ /* 0x000fea000383ffff */
.L_x_106:
[----:B------:R-:W-:Y:S05]  /*26d0*/  BSYNC.RECONVERGENT B1 ;  /* 0x0000000000017941 */ /* 0x000fea0003800200 */
.L_x_104:
[----:B------:R-:W0:Y:S01]  /*26e0*/  S2R R6, SR_LANEID ;  /* 0x0000000000067919 */ /* 0x000e220000000000 */
[----:B------:R-:W-:Y:S01]  /*26f0*/  ISETP.NE.AND P5, PT, R0, RZ, PT ;  /* 0x000000ff0000720c */ /* 0x000fe20003fa5270 */
        /* <DEDUP_REMOVED lines=38> */
[----:B------:R-:W-:-:S07]  /*2960*/  FADD R0, R8, R9 ;  /* 0x0000000908007221 */ /* 0x000fce0000000000 */
.L_x_102:
[----:B------:R-:W-:Y:S05]  /*2970*/  BSYNC.RECONVERGENT B0 ;  /* 0x0000000000007941 */ /* 0x000fea0003800200 */
.L_x_87:
[----:B------:R-:W-:Y:S05]  /*2980*/  @P5 EXIT ;  /* 0x000000000000594d */ /* 0x000fea0003800000 */
[----:B012---:R-:W0:Y:S01]  /*2990*/  LDC.64 R2, c[0x0][0x398] ;  /* 0x0000e600ff027b82 */ /* 0x007e220000000a00 */
[----:B------:R-:W1:Y:S02]  /*29a0*/  LDCU UR4, c[0x0][0x3ac] ;  /* 0x00007580ff0477ac */ /* 0x000e640008000800 */
[----:B-1----:R-:W-:-:S05]  /*29b0*/  FADD R5, R0, UR4 ;  /* 0x0000000400057e21 */ /* 0x002fca0008000000 */
[----:B0-----:R-:W-:Y:S01]  /*29c0*/  STG.E desc[UR6][R2.64], R5 ;  /* 0x0000000502007986 */ /* 0x001fe2000c101906 */
[----:B------:R-:W-:Y:S05]  /*29d0*/  EXIT ;  /* 0x000000000000794d */ /* 0x000fea0003800000 */
.L_x_115:
        /* <DEDUP_REMOVED lines=10> */
.L_x_348:


//--------------------- .text._ZN3cub18CUB_300001_SM_10006detail6reduce28DeviceReduceSingleTileKernelINS2_10policy_hubIfjN4cuda3std3__44plusIfEEE10Policy1000EPfSC_iS9_ffNS7_10__identityEEEvT0_T1_T2_T3_T4_T6_ --------------------------
	.section	.text._ZN3cub18CUB_300001_SM_10006detail6reduce28DeviceReduceSingleTileKernelINS2_10policy_hubIfjN4cuda3std3__44plusIfEEE10Policy1000EPfSC_iS9_ffNS7_10__identityEEEvT0_T1_T2_T3_T4_T6_,"ax",@progbits
	.align	128
        .global         _ZN3cub18CUB_300001_SM_10006detail6reduce28DeviceReduceSingleTileKernelINS2_10policy_hubIfjN4cuda3std3__44plusIfEEE10Policy1000EPfSC_iS9_ffNS7_10__identityEEEvT0_T1_T2_T3_T4_T6_
        .type           _ZN3cub18CUB_300001_SM_10006detail6reduce28DeviceReduceSingleTileKernelINS2_10policy_hubIfjN4cuda3std3__44plusIfEEE10Policy1000EPfSC_iS9_ffNS7_10__identityEEEvT0_T1_T2_T3_T4_T6_,@function
        .size           _ZN3cub18CUB_300001_SM_10006detail6reduce28DeviceReduceSingleTileKernelINS2_10policy_hubIfjN4cuda3std3__44plusIfEEE10Policy1000EPfSC_iS9_ffNS7_10__identityEEEvT0_T1_T2_T3_T4_T6_,(.L_x_349 - _ZN3cub18CUB_300001_SM_10006detail6reduce28DeviceReduceSingleTileKernelINS2_10policy_hubIfjN4cuda3std3__44plusIfEEE10Policy1000EPfSC_iS9_ffNS7_10__identityEEEvT0_T1_T2_T3_T4_T6_)
        .other          _ZN3cub18CUB_300001_SM_10006detail6reduce28DeviceReduceSingleTileKernelINS2_10policy_hubIfjN4cuda3std3__44plusIfEEE10Policy1000EPfSC_iS9_ffNS7_10__identityEEEvT0_T1_T2_T3_T4_T6_,@"STO_CUDA_ENTRY STV_DEFAULT"
_ZN3cub18CUB_300001_SM_10006detail6reduce28DeviceReduceSingleTileKernelINS2_10policy_hubIfjN4cuda3std3__44plusIfEEE10Policy1000EPfSC_iS9_ffNS7_10__identityEEEvT0_T1_T2_T3_T4_T6_:
.text._ZN3cub18CUB_300001_SM_10006detail6reduce28DeviceReduceSingleTileKernelINS2_10policy_hubIfjN4cuda3std3__44plusIfEEE10Policy1000EPfSC_iS9_ffNS7_10__identityEEEvT0_T1_T2_T3_T4_T6_:
        /* <DEDUP_REMOVED lines=13> */
.L_x_116:
        /* <DEDUP_REMOVED lines=16> */
.L_x_121:
[----:B------:R-:W-:Y:S05]  /*01d0*/  BSYNC.RECONVERGENT B1 ;  /* 0x0000000000017941 */ /* 0x000fea0003800200 */
.L_x_120:
        /* <DEDUP_REMOVED lines=16> */
.L_x_126:
        /* <DEDUP_REMOVED lines=9> */
.L_x_125:
[----:B------:R-:W-:Y:S05]  /*0370*/  BSYNC.RECONVERGENT B2 ;  /* 0x0000000000027941 */ /* 0x000fea0003800200 */
.L_x_124:
        /* <DEDUP_REMOVED lines=8> */
.L_x_129:
        /* <DEDUP_REMOVED lines=43> */
.L_x_128:
[----:B------:R-:W-:Y:S05]  /*06b0*/  BSYNC.RECONVERGENT B2 ;  /* 0x0000000000027941 */ /* 0x000fea0003800200 */
.L_x_127:
        /* <DEDUP_REMOVED lines=26> */
.L_x_131:
[----:B------:R-:W-:Y:S05]  /*0860*/  BSYNC.RECONVERGENT B2 ;  /* 0x0000000000027941 */ /* 0x000fea0003800200 */
.L_x_130:
        /* <DEDUP_REMOVED lines=12> */
.L_x_123:
[----:B------:R-:W-:Y:S05]  /*0930*/  BSYNC.RECONVERGENT B1 ;  /* 0x0000000000017941 */ /* 0x000fea0003800200 */
.L_x_122:
        /* <DEDUP_REMOVED lines=10> */
[----:B------:R-:W1:Y:S06]  /*09e0*/  SHFL.DOWN PT, R3, R0, 0x2, 0x1f ;  /* 0x08401f0000037f89 */ /* 0x000e6c00000e0000 */
[----:B------:R-:W2:Y:S01]  /*09f0*/  @!P1 S2R R6, SR_CgaCtaId ;  /* 0x0000000000069919 */ /* 0x000ea20000008800 */
[----:B0-----:R-:W-:Y:S02]  /*0a00*/  @!P1 MOV R5, 0x400 ;  /* 0x0000040000059802 */ /* 0x001fe40000000f00 */
[----:B------:R-:W-:-:S04]  /*0a10*/  @!P1 SHF.R.U32.HI R4, RZ, 0x3, R2 ;  /* 0x00000003ff049819 */ /* 0x000fc80000011602 */
[----:B------:R-:W-:Y:S01]  /*0a20*/  @!P1 LOP3.LUT R4, R4, 0x7c, RZ, 0xc0, !PT ;  /* 0x0000007c04049812 */ /* 0x000fe200078ec0ff */
[----:B-1----:R-:W-:Y:S01]  /*0a30*/  @!P0 FADD R0, R0, R3 ;  /* 0x0000000300008221 */ /* 0x002fe20000000000 */
[----:B------:R-:W-:-:S04]  /*0a40*/  ISETP.GT.AND P0, PT, R8, 0x1b, PT ;  /* 0x0000001b0800780c */ /* 0x000fc80003f04270 */
[----:B------:R-:W0:Y:S01]  /*0a50*/  SHFL.DOWN PT, R3, R0, 0x4, 0x1f ;  /* 0x08801f0000037f89 */ /* 0x000e2200000e0000 */
[----:B--2---:R-:W-:-:S04]  /*0a60*/  @!P1 LEA R5, R6, R5, 0x18 ;  /* 0x0000000506059211 */ /* 0x004fc800078ec0ff */
        /* <DEDUP_REMOVED lines=16> */
[----:B0-----:R-:W0:Y:S04]  /*0b70*/  LDS.128 R4, [UR4+0x10] ;  /* 0x00001004ff047984 */ /* 0x001e280008000c00 */
[----:B------:R-:W1:Y:S04]  /*0b80*/  LDS.128 R12, [UR4+0x20] ;  /* 0x00002004ff0c7984 */ /* 0x000e680008000c00 */
[----:B------:R-:W2:Y:S04]  /*0b90*/  LDS.128 R8, [UR4+0x30] ;  /* 0x00003004ff087984 */ /* 0x000ea80008000c00 */
[----:B------:R-:W3:Y:S01]  /*0ba0*/  LDS.128 R16, [UR4+0x40] ;  /* 0x00004004ff107984 */ /* 0x000ee20008000c00 */
[----:B0-----:R-:W-:-:S04]  /*0bb0*/  FADD R5, R0, R5 ;  /* 0x0000000500057221 */ /* 0x001fc80000000000 */
[----:B------:R-:W-:-:S04]  /*0bc0*/  FADD R6, R5, R6 ;  /* 0x0000000605067221 */ /* 0x000fc80000000000 */
[----:B------:R-:W-:-:S04]  /*0bd0*/  FADD R7, R6, R7 ;  /* 0x0000000706077221 */ /* 0x000fc80000000000 */
[----:B-1----:R-:W-:-:S04]  /*0be0*/  FADD R12, R7, R12 ;  /* 0x0000000c070c7221 */ /* 0x002fc80000000000 */
[----:B------:R-:W-:-:S04]  /*0bf0*/  FADD R13, R12, R13 ;  /* 0x0000000d0c0d7221 */ /* 0x000fc80000000000 */
[----:B------:R-:W-:-:S04]  /*0c00*/  FADD R14, R13, R14 ;  /* 0x0000000e0d0e7221 */ /* 0x000fc80000000000 */
[----:B------:R-:W-:-:S04]  /*0c10*/  FADD R15, R14, R15 ;  /* 0x0000000f0e0f7221 */ /* 0x000fc80000000000 */
[----:B--2---:R-:W-:-:S04]  /*0c20*/  FADD R8, R15, R8 ;  /* 0x000000080f087221 */ /* 0x004fc80000000000 */
[----:B------:R-:W-:-:S04]  /*0c30*/  FADD R9, R8, R9 ;  /* 0x0000000908097221 */ /* 0x000fc80000000000 */
[----:B------:R-:W-:-:S04]  /*0c40*/  FADD R10, R9, R10 ;  /* 0x0000000a090a7221 */ /* 0x000fc80000000000 */
[----:B------:R-:W-:-:S04]  /*0c50*/  FADD R11, R10, R11 ;  /* 0x0000000b0a0b7221 */ /* 0x000fc80000000000 */
[----:B---3--:R-:W-:-:S04]  /*0c60*/  FADD R16, R11, R16 ;  /* 0x000000100b107221 */ /* 0x008fc80000000000 */
[----:B------:R-:W-:-:S04]  /*0c70*/  FADD R17, R16, R17 ;  /* 0x0000001110117221 */ /* 0x000fc80000000000 */
[----:B------:R-:W-:-:S04]  /*0c80*/  FADD R18, R17, R18 ;  /* 0x0000001211127221 */ /* 0x000fc80000000000 */
[----:B------:R-:W-:Y:S01]  /*0c90*/  FADD R0, R18, R19 ;  /* 0x0000001312007221 */ /* 0x000fe20000000000 */
[----:B------:R-:W-:Y:S06]  /*0ca0*/  BRA `(.L_x_133) ;  /* 0x0000003400707947 */ /* 0x000fec0003800000 */
.L_x_132:
        /* <DEDUP_REMOVED lines=23> */
[-C--:B------:R-:W-:Y:S02]  /*0e20*/  ISETP.GT.AND P0, PT, R5, R4.reuse, PT ;  /* 0x000000040500720c */ /* 0x080fe40003f04270 */
[----:B------:R-:W-:Y:S02]  /*0e30*/  IADD3 R5, PT, PT, R9, 0x10, RZ ;  /* 0x0000001009057810 */ /* 0x000fe40007ffe0ff */
        /* <DEDUP_REMOVED lines=20> */
[----:B------:R-:W0:Y:S04]  /*0f80*/  LDS.128 R16, [UR4+0x10] ;  /* 0x00001004ff107984 */ /* 0x000e280008000c00 */
[----:B----4-:R-:W1:Y:S04]  /*0f90*/  LDS.128 R4, [UR4+0x20] ;  /* 0x00002004ff047984 */ /* 0x010e680008000c00 */
[----:B------:R-:W2:Y:S04]  /*0fa0*/  LDS.128 R8, [UR4+0x30] ;  /* 0x00003004ff087984 */ /* 0x000ea80008000c00 */
[----:B------:R-:W3:Y:S01]  /*0fb0*/  LDS.128 R12, [UR4+0x40] ;  /* 0x00004004ff0c7984 */ /* 0x000ee20008000c00 */
[----:B0-----:R-:W-:Y:S01]  /*0fc0*/  @P2 FADD R0, R0, R17 ;  /* 0x0000001100002221 */ /* 0x001fe20000000000 */
[----:B------:R-:W-:-:S03]  /*0fd0*/  ISETP.GT.AND P2, PT, R3, 0x80, PT ;  /* 0x000000800300780c */ /* 0x000fc60003f44270 */
[----:B------:R-:W-:Y:S01]  /*0fe0*/  @P3 FADD R0, R0, R18 ;  /* 0x0000001200003221 */ /* 0x000fe20000000000 */
[----:B------:R-:W-:-:S03]  /*0ff0*/  ISETP.GT.AND P3, PT, R3, 0xa0, PT ;  /* 0x000000a00300780c */ /* 0x000fc60003f64270 */
[----:B------:R-:W-:Y:S01]  /*1000*/  @P1 FADD R0, R0, R19 ;  /* 0x0000001300001221 */ /* 0x000fe20000000000 */
[----:B------:R-:W-:-:S05]  /*1010*/  ISETP.GT.AND P1, PT, R3, 0xe0, PT ;  /* 0x000000e00300780c */ /* 0x000fca0003f24270 */
[----:B-1----:R-:W-:Y:S01]  /*1020*/  @P2 FADD R0, R0, R4 ;  /* 0x0000000400002221 */ /* 0x002fe20000000000 */
[----:B------:R-:W-:-:S03]  /*1030*/  ISETP.GT.AND P2, PT, R3, 0x100, PT ;  /* 0x000001000300780c */ /* 0x000fc60003f44270 */
[----:B------:R-:W-:Y:S01]  /*1040*/  @P3 FADD R0, R0, R5 ;  /* 0x0000000500003221 */ /* 0x000fe20000000000 */
[----:B------:R-:W-:-:S03]  /*1050*/  ISETP.GT.AND P3, PT, R3, 0x120, PT ;  /* 0x000001200300780c */ /* 0x000fc60003f64270 */
[----:B------:R-:W-:Y:S01]  /*1060*/  @P4 FADD R0, R0, R6 ;  /* 0x0000000600004221 */ /* 0x000fe20000000000 */
[----:B------:R-:W-:-:S03]  /*1070*/  ISETP.GT.AND P4, PT, R3, 0x140, PT ;  /* 0x000001400300780c */ /* 0x000fc60003f84270 */
[----:B------:R-:W-:Y:S01]  /*1080*/  @P1 FADD R0, R0, R7 ;  /* 0x0000000700001221 */ /* 0x000fe20000000000 */
[----:B------:R-:W-:-:S03]  /*1090*/  ISETP.GT.AND P1, PT, R3, 0x160, PT ;  /* 0x000001600300780c */ /* 0x000fc60003f24270 */
[----:B--2---:R-:W-:Y:S01]  /*10a0*/  @P2 FADD R0, R0, R8 ;  /* 0x0000000800002221 */ /* 0x004fe20000000000 */
[----:B------:R-:W-:-:S03]  /*10b0*/  ISETP.GT.AND P2, PT, R3, 0x180, PT ;  /* 0x000001800300780c */ /* 0x000fc60003f44270 */
[----:B------:R-:W-:Y:S01]  /*10c0*/  @P3 FADD R0, R0, R9 ;  /* 0x0000000900003221 */ /* 0x000fe20000000000 */
[----:B------:R-:W-:-:S03]  /*10d0*/  ISETP.GT.AND P3, PT, R3, 0x1a0, PT ;  /* 0x000001a00300780c */ /* 0x000fc60003f64270 */
[----:B------:R-:W-:Y:S01]  /*10e0*/  @P4 FADD R0, R0, R10 ;  /* 0x0000000a00004221 */ /* 0x000fe20000000000 */
[----:B------:R-:W-:-:S03]  /*10f0*/  ISETP.GT.AND P4, PT, R3, 0x1c0, PT ;  /* 0x000001c00300780c */ /* 0x000fc60003f84270 */
[----:B------:R-:W-:Y:S01]  /*1100*/  @P1 FADD R0, R0, R11 ;  /* 0x0000000b00001221 */ /* 0x000fe20000000000 */
[----:B------:R-:W-:-:S03]  /*1110*/  ISETP.GT.AND P1, PT, R3, 0x1e0, PT ;  /* 0x000001e00300780c */ /* 0x000fc60003f24270 */
[----:B---3--:R-:W-:-:S04]  /*1120*/  @P2 FADD R0, R0, R12 ;  /* 0x0000000c00002221 */ /* 0x008fc80000000000 */
[----:B------:R-:W-:-:S04]  /*1130*/  @P3 FADD R0, R0, R13 ;  /* 0x0000000d00003221 */ /* 0x000fc80000000000 */
[----:B------:R-:W-:-:S04]  /*1140*/  @P4 FADD R0, R0, R14 ;  /* 0x0000000e00004221 */ /* 0x000fc80000000000 */
[----:B------:R-:W-:Y:S01]  /*1150*/  @P1 FADD R0, R0, R15 ;  /* 0x0000000f00001221 */ /* 0x000fe20000000000 */
[----:B------:R-:W-:Y:S06]  /*1160*/  BRA `(.L_x_133) ;  /* 0x0000003000407947 */ /* 0x000fec0003800000 */
.L_x_119:
[----:B------:R-:W0:Y:S01]  /*1170*/  S2R R2, SR_TID.X ;  /* 0x0000000000027919 */ /* 0x000e220000002100 */
[----:B------:R-:W1:Y:S01]  /*1180*/  LDC.64 R4, c[0x0][0x380] ;  /* 0x0000e000ff047b82 */ /* 0x000e620000000a00 */
[----:B0-----:R-:W-:-:S05]  /*1190*/  SHF.L.U32 R7, R2, 0x1, RZ ;  /* 0x0000000102077819 */ /* 0x001fca00000006ff */
[----:B-1----:R-:W-:-:S05]  /*11a0*/  IMAD.WIDE.U32 R4, R7, 0x4, R4 ;  /* 0x0000000407047825 */ /* 0x002fca00078e0004 */
[----:B------:R-:W2:Y:S04]  /*11b0*/  LDG.E.64.CONSTANT R14, desc[UR6][R4.64] ;  /* 0x00000006040e7981 */ /* 0x000ea8000c1e9b00 */
[----:B------:R-:W3:Y:S04]  /*11c0*/  LDG.E.64.CONSTANT R16, desc[UR6][R4.64+0x1000] ;  /* 0x0010000604107981 */ /* 0x000ee8000c1e9b00 */
[----:B------:R-:W4:Y:S04]  /*11d0*/  LDG.E.64.CONSTANT R18, desc[UR6][R4.64+0x2000] ;  /* 0x0020000604127981 */ /* 0x000f28000c1e9b00 */
[----:B------:R-:W5:Y:S04]  /*11e0*/  LDG.E.64.CONSTANT R20, desc[UR6][R4.64+0x3000] ;  /* 0x0030000604147981 */ /* 0x000f68000c1e9b00 */
[----:B------:R-:W5:Y:S04]  /*11f0*/  LDG.E.64.CONSTANT R12, desc[UR6][R4.64+0x4000] ;  /* 0x00400006040c7981 */ /* 0x000f68000c1e9b00 */
[----:B------:R-:W5:Y:S04]  /*1200*/  LDG.E.64.CONSTANT R10, desc[UR6][R4.64+0x5000] ;  /* 0x00500006040a7981 */ /* 0x000f68000c1e9b00 */
[----:B------:R-:W5:Y:S04]  /*1210*/  LDG.E.64.CONSTANT R6, desc[UR6][R4.64+0x6000] ;  /* 0x0060000604067981 */ /* 0x000f68000c1e9b00 */
[----:B------:R-:W5:Y:S01]  /*1220*/  LDG.E.64.CONSTANT R8, desc[UR6][R4.64+0x7000] ;  /* 0x0070000604087981 */ /* 0x000f62000c1e9b00 */
[----:B------:R-:W-:Y:S01]  /*1230*/  ISETP.GE.U32.AND P0, PT, R3, 0x4000, PT ;  /* 0x000040000300780c */ /* 0x000fe20003f06070 */
[----:B--2---:R-:W-:Y:S01]  /*1240*/  FADD R14, R14, R15 ;  /* 0x0000000f0e0e7221 */ /* 0x004fe20000000000 */
[----:B---3--:R-:W-:Y:S01]  /*1250*/  FADD R17, R16, R17 ;  /* 0x0000001110117221 */ /* 0x008fe20000000000 */
[----:B----4-:R-:W-:-:S03]  /*1260*/  FADD R18, R18, R19 ;  /* 0x0000001312127221 */ /* 0x010fc60000000000 */
[----:B------:R-:W-:Y:S01]  /*1270*/  FADD R14, R14, R17 ;  /* 0x000000110e0e7221 */ /* 0x000fe20000000000 */
[----:B-----5:R-:W-:Y:S01]  /*1280*/  FADD R21, R20, R21 ;  /* 0x0000001514157221 */ /* 0x020fe20000000000 */
[----:B------:R-:W-:Y:S02]  /*1290*/  HFMA2 R20, -RZ, RZ, 0, 0.0078125 ;  /* 0x00002000ff147431 */ /* 0x000fe400000001ff */
[----:B------:R-:W-:Y:S01]  /*12a0*/  FADD R12, R12, R13 ;  /* 0x0000000d0c0c7221 */ /* 0x000fe20000000000 */
[----:B------:R-:W-:Y:S01]  /*12b0*/  FADD R21, R18, R21 ;  /* 0x0000001512157221 */ /* 0x000fe20000000000 */
[----:B------:R-:W-:-:S03]  /*12c0*/  FADD R11, R10, R11 ;  /* 0x0000000b0a0b7221 */ /* 0x000fc60000000000 */
[----:B------:R-:W-:Y:S01]  /*12d0*/  FADD R14, R14, R21 ;  /* 0x000000150e0e7221 */ /* 0x000fe20000000000 */
[----:B------:R-:W-:Y:S01]  /*12e0*/  FADD R6, R6, R7 ;  /* 0x0000000706067221 */ /* 0x000fe20000000000 */
[----:B------:R-:W-:Y:S01]  /*12f0*/  FADD R11, R12, R11 ;  /* 0x0000000b0c0b7221 */ /* 0x000fe20000000000 */
[----:B------:R-:W-:-:S04]  /*1300*/  FADD R9, R8, R9 ;  /* 0x0000000908097221 */ /* 0x000fc80000000000 */
[----:B------:R-:W-:-:S04]  /*1310*/  FADD R6, R6, R9 ;  /* 0x0000000906067221 */ /* 0x000fc80000000000 */
[----:B------:R-:W-:-:S04]  /*1320*/  FADD R11, R11, R6 ;  /* 0x000000060b0b7221 */ /* 0x000fc80000000000 */
[----:B------:R-:W-:Y:S01]  /*1330*/  FADD R0, R14, R11 ;  /* 0x0000000b0e007221 */ /* 0x000fe20000000000 */
[----:B------:R-:W-:Y:S06]  /*1340*/  @!P0 BRA `(.L_x_134) ;  /* 0x00000000008c8947 */ /* 0x000fec0003800000 */
[----:B------:R-:W0:Y:S01]  /*1350*/  LDC R24, c[0x0][0x390] ;  /* 0x0000e400ff187b82 */ /* 0x000e220000000800 */
[----:B------:R-:W-:Y:S02]  /*1360*/  IADD3 R21, PT, PT, R3, -0x2000, RZ ;  /* 0xffffe00003157810 */ /* 0x000fe40007ffe0ff */
[----:B------:R-:W-:-:S07]  /*1370*/  MOV R20, 0x2000 ;  /* 0x0000200000147802 */ /* 0x000fce0000000f00 */
.L_x_136:
[----:B------:R-:W-:-:S05]  /*1380*/  IMAD.WIDE R26, R20, 0x4, R4 ;  /* 0x00000004141a7825 */ /* 0x000fca00078e0204 */
[----:B------:R-:W2:Y:S04]  /*1390*/  LDG.E.64.CONSTANT R14, desc[UR6][R26.64+0x6000] ;  /* 0x006000061a0e7981 */ /* 0x000ea8000c1e9b00 */
[----:B------:R-:W2:Y:S04]  /*13a0*/  LDG.E.64.CONSTANT R6, desc[UR6][R26.64+0x7000] ;  /* 0x007000061a067981 */ /* 0x000ea8000c1e9b00 */
[----:B------:R-:W3:Y:S04]  /*13b0*/  LDG.E.64.CONSTANT R22, desc[UR6][R26.64] ;  /* 0x000000061a167981 */ /* 0x000ee8000c1e9b00 */
[----:B------:R-:W4:Y:S04]  /*13c0*/  LDG.E.64.CONSTANT R18, desc[UR6][R26.64+0x1000] ;  /* 0x001000061a127981 */ /* 0x000f28000c1e9b00 */
[----:B------:R-:W5:Y:S04]  /*13d0*/  LDG.E.64.CONSTANT R16, desc[UR6][R26.64+0x2000] ;  /* 0x002000061a107981 */ /* 0x000f68000c1e9b00 */
[----:B------:R-:W5:Y:S04]  /*13e0*/  LDG.E.64.CONSTANT R12, desc[UR6][R26.64+0x3000] ;  /* 0x003000061a0c7981 */ /* 0x000f68000c1e9b00 */
[----:B------:R-:W5:Y:S04]  /*13f0*/  LDG.E.64.CONSTANT R10, desc[UR6][R26.64+0x4000] ;  /* 0x004000061a0a7981 */ /* 0x000f68000c1e9b00 */
[----:B------:R-:W5:Y:S01]  /*1400*/  LDG.E.64.CONSTANT R8, desc[UR6][R26.64+0x5000] ;  /* 0x005000061a087981 */ /* 0x000f62000c1e9b00 */
[----:B0-----:R-:W-:Y:S01]  /*1410*/  MOV R3, R24 ;  /* 0x0000001800037202 */ /* 0x001fe20000000f00 */
[----:B--2---:R-:W-:-:S03]  /*1420*/  FADD R15, R15, R6 ;  /* 0x000000060f0f7221 */ /* 0x004fc60000000000 */
[----:B------:R-:W-:Y:S01]  /*1430*/  IADD3 R6, PT, PT, -R20, R3, RZ ;  /* 0x0000000314067210 */ /* 0x000fe20007ffe1ff */
[----:B---3--:R-:W-:-:S03]  /*1440*/  FADD R0, R22, R0 ;  /* 0x0000000016007221 */ /* 0x008fc60000000000 */
[----:B------:R-:W-:Y:S01]  /*1450*/  ISETP.GE.AND P0, PT, R6, 0x2000, PT ;  /* 0x000020000600780c */ /* 0x000fe20003f06270 */
[----:B----4-:R-:W-:Y:S01]  /*1460*/  FADD R23, R23, R18 ;  /* 0x0000001217177221 */ /* 0x010fe20000000000 */
[----:B-----5:R-:W-:Y:S01]  /*1470*/  FADD R18, R19, R16 ;  /* 0x0000001013127221 */ /* 0x020fe20000000000 */
[----:B------:R-:W-:Y:S01]  /*1480*/  FADD R17, R17, R12 ;  /* 0x0000000c11117221 */ /* 0x000fe20000000000 */
[----:B------:R-:W-:Y:S01]  /*1490*/  FADD R12, R13, R10 ;  /* 0x0000000a0d0c7221 */ /* 0x000fe20000000000 */
[----:B------:R-:W-:Y:S01]  /*14a0*/  FADD R11, R11, R8 ;  /* 0x000000080b0b7221 */ /* 0x000fe20000000000 */
[----:B------:R-:W-:Y:S01]  /*14b0*/  FADD R8, R9, R14 ;  /* 0x0000000e09087221 */ /* 0x000fe20000000000 */
[----:B------:R-:W-:Y:S01]  /*14c0*/  FADD R0, R0, R23 ;  /* 0x0000001700007221 */ /* 0x000fe20000000000 */
[----:B------:R-:W-:Y:S01]  /*14d0*/  FADD R17, R18, R17 ;  /* 0x0000001112117221 */ /* 0x000fe20000000000 */
[----:B------:R-:W-:Y:S01]  /*14e0*/  FADD R11, R12, R11 ;  /* 0x0000000b0c0b7221 */ /* 0x000fe20000000000 */
[----:B------:R-:W-:-:S02]  /*14f0*/  FADD R8, R8, R15 ;  /* 0x0000000f08087221 */ /* 0x000fc40000000000 */
[----:B------:R-:W-:Y:S02]  /*1500*/  FADD R0, R0, R17 ;  /* 0x0000001100007221 */ /* 0x000fe40000000000 */
[----:B------:R-:W-:-:S04]  /*1510*/  FADD R11, R11, R8 ;  /* 0x000000080b0b7221 */ /* 0x000fc80000000000 */
[----:B------:R-:W-:-:S04]  /*1520*/  FADD R11, R0, R11 ;  /* 0x0000000b000b7221 */ /* 0x000fc80000000000 */
[----:B------:R-:W-:Y:S01]  /*1530*/  FADD R0, R7, R11 ;  /* 0x0000000b07007221 */ /* 0x000fe20000000000 */
[----:B------:R-:W-:Y:S06]  /*1540*/  @!P0 BRA `(.L_x_135) ;  /* 0x0000000800308947 */ /* 0x000fec0003800000 */
[----:B------:R-:W-:-:S04]  /*1550*/  IADD3 R20, PT, PT, R20, 0x2000, RZ ;  /* 0x0000200014147810 */ /* 0x000fc80007ffe0ff */
[----:B------:R-:W-:-:S13]  /*1560*/  ISETP.GT.AND P0, PT, R20, R21, PT ;  /* 0x000000151400720c */ /* 0x000fda0003f04270 */
[----:B------:R-:W-:Y:S05]  /*1570*/  @!P0 BRA `(.L_x_136) ;  /* 0xfffffffc00808947 */ /* 0x000fea000383ffff */
.L_x_134:
        /* <DEDUP_REMOVED lines=20> */
.L_x_140:
        /* <DEDUP_REMOVED lines=8> */
.L_x_139:
[----:B------:R-:W-:Y:S05]  /*1740*/  BSYNC.RECONVERGENT B2 ;  /* 0x0000000000027941 */ /* 0x000fea0003800200 */
.L_x_138:
[----:B------:R-:W-:Y:S05]  /*1750*/  @!P1 BRA `(.L_x_137) ;  /* 0x0000000400a89947 */ /* 0x000fea0003800000 */
[----:B------:R-:W0:Y:S01]  /*1760*/  LDCU.64 UR4, c[0x0][0x380] ;  /* 0x00007000ff0477ac */ /* 0x000e220008000a00 */
[----:B------:R-:W-:Y:S01]  /*1770*/  IADD3 R5, PT, PT, R11, -R10, RZ ;  /* 0x8000000a0b057210 */ /* 0x000fe20007ffe0ff */
[----:B------:R-:W-:Y:S01]  /*1780*/  BSSY.RECONVERGENT B2, `(.L_x_141) ;  /* 0x000003b000027945 */ /* 0x000fe20003800200 */
[----:B------:R-:W-:Y:S02]  /*1790*/  IADD3 R3, P0, PT, R10, R20, RZ ;  /* 0x000000140a037210 */ /* 0x000fe40007f1e0ff */
[----:B------:R-:W-:Y:S02]  /*17a0*/  ISETP.GT.AND P1, PT, R5, 0x1800, PT ;  /* 0x000018000500780c */ /* 0x000fe40003f24270 */
[----:B------:R-:W-:Y:S02]  /*17b0*/  IADD3.X R6, PT, PT, RZ, RZ, RZ, P0, !PT ;  /* 0x000000ffff067210 */ /* 0x000fe400007fe4ff */
[----:B0-----:R-:W-:-:S04]  /*17c0*/  LEA R4, P0, R3, UR4, 0x2 ;  /* 0x0000000403047c11 */ /* 0x001fc8000f8010ff */
[----:B------:R-:W-:Y:S02]  /*17d0*/  LEA.HI.X R3, R3, UR5, R6, 0x2, P0 ;  /* 0x0000000503037c11 */ /* 0x000fe400080f1406 */
[----:B------:R-:W-:-:S04]  /*17e0*/  IADD3 R4, P0, PT, R4, 0x1000, RZ ;  /* 0x0000100004047810 */ /* 0x000fc80007f1e0ff */
[----:B------:R-:W-:Y:S02]  /*17f0*/  IADD3.X R5, PT, PT, RZ, R3, RZ, P0, !PT ;  /* 0x00000003ff057210 */ /* 0x000fe400007fe4ff */
[----:B------:R-:W-:Y:S02]  /*1800*/  PLOP3.LUT P0, PT, PT, PT, PT, 0x80, 0x8 ;  /* 0x000000000008781c */ /* 0x000fe40003f0f070 */
[----:B------:R-:W-:Y:S01]  /*1810*/  IADD3 R3, PT, PT, R10, R20, RZ ;  /* 0x000000140a037210 */ /* 0x000fe20007ffe0ff */
[----:B------:R-:W-:Y:S10]  /*1820*/  @!P1 BRA `(.L_x_142) ;  /* 0x0000000000c09947 */ /* 0x000ff40003800000 */
[----:B------:R-:W-:Y:S02]  /*1830*/  PLOP3.LUT P0, PT, PT, PT, PT, 0x8, 0x80 ;  /* 0x000000000080781c */ /* 0x000fe40003f0e170 */
[----:B------:R-:W-:-:S11]  /*1840*/  IADD3 R13, PT, PT, R11, -0x1800, RZ ;  /* 0xffffe8000b0d7810 */ /* 0x000fd60007ffe0ff */
.L_x_143:
        /* <DEDUP_REMOVED lines=46> */
.L_x_142:
[----:B------:R-:W-:Y:S05]  /*1b30*/  BSYNC.RECONVERGENT B2 ;  /* 0x0000000000027941 */ /* 0x000fea0003800200 */
.L_x_141:
        /* <DEDUP_REMOVED lines=31> */
.L_x_145:
[----:B------:R-:W-:Y:S05]  /*1d30*/  BSYNC.RECONVERGENT B2 ;  /* 0x0000000000027941 */ /* 0x000fea0003800200 */
.L_x_144:
        /* <DEDUP_REMOVED lines=9> */
[----:B----4-:R-:W-:-:S04]  /*1dd0*/  FADD R0, R0, R3 ;  /* 0x0000000300007221 */ /* 0x010fc80000000000 */
[----:B--2---:R-:W-:-:S04]  /*1de0*/  FADD R0, R0, R9 ;  /* 0x0000000900007221 */ /* 0x004fc80000000000 */
[----:B---3--:R-:W-:-:S07]  /*1df0*/  FADD R0, R0, R11 ;  /* 0x0000000b00007221 */ /* 0x008fce0000000000 */
.L_x_137:
[----:B------:R-:W-:Y:S05]  /*1e00*/  BSYNC.RECONVERGENT B1 ;  /* 0x0000000000017941 */ /* 0x000fea0003800200 */
.L_x_135:
        /* <DEDUP_REMOVED lines=32> */
[----:B---3--:R-:W0:Y:S04]  /*2010*/  LDS.128 R4, [UR4+0x10] ;  /* 0x00001004ff047984 */ /* 0x008e280008000c00 */
        /* <DEDUP_REMOVED lines=19> */
.L_x_118:
        /* <DEDUP_REMOVED lines=12> */
.L_x_148:
[----:B------:R-:W-:Y:S05]  /*2210*/  BSYNC.RECONVERGENT B1 ;  /* 0x0000000000017941 */ /* 0x000fea0003800200 */
.L_x_147:
        /* <DEDUP_REMOVED lines=16> */
.L_x_153:
        /* <DEDUP_REMOVED lines=9> */
.L_x_152:
[----:B------:R-:W-:Y:S05]  /*23b0*/  BSYNC.RECONVERGENT B2 ;  /* 0x0000000000027941 */ /* 0x000fea0003800200 */
.L_x_151:
        /* <DEDUP_REMOVED lines=8> */
.L_x_156:
        /* <DEDUP_REMOVED lines=43> */
.L_x_155:
[----:B------:R-:W-:Y:S05]  /*26f0*/  BSYNC.RECONVERGENT B2 ;  /* 0x0000000000027941 */ /* 0x000fea0003800200 */
.L_x_154:
        /* <DEDUP_REMOVED lines=26> */
.L_x_158:
[----:B------:R-:W-:Y:S05]  /*28a0*/  BSYNC.RECONVERGENT B2 ;  /* 0x0000000000027941 */ /* 0x000fea0003800200 */
.L_x_157:
        /* <DEDUP_REMOVED lines=12> */
.L_x_150:
[----:B------:R-:W-:Y:S05]  /*2970*/  BSYNC.RECONVERGENT B1 ;  /* 0x0000000000017941 */ /* 0x000fea0003800200 */
.L_x_149:
[----:B------:R-:W-:Y:S02]  /*2980*/  ISETP.GE.AND P0, PT, R3, 0x200, PT ;  /* 0x000002000300780c */ /* 0x000fe40003f06270 */
[----:B0----5:R-:W-:-:S11]  /*2990*/  MOV R5, R0 ;  /* 0x0000000000057202 */ /* 0x021fd60000000f00 */
[----:B------:R-:W-:Y:S05]  /*29a0*/  @!P0 BRA `(.L_x_159) ;  /* 0x0000000000d08947 */ /* 0x000fea0003800000 */
        /* <DEDUP_REMOVED lines=32> */
[----:B--2---:R-:W0:Y:S04]  /*2bb0*/  LDS.128 R4, [UR4+0x10] ;  /* 0x00001004ff047984 */ /* 0x004e280008000c00 */
        /* <DEDUP_REMOVED lines=19> */
.L_x_159:
[----:B------:R-:W0:Y:S01]  /*2cf0*/  S2R R4, SR_LANEID ;  /* 0x0000000000047919 */ /* 0x000e220000000000 */
[----:B------:R-:W-:-:S04]  /*2d00*/  LOP3.LUT R0, R2, 0x3e0, RZ, 0xc0, !PT ;  /* 0x000003e002007812 */ /* 0x000fc800078ec0ff */
[----:B------:R-:W-:Y:S02]  /*2d10*/  IADD3 R6, PT, PT, R0, 0x20, RZ ;  /* 0x0000002000067810 */ /* 0x000fe40007ffe0ff */
[----:B------:R-:W-:Y:S02]  /*2d20*/  LOP3.LUT R0, RZ, R0, RZ, 0x33, !PT ;  /* 0x00000000ff007212 */ /* 0x000fe400078e33ff */
[-C--:B------:R-:W-:Y:S02]  /*2d30*/  ISETP.GT.AND P0, PT, R6, R3.reuse, PT ;  /* 0x000000030600720c */ /* 0x080fe40003f04270 */
[----:B------:R-:W-:-:S04]  /*2d40*/  IADD3 R0, PT, PT, R0, R3, RZ ;  /* 0x0000000300007210 */ /* 0x000fc80007ffe0ff */
[----:B------:R-:W-:-:S05]  /*2d50*/  SEL R6, R0, 0x1f, P0 ;  /* 0x0000001f00067807 */ /* 0x000fca0000000000 */
[----:B------:R-:W1:Y:S01]  /*2d60*/  SHFL.DOWN PT, R0, R5, 0x1, R6 ;  /* 0x0820000005007989 */ /* 0x000e6200000e0006 */
[C---:B0-----:R-:W-:Y:S02]  /*2d70*/  ISETP.GE.AND P0, PT, R4.reuse, R6, PT ;  /* 0x000000060400720c */ /* 0x041fe40003f06270 */
[C---:B------:R-:W-:Y:S02]  /*2d80*/  IADD3 R7, PT, PT, R4.reuse, 0x2, RZ ;  /* 0x0000000204077810 */ /* 0x040fe40007ffe0ff */
[----:B------:R-:W-:-:S09]  /*2d90*/  ISETP.NE.AND P1, PT, R4, RZ, PT ;  /* 0x000000ff0400720c */ /* 0x000fd20003f25270 */
[----:B-1----:R-:W-:Y:S01]  /*2da0*/  @!P0 FADD R5, R0, R5 ;  /* 0x0000000500058221 */ /* 0x002fe20000000000 */
[-C--:B------:R-:W-:Y:S02]  /*2db0*/  ISETP.GT.AND P0, PT, R7, R6.reuse, PT ;  /* 0x000000060700720c */ /* 0x080fe40003f04270 */
[----:B------:R-:W-:Y:S01]  /*2dc0*/  IADD3 R7, PT, PT, R4, 0x4, RZ ;  /* 0x0000000404077810 */ /* 0x000fe20007ffe0ff */
[----:B------:R-:W0:Y:S01]  /*2dd0*/  @!P1 S2R R8, SR_CgaCtaId ;  /* 0x0000000000089919 */ /* 0x000e220000008800 */
        /* <DEDUP_REMOVED lines=31> */
[----:B-1----:R-:W1:Y:S04]  /*2fd0*/  LDS.128 R4, [UR4+0x20] ;  /* 0x00002004ff047984 */ /* 0x002e680008000c00 */
        /* <DEDUP_REMOVED lines=29> */
.L_x_146:
        /* <DEDUP_REMOVED lines=28> */
[----:B------:R-:W-:Y:S02]  /*3370*/  HFMA2 R11, -RZ, RZ, 0, 0.0078125 ;  /* 0x00002000ff0b7431 */ /* 0x000fe400000001ff */
[----:B------:R-:W-:-:S04]  /*3380*/  FADD R15, R14, R15 ;  /* 0x0000000f0e0f7221 */ /* 0x000fc80000000000 */
        /* <DEDUP_REMOVED lines=10> */
.L_x_162:
[----:B------:R-:W-:-:S05]  /*3430*/  IMAD.WIDE R2, R11, 0x4, R4 ;  /* 0x000000040b027825 */ /* 0x000fca00078e0204 */
        /* <DEDUP_REMOVED lines=15> */
[----:B------:R0:W5:Y:S02]  /*3530*/  LDG.E.CONSTANT R18, desc[UR6][R2.64+0x7800] ;  /* 0x0078000602127981 */ /* 0x000164000c1e9900 */
[----:B0-----:R-:W-:-:S04]  /*3540*/  MOV R3, R7 ;  /* 0x0000000700037202 */ /* 0x001fc80000000f00 */
[----:B------:R-:W-:-:S04]  /*3550*/  IADD3 R2, PT, PT, -R11, R3, RZ ;  /* 0x000000030b027210 */ /* 0x000fc80007ffe1ff */
[----:B------:R-:W-:Y:S01]  /*3560*/  ISETP.GE.AND P0, PT, R2, 0x2000, PT ;  /* 0x000020000200780c */ /* 0x000fe20003f06270 */
        /* <DEDUP_REMOVED lines=13> */
[----:B------:R-:W-:-:S04]  /*3640*/  FADD R15, R15, R12 ;  /* 0x0000000c0f0f7221 */ /* 0x000fc80000000000 */
[----:B------:R-:W-:-:S04]  /*3650*/  FADD R15, R0, R15 ;  /* 0x0000000f000f7221 */ /* 0x000fc80000000000 */
[----:B------:R-:W-:Y:S01]  /*3660*/  FADD R0, R18, R15 ;  /* 0x0000000f12007221 */ /* 0x000fe20000000000 */
[----:B------:R-:W-:Y:S06]  /*3670*/  @!P0 BRA `(.L_x_161) ;  /* 0x0000000800308947 */ /* 0x000fec0003800000 */
[----:B------:R-:W-:-:S04]  /*3680*/  IADD3 R11, PT, PT, R11, 0x2000, RZ ;  /* 0x000020000b0b7810 */ /* 0x000fc80007ffe0ff */
[----:B------:R-:W-:-:S13]  /*3690*/  ISETP.GT.AND P0, PT, R11, R6, PT ;  /* 0x000000060b00720c */ /* 0x000fda0003f04270 */
[----:B------:R-:W-:Y:S05]  /*36a0*/  @!P0 BRA `(.L_x_162) ;  /* 0xfffffffc00608947 */ /* 0x000fea000383ffff */
.L_x_160:
        /* <DEDUP_REMOVED lines=20> */
.L_x_166:
        /* <DEDUP_REMOVED lines=8> */
.L_x_165:
[----:B------:R-:W-:Y:S05]  /*3870*/  BSYNC.RECONVERGENT B2 ;  /* 0x0000000000027941 */ /* 0x000fea0003800200 */
.L_x_164:
        /* <DEDUP_REMOVED lines=16> */
.L_x_169:
        /* <DEDUP_REMOVED lines=46> */
.L_x_168:
[----:B------:R-:W-:Y:S05]  /*3c60*/  BSYNC.RECONVERGENT B2 ;  /* 0x0000000000027941 */ /* 0x000fea0003800200 */
.L_x_167:
        /* <DEDUP_REMOVED lines=31> */
.L_x_171:
[----:B------:R-:W-:Y:S05]  /*3e60*/  BSYNC.RECONVERGENT B2 ;  /* 0x0000000000027941 */ /* 0x000fea0003800200 */
.L_x_170:
        /* <DEDUP_REMOVED lines=12> */
.L_x_163:
[----:B------:R-:W-:Y:S05]  /*3f30*/  BSYNC.RECONVERGENT B1 ;  /* 0x0000000000017941 */ /* 0x000fea0003800200 */
.L_x_161:
        /* <DEDUP_REMOVED lines=50> */
[----:B------:R-:W-:-:S07]  /*4260*/  FADD R0, R18, R19 ;  /* 0x0000001312007221 */ /* 0x000fce0000000000 */
.L_x_133:
[----:B------:R-:W-:Y:S05]  /*4270*/  BSYNC.RECONVERGENT B0 ;  /* 0x0000000000007941 */ /* 0x000fea0003800200 */
.L_x_117:
[----:B------:R-:W-:Y:S05]  /*4280*/  @P0 EXIT ;  /* 0x000000000000094d */ /* 0x000fea0003800000 */
[----:B0-23--:R-:W0:Y:S01]  /*4290*/  LDC.64 R2, c[0x0][0x388] ;  /* 0x0000e200ff027b82 */ /* 0x00de220000000a00 */
[----:B------:R-:W4:Y:S02]  /*42a0*/  LDCU UR4, c[0x0][0x398] ;  /* 0x00007300ff0477ac */ /* 0x000f240008000800 */
[----:B----4-:R-:W-:-:S05]  /*42b0*/  FADD R5, R0, UR4 ;  /* 0x0000000400057e21 */ /* 0x010fca0008000000 */
[----:B0-----:R-:W-:Y:S01]  /*42c0*/  STG.E desc[UR6][R2.64], R5 ;  /* 0x0000000502007986 */ /* 0x001fe2000c101906 */
[----:B------:R-:W-:Y:S05]  /*42d0*/  EXIT ;  /* 0x000000000000794d */ /* 0x000fea0003800000 */
.L_x_172:
        /* <DEDUP_REMOVED lines=10> */
.L_x_349:


//--------------------- .text._ZN3cub18CUB_300001_SM_10006detail6reduce18DeviceReduceKernelINS2_10policy_hubIfjN4cuda3std3__44plusIfEEE10Policy1000EN6thrust24THRUST_300001_SM_1000_NS18transform_iteratorINSD_12zip_functionINS7_10multipliesIfEEEENSD_12zip_iteratorINS7_5tupleIJNSD_6detail15normal_iteratorINSD_10device_ptrIfEEEESP_EEEEENSD_11use_defaultESS_EEjS9_fNS7_10__identityEEEvT0_PT3_T1_NS0_13GridEvenShareISY_EET2_T4_ --------------------------
	.section	.text._ZN3cub18CUB_300001_SM_10006detail6reduce18DeviceReduceKernelINS2_10policy_hubIfjN4cuda3std3__44plusIfEEE10Policy1000EN6thrust24THRUST_300001_SM_1000_NS18transform_iteratorINSD_12zip_functionINS7_10multipliesIfEEEENSD_12zip_iteratorINS7_5tupleIJNSD_6detail15normal_iteratorINSD_10device_ptrIfEEEESP_EEEEENSD_11use_defaultESS_EEjS9_fNS7_10__identityEEEvT0_PT3_T1_NS0_13GridEvenShareISY_EET2_T4_,"ax",@progbits
	.align	128
        .global         _ZN3cub18CUB_300001_SM_10006detail6reduce18DeviceReduceKernelINS2_10policy_hubIfjN4cuda3std3__44plusIfEEE10Policy1000EN6thrust24THRUST_300001_SM_1000_NS18transform_iteratorINSD_12zip_functionINS7_10multipliesIfEEEENSD_12zip_iteratorINS7_5tupleIJNSD_6detail15normal_iteratorINSD_10device_ptrIfEEEESP_EEEEENSD_11use_defaultESS_EEjS9_fNS7_10__identityEEEvT0_PT3_T1_NS0_13GridEvenShareISY_EET2_T4_
        .type           _ZN3cub18CUB_300001_SM_10006detail6reduce18DeviceReduceKernelINS2_10policy_hubIfjN4cuda3std3__44plusIfEEE10Policy1000EN6thrust24THRUST_300001_SM_1000_NS18transform_iteratorINSD_12zip_functionINS7_10multipliesIfEEEENSD_12zip_iteratorINS7_5tupleIJNSD_6detail15normal_iteratorINSD_10device_ptrIfEEEESP_EEEEENSD_11use_defaultESS_EEjS9_fNS7_10__identityEEEvT0_PT3_T1_NS0_13GridEvenShareISY_EET2_T4_,@function
        .size           _ZN3cub18CUB_300001_SM_10006detail6reduce18DeviceReduceKernelINS2_10policy_hubIfjN4cuda3std3__44plusIfEEE10Policy1000EN6thrust24THRUST_300001_SM_1000_NS18transform_iteratorINSD_12zip_functionINS7_10multipliesIfEEEENSD_12zip_iteratorINS7_5tupleIJNSD_6detail15normal_iteratorINSD_10device_ptrIfEEEESP_EEEEENSD_11use_defaultESS_EEjS9_fNS7_10__identityEEEvT0_PT3_T1_NS0_13GridEvenShareISY_EET2_T4_,(.L_x_350 - _ZN3cub18CUB_300001_SM_10006detail6reduce18DeviceReduceKernelINS2_10policy_hubIfjN4cuda3std3__44plusIfEEE10Policy1000EN6thrust24THRUST_300001_SM_1000_NS18transform_iteratorINSD_12zip_functionINS7_10multipliesIfEEEENSD_12zip_iteratorINS7_5tupleIJNSD_6detail15normal_iteratorINSD_10device_ptrIfEEEESP_EEEEENSD_11use_defaultESS_EEjS9_fNS7_10__identityEEEvT0_PT3_T1_NS0_13GridEvenShareISY_EET2_T4_)
        .other          _ZN3cub18CUB_300001_SM_10006detail6reduce18DeviceReduceKernelINS2_10policy_hubIfjN4cuda3std3__44plusIfEEE10Policy1000EN6thrust24THRUST_300001_SM_1000_NS18transform_iteratorINSD_12zip_functionINS7_10multipliesIfEEEENSD_12zip_iteratorINS7_5tupleIJNSD_6detail15normal_iteratorINSD_10device_ptrIfEEEESP_EEEEENSD_11use_defaultESS_EEjS9_fNS7_10__identityEEEvT0_PT3_T1_NS0_13GridEvenShareISY_EET2_T4_,@"STO_CUDA_ENTRY STV_DEFAULT"
_ZN3cub18CUB_300001_SM_10006detail6reduce18DeviceReduceKernelINS2_10policy_hubIfjN4cuda3std3__44plusIfEEE10Policy1000EN6thrust24THRUST_300001_SM_1000_NS18transform_iteratorINSD_12zip_functionINS7_10multipliesIfEEEENSD_12zip_iteratorINS7_5tupleIJNSD_6detail15normal_iteratorINSD_10device_ptrIfEEEESP_EEEEENSD_11use_defaultESS_EEjS9_fNS7_10__identityEEEvT0_PT3_T1_NS0_13GridEvenShareISY_EET2_T4_:
.text._ZN3cub18CUB_300001_SM_10006detail6reduce18DeviceReduceKernelINS2_10policy_hubIfjN4cuda3std3__44plusIfEEE10Policy1000EN6thrust24THRUST_300001_SM_1000_NS18transform_iteratorINSD_12zip_functionINS7_10multipliesIfEEEENSD_12zip_iteratorINS7_5tupleIJNSD_6detail15normal_iteratorINSD_10device_ptrIfEEEESP_EEEEENSD_11use_defaultESS_EEjS9_fNS7_10__identityEEEvT0_PT3_T1_NS0_13GridEvenShareISY_EET2_T4_:
[----:B------:R-:W-:Y:S08]  /*0000*/  LDC R1, c[0x0][0x37c] ;  /* 0x0000df00ff017b82 */ /* 0x000ff00000000800 */
[----:B------:R-:W0:Y:S01]  /*0010*/  S2UR UR13, SR_CTAID.X ;  /* 0x00000000000d79c3 */ /* 0x000e220000002500 */
[----:B------:R-:W1:Y:S01]  /*0020*/  LDCU.64 UR10, c[0x0][0x3b8] ;  /* 0x00007700ff0a77ac */ /* 0x000e620008000a00 */
[----:B------:R-:W-:Y:S01]  /*0030*/  BSSY.RECONVERGENT B0, `(.L_x_173) ;  /* 0x0000342000007945 */ /* 0x000fe20003800200 */
[----:B------:R-:W2:Y:S01]  /*0040*/  LDCU.64 UR14, c[0x0][0x358] ;  /* 0x00006b00ff0e77ac */ /* 0x000ea20008000a00 */
[----:B-1----:R-:W-:-:S02]  /*0050*/  USHF.L.U32 UR5, UR11, 0xd, URZ ;  /* 0x0000000d0b057899 */ /* 0x002fc400080006ff */
[----:B0-----:R-:W-:-:S04]  /*0060*/  UIMAD UR9, UR13, -0x2000, UR10 ;  /* 0xffffe0000d0978a4 */ /* 0x001fc8000f8e020a */
[----:B------:R-:W-:-:S09]  /*0070*/  UISETP.GT.U32.AND UP0, UPT, UR9, 0x1fff, UPT ;  /* 0x00001fff0900788c */ /* 0x000fd2000bf04070 */
[----:B--2---:R-:W-:Y:S05]  /*0080*/  BRA.U UP0, `(.L_x_174) ;  /* 0x0000001900307547 */ /* 0x004fea000b800000 */
[----:B------:R-:W0:Y:S01]  /*0090*/  S2R R0, SR_TID.X ;  /* 0x0000000000007919 */ /* 0x000e220000002100 */
[----:B------:R-:W-:Y:S01]  /*00a0*/  BSSY.RECONVERGENT B1, `(.L_x_175) ;  /* 0x000000f000017945 */ /* 0x000fe20003800200 */
[----:B------:R-:W-:Y:S01]  /*00b0*/  HFMA2 R7, -RZ, RZ, 0, 0 ;  /* 0x00000000ff077431 */ /* 0x000fe200000001ff */
[----:B0-----:R-:W-:Y:S02]  /*00c0*/  ISETP.GE.U32.AND P0, PT, R0, UR9, PT ;  /* 0x0000000900007c0c */ /* 0x001fe4000bf06070 */
[----:B------:R-:W-:-:S11]  /*00d0*/  MOV R2, R0 ;  /* 0x0000000000027202 */ /* 0x000fd60000000f00 */
[----:B------:R-:W-:Y:S05]  /*00e0*/  @P0 BRA `(.L_x_176) ;  /* 0x0000000000280947 */ /* 0x000fea0003800000 */
[----:B------:R-:W0:Y:S01]  /*00f0*/  LDC.64 R4, c[0x0][0x380] ;  /* 0x0000e000ff047b82 */ /* 0x000e220000000a00 */
[----:B------:R-:W-:-:S04]  /*0100*/  MOV R3, UR13 ;  /* 0x0000000d00037c02 */ /* 0x000fc80008000f00 */
[----:B------:R-:W-:-:S03]  /*0110*/  LEA R3, R3, R0, 0xd ;  /* 0x0000000003037211 */ /* 0x000fc600078e68ff */
[----:B------:R-:W1:Y:S02]  /*0120*/  LDC.64 R8, c[0x0][0x388] ;  /* 0x0000e200ff087b82 */ /* 0x000e640000000a00 */
[----:B0-----:R-:W-:-:S06]  /*0130*/  IMAD.WIDE.U32 R4, R3, 0x4, R4 ;  /* 0x0000000403047825 */ /* 0x001fcc00078e0004 */
[----:B------:R-:W2:Y:S01]  /*0140*/  LDG.E R4, desc[UR14][R4.64] ;  /* 0x0000000e04047981 */ /* 0x000ea2000c1e1900 */
[----:B-1----:R-:W-:-:S06]  /*0150*/  IMAD.WIDE.U32 R8, R3, 0x4, R8 ;  /* 0x0000000403087825 */ /* 0x002fcc00078e0008 */
[----:B------:R-:W2:Y:S01]  /*0160*/  LDG.E R9, desc[UR14][R8.64] ;  /* 0x0000000e08097981 */ /* 0x000ea2000c1e1900 */
[----:B------:R-:W-:Y:S01]  /*0170*/  IADD3 R2, PT, PT, R0, 0x200, RZ ;  /* 0x0000020000027810 */ /* 0x000fe20007ffe0ff */
[----:B--2---:R-:W-:-:S07]  /*0180*/  FMUL R7, R4, R9 ;  /* 0x0000000904077220 */ /* 0x004fce0000400000 */
.L_x_176:
[----:B------:R-:W-:Y:S05]  /*0190*/  BSYNC.RECONVERGENT B1 ;  /* 0x0000000000017941 */ /* 0x000fea0003800200 */
.L_x_175:
[----:B------:R-:W-:Y:S01]  /*01a0*/  ISETP.GE.U32.AND P0, PT, R2, UR9, PT ;  /* 0x0000000902007c0c */ /* 0x000fe2000bf06070 */
[----:B------:R-:W-:-:S12]  /*01b0*/  BSSY.RECONVERGENT B1, `(.L_x_177) ;  /* 0x00000e8000017945 */ /* 0x000fd80003800200 */
[----:B------:R-:W-:Y:S05]  /*01c0*/  @P0 BRA `(.L_x_178) ;  /* 0x0000000c00980947 */ /* 0x000fea0003800000 */
[----:B------:R-:W-:Y:S01]  /*01d0*/  LOP3.LUT R3, RZ, R2, RZ, 0x33, !PT ;  /* 0x00000002ff037212 */ /* 0x000fe200078e33ff */
[----:B------:R-:W-:Y:S01]  /*01e0*/  BSSY.RECONVERGENT B2, `(.L_x_179) ;  /* 0x0000076000027945 */ /* 0x000fe20003800200 */
[----:B------:R-:W-:Y:S02]  /*01f0*/  MOV R4, UR13 ;  /* 0x0000000d00047c02 */ /* 0x000fe40008000f00 */
[----:B------:R-:W-:-:S05]  /*0200*/  IADD3 R3, PT, PT, R3, UR10, RZ ;  /* 0x0000000a03037c10 */ /* 0x000fca000fffe0ff */
[----:B------:R-:W-:-:S05]  /*0210*/  IMAD R3, R4, -0x2000, R3 ;  /* 0xffffe00004037824 */ /* 0x000fca00078e0203 */
[C---:B------:R-:W-:Y:S02]  /*0220*/  ISETP.GE.U32.AND P0, PT, R3.reuse, 0x1e00, PT ;  /* 0x00001e000300780c */ /* 0x040fe40003f06070 */
[----:B------:R-:W-:-:S04]  /*0230*/  LEA.HI R3, R3, 0x1, RZ, 0x17 ;  /* 0x0000000103037811 */ /* 0x000fc800078fb8ff */
[----:B------:R-:W-:-:S07]  /*0240*/  LOP3.LUT R4, R3, 0xf, RZ, 0xc0, !PT ;  /* 0x0000000f03047812 */ /* 0x000fce00078ec0ff */
[----:B------:R-:W-:Y:S05]  /*0250*/  @!P0 BRA `(.L_x_180) ;  /* 0x0000000400b88947 */ /* 0x000fea0003800000 */
[----:B------:R-:W-:Y:S01]  /*0260*/  MOV R9, UR13 ;  /* 0x0000000d00097c02 */ /* 0x000fe20008000f00 */
[----:B------:R-:W-:Y:S01]  /*0270*/  BSSY.RECONVERGENT B3, `(.L_x_181) ;  /* 0x000006b000037945 */ /* 0x000fe20003800200 */
[----:B------:R-:W-:Y:S02]  /*0280*/  LOP3.LUT R6, R3, 0xfffff0, RZ, 0xc0, !PT ;  /* 0x00fffff003067812 */ /* 0x000fe400078ec0ff */
[----:B------:R-:W-:Y:S02]  /*0290*/  LOP3.LUT R5, R2, 0x1000, RZ, 0xfc, !PT ;  /* 0x0000100002057812 */ /* 0x000fe400078efcff */
[----:B------:R-:W-:Y:S02]  /*02a0*/  LEA R2, R9, R2, 0xd ;  /* 0x0000000209027211 */ /* 0x000fe400078e68ff */
[----:B------:R-:W-:-:S07]  /*02b0*/  IADD3 R6, PT, PT, -R6, RZ, RZ ;  /* 0x000000ff06067210 */ /* 0x000fce0007ffe1ff */
.L_x_182:
[----:B------:R-:W0:Y:S08]  /*02c0*/  LDC.64 R16, c[0x0][0x380] ;  /* 0x0000e000ff107b82 */ /* 0x000e300000000a00 */
[----:B------:R-:W1:Y:S01]  /*02d0*/  LDC.64 R14, c[0x0][0x388] ;  /* 0x0000e200ff0e7b82 */ /* 0x000e620000000a00 */
[----:B0-----:R-:W-:-:S06]  /*02e0*/  IMAD.WIDE.U32 R18, R2, 0x4, R16 ;  /* 0x0000000402127825 */ /* 0x001fcc00078e0010 */
[----:B------:R-:W2:Y:S01]  /*02f0*/  LDG.E R18, desc[UR14][R18.64] ;  /* 0x0000000e12127981 */ /* 0x000ea2000c1e1900 */
[----:B-1----:R-:W-:-:S06]  /*0300*/  IMAD.WIDE.U32 R8, R2, 0x4, R14 ;  /* 0x0000000402087825 */ /* 0x002fcc00078e000e */
[----:B------:R-:W2:Y:S01]  /*0310*/  LDG.E R8, desc[UR14][R8.64] ;  /* 0x0000000e08087981 */ /* 0x000ea2000c1e1900 */
[C---:B------:R-:W-:Y:S02]  /*0320*/  IADD3 R37, PT, PT, R2.reuse, 0x200, RZ ;  /* 0x0000020002257810 */ /* 0x040fe40007ffe0ff */
[C---:B------:R-:W-:Y:S02]  /*0330*/  IADD3 R33, PT, PT, R2.reuse, 0x400, RZ ;  /* 0x0000040002217810 */ /* 0x040fe40007ffe0ff */
[C---:B------:R-:W-:Y:S01]  /*0340*/  IADD3 R31, PT, PT, R2.reuse, 0x600, RZ ;  /* 0x00000600021f7810 */ /* 0x040fe20007ffe0ff */
[----:B------:R-:W-:Y:S01]  /*0350*/  IMAD.WIDE.U32 R28, R37, 0x4, R16 ;  /* 0x00000004251c7825 */ /* 0x000fe200078e0010 */
[----:B------:R-:W-:-:S03]  /*0360*/  IADD3 R11, PT, PT, R2, 0x800, RZ ;  /* 0x00000800020b7810 */ /* 0x000fc60007ffe0ff */
[----:B------:R-:W-:Y:S01]  /*0370*/  IMAD.WIDE.U32 R36, R37, 0x4, R14 ;  /* 0x0000000425247825 */ /* 0x000fe200078e000e */
[----:B------:R-:W-:Y:S01]  /*0380*/  IADD3 R23, PT, PT, R2, 0xa00, RZ ;  /* 0x00000a0002177810 */ /* 0x000fe20007ffe0ff */
[----:B------:R-:W3:Y:S02]  /*0390*/  LDG.E R29, desc[UR14][R28.64] ;  /* 0x0000000e1c1d7981 */ /* 0x000ee4000c1e1900 */
[C---:B------:R-:W-:Y:S02]  /*03a0*/  IMAD.WIDE.U32 R26, R33.reuse, 0x4, R16 ;  /* 0x00000004211a7825 */ /* 0x040fe400078e0010 */
[----:B------:R-:W3:Y:S02]  /*03b0*/  LDG.E R12, desc[UR14][R36.64] ;  /* 0x0000000e240c7981 */ /* 0x000ee4000c1e1900 */
[----:B------:R-:W-:Y:S02]  /*03c0*/  IMAD.WIDE.U32 R32, R33, 0x4, R14 ;  /* 0x0000000421207825 */ /* 0x000fe400078e000e */
[----:B------:R-:W4:Y:S02]  /*03d0*/  LDG.E R27, desc[UR14][R26.64] ;  /* 0x0000000e1a1b7981 */ /* 0x000f24000c1e1900 */
[----:B------:R-:W-:-:S02]  /*03e0*/  IMAD.WIDE.U32 R24, R31, 0x4, R16 ;  /* 0x000000041f187825 */ /* 0x000fc400078e0010 */
[----:B------:R-:W4:Y:S02]  /*03f0*/  LDG.E R28, desc[UR14][R32.64] ;  /* 0x0000000e201c7981 */ /* 0x000f24000c1e1900 */
[----:B------:R-:W-:Y:S02]  /*0400*/  IMAD.WIDE.U32 R20, R11, 0x4, R16 ;  /* 0x000000040b147825 */ /* 0x000fe400078e0010 */
[----:B------:R-:W5:Y:S02]  /*0410*/  LDG.E R25, desc[UR14][R24.64] ;  /* 0x0000000e18197981 */ /* 0x000f64000c1e1900 */
[----:B------:R-:W-:-:S04]  /*0420*/  IMAD.WIDE.U32 R30, R31, 0x4, R14 ;  /* 0x000000041f1e7825 */ /* 0x000fc800078e000e */
[----:B------:R-:W-:Y:S01]  /*0430*/  IMAD.WIDE.U32 R10, R11, 0x4, R14 ;  /* 0x000000040b0a7825 */ /* 0x000fe200078e000e */
[----:B------:R-:W5:Y:S03]  /*0440*/  LDG.E R26, desc[UR14][R30.64] ;  /* 0x0000000e1e1a7981 */ /* 0x000f66000c1e1900 */
[C---:B------:R-:W-:Y:S01]  /*0450*/  IMAD.WIDE.U32 R34, R23.reuse, 0x4, R16 ;  /* 0x0000000417227825 */ /* 0x040fe200078e0010 */
[----:B------:R0:W5:Y:S03]  /*0460*/  LDG.E R24, desc[UR14][R20.64] ;  /* 0x0000000e14187981 */ /* 0x000166000c1e1900 */
[----:B------:R-:W-:Y:S01]  /*0470*/  IMAD.WIDE.U32 R22, R23, 0x4, R14 ;  /* 0x0000000417167825 */ /* 0x000fe200078e000e */
[----:B------:R-:W5:Y:S04]  /*0480*/  LDG.E R11, desc[UR14][R10.64] ;  /* 0x0000000e0a0b7981 */ /* 0x000f68000c1e1900 */
[----:B------:R-:W5:Y:S01]  /*0490*/  LDG.E R13, desc[UR14][R34.64] ;  /* 0x0000000e220d7981 */ /* 0x000f62000c1e1900 */
[----:B0-----:R-:W-:-:S03]  /*04a0*/  IADD3 R21, PT, PT, R2, 0xc00, RZ ;  /* 0x00000c0002157810 */ /* 0x001fc60007ffe0ff */
[----:B------:R0:W5:Y:S02]  /*04b0*/  LDG.E R10, desc[UR14][R22.64] ;  /* 0x0000000e160a7981 */ /* 0x000164000c1e1900 */
[----:B0-----:R-:W-:-:S04]  /*04c0*/  IMAD.WIDE.U32 R22, R21, 0x4, R16 ;  /* 0x0000000415167825 */ /* 0x001fc800078e0010 */
[----:B------:R-:W-:Y:S01]  /*04d0*/  IMAD.WIDE.U32 R20, R21, 0x4, R14 ;  /* 0x0000000415147825 */ /* 0x000fe200078e000e */
[----:B------:R0:W5:Y:S01]  /*04e0*/  LDG.E R9, desc[UR14][R22.64] ;  /* 0x0000000e16097981 */ /* 0x000162000c1e1900 */
[----:B------:R-:W-:-:S04]  /*04f0*/  IADD3 R19, PT, PT, R2, 0xe00, RZ ;  /* 0x00000e0002137810 */ /* 0x000fc80007ffe0ff */
[----:B------:R2:W5:Y:S01]  /*0500*/  LDG.E R20, desc[UR14][R20.64] ;  /* 0x0000000e14147981 */ /* 0x000562000c1e1900 */
[----:B0-----:R-:W-:-:S04]  /*0510*/  IMAD.WIDE.U32 R22, R19, 0x4, R16 ;  /* 0x0000000413167825 */ /* 0x001fc800078e0010 */
[----:B--2---:R-:W-:Y:S01]  /*0520*/  FFMA R21, R18, R8, R7 ;  /* 0x0000000812157223 */ /* 0x004fe20000000007 */
[----:B------:R-:W-:Y:S01]  /*0530*/  IMAD.WIDE.U32 R18, R19, 0x4, R14 ;  /* 0x0000000413127825 */ /* 0x000fe200078e000e */
[----:B------:R-:W2:Y:S04]  /*0540*/  LDG.E R7, desc[UR14][R22.64] ;  /* 0x0000000e16077981 */ /* 0x000ea8000c1e1900 */
[----:B------:R0:W2:Y:S01]  /*0550*/  LDG.E R8, desc[UR14][R18.64] ;  /* 0x0000000e12087981 */ /* 0x0000a2000c1e1900 */
[----:B---3--:R-:W-:-:S04]  /*0560*/  FFMA R12, R29, R12, R21 ;  /* 0x0000000c1d0c7223 */ /* 0x008fc80000000015 */
[----:B----4-:R-:W-:Y:S01]  /*0570*/  FFMA R12, R27, R28, R12 ;  /* 0x0000001c1b0c7223 */ /* 0x010fe2000000000c */
[----:B0-----:R-:W-:-:S03]  /*0580*/  IADD3 R19, PT, PT, R2, 0x1600, RZ ;  /* 0x0000160002137810 */ /* 0x001fc60007ffe0ff */
[----:B-----5:R-:W-:Y:S01]  /*0590*/  FFMA R25, R25, R26, R12 ;  /* 0x0000001a19197223 */ /* 0x020fe2000000000c */
[----:B------:R-:W-:-:S03]  /*05a0*/  IADD3 R35, PT, PT, R2, 0x1000, RZ ;  /* 0x0000100002237810 */ /* 0x000fc60007ffe0ff */
[----:B------:R-:W-:Y:S01]  /*05b0*/  FFMA R12, R24, R11, R25 ;  /* 0x0000000b180c7223 */ /* 0x000fe20000000019 */
[----:B------:R-:W-:Y:S01]  /*05c0*/  IADD3 R33, PT, PT, R2, 0x1200, RZ ;  /* 0x0000120002217810 */ /* 0x000fe20007ffe0ff */
[----:B------:R-:W-:-:S04]  /*05d0*/  IMAD.WIDE.U32 R24, R35, 0x4, R16 ;  /* 0x0000000423187825 */ /* 0x000fc800078e0010 */
[----:B------:R-:W-:Y:S01]  /*05e0*/  FFMA R10, R13, R10, R12 ;  /* 0x0000000a0d0a7223 */ /* 0x000fe2000000000c */
[----:B------:R-:W-:Y:S01]  /*05f0*/  IMAD.WIDE.U32 R34, R35, 0x4, R14 ;  /* 0x0000000423227825 */ /* 0x000fe200078e000e */
[----:B------:R-:W-:Y:S01]  /*0600*/  IADD3 R27, PT, PT, R2, 0x1400, RZ ;  /* 0x00001400021b7810 */ /* 0x000fe20007ffe0ff */
[----:B------:R-:W3:Y:S02]  /*0610*/  LDG.E R24, desc[UR14][R24.64] ;  /* 0x0000000e18187981 */ /* 0x000ee4000c1e1900 */
[----:B------:R-:W-:-:S04]  /*0620*/  IMAD.WIDE.U32 R30, R33, 0x4, R16 ;  /* 0x00000004211e7825 */ /* 0x000fc800078e0010 */
[----:B------:R-:W-:Y:S01]  /*0630*/  IMAD.WIDE.U32 R32, R33, 0x4, R14 ;  /* 0x0000000421207825 */ /* 0x000fe200078e000e */
[----:B------:R0:W4:Y:S03]  /*0640*/  LDG.E R21, desc[UR14][R30.64] ;  /* 0x0000000e1e157981 */ /* 0x000126000c1e1900 */
[----:B------:R-:W-:Y:S01]  /*0650*/  FFMA R20, R9, R20, R10 ;  /* 0x0000001409147223 */ /* 0x000fe2000000000a */
[--C-:B------:R-:W-:Y:S01]  /*0660*/  IMAD.WIDE.U32 R10, R19, 0x4, R16.reuse ;  /* 0x00000004130a7825 */ /* 0x100fe200078e0010 */
[----:B------:R-:W4:Y:S05]  /*0670*/  LDG.E R22, desc[UR14][R32.64] ;  /* 0x0000000e20167981 */ /* 0x000f2a000c1e1900 */
[----:B------:R-:W5:Y:S01]  /*0680*/  LDG.E R11, desc[UR14][R10.64] ;  /* 0x0000000e0a0b7981 */ /* 0x000f62000c1e1900 */
[----:B------:R-:W-:Y:S01]  /*0690*/  IMAD.WIDE.U32 R12, R27, 0x4, R16 ;  /* 0x000000041b0c7825 */ /* 0x000fe200078e0010 */
[----:B------:R-:W-:-:S03]  /*06a0*/  IADD3 R23, PT, PT, R2, 0x1800, RZ ;  /* 0x0000180002177810 */ /* 0x000fc60007ffe0ff */
[--C-:B------:R-:W-:Y:S01]  /*06b0*/  IMAD.WIDE.U32 R26, R27, 0x4, R14.reuse ;  /* 0x000000041b1a7825 */ /* 0x100fe200078e000e */
[----:B------:R-:W-:Y:S01]  /*06c0*/  IADD3 R29, PT, PT, R2, 0x1a00, RZ ;  /* 0x00001a00021d7810 */ /* 0x000fe20007ffe0ff */
[----:B------:R-:W5:Y:S04]  /*06d0*/  LDG.E R13, desc[UR14][R12.64] ;  /* 0x0000000e0c0d7981 */ /* 0x000f68000c1e1900 */
[----:B------:R-:W3:Y:S01]  /*06e0*/  LDG.E R10, desc[UR14][R34.64] ;  /* 0x0000000e220a7981 */ /* 0x000ee2000c1e1900 */
[----:B------:R-:W-:-:S04]  /*06f0*/  IMAD.WIDE.U32 R18, R19, 0x4, R14 ;  /* 0x0000000413127825 */ /* 0x000fc800078e000e */
[--C-:B0-----:R-:W-:Y:S01]  /*0700*/  IMAD.WIDE.U32 R30, R29, 0x4, R16.reuse ;  /* 0x000000041d1e7825 */ /* 0x101fe200078e0010 */
[----:B------:R0:W5:Y:S03]  /*0710*/  LDG.E R12, desc[UR14][R18.64] ;  /* 0x0000000e120c7981 */ /* 0x000166000c1e1900 */
[----:B------:R-:W-:-:S04]  /*0720*/  IMAD.WIDE.U32 R36, R23, 0x4, R16 ;  /* 0x0000000417247825 */ /* 0x000fc800078e0010 */
[----:B------:R-:W-:Y:S01]  /*0730*/  IMAD.WIDE.U32 R28, R29, 0x4, R14 ;  /* 0x000000041d1c7825 */ /* 0x000fe200078e000e */
[----:B------:R-:W5:Y:S01]  /*0740*/  LDG.E R9, desc[UR14][R36.64] ;  /* 0x0000000e24097981 */ /* 0x000f62000c1e1900 */
[----:B0-----:R-:W-:Y:S02]  /*0750*/  IADD3 R19, PT, PT, R2, 0x1c00, RZ ;  /* 0x00001c0002137810 */ /* 0x001fe40007ffe0ff */
[----:B--2---:R-:W-:Y:S02]  /*0760*/  FFMA R7, R7, R8, R20 ;  /* 0x0000000807077223 */ /* 0x004fe40000000014 */
[----:B------:R0:W5:Y:S04]  /*0770*/  LDG.E R20, desc[UR14][R26.64] ;  /* 0x0000000e1a147981 */ /* 0x000168000c1e1900 */
[----:B------:R-:W2:Y:S01]  /*0780*/  LDG.E R8, desc[UR14][R30.64] ;  /* 0x0000000e1e087981 */ /* 0x000ea2000c1e1900 */
[----:B0-----:R-:W-:-:S03]  /*0790*/  IMAD.WIDE.U32 R26, R23, 0x4, R14 ;  /* 0x00000004171a7825 */ /* 0x001fc600078e000e */
[----:B------:R0:W2:Y:S04]  /*07a0*/  LDG.E R23, desc[UR14][R28.64] ;  /* 0x0000000e1c177981 */ /* 0x0000a8000c1e1900 */
[----:B------:R1:W2:Y:S01]  /*07b0*/  LDG.E R26, desc[UR14][R26.64] ;  /* 0x0000000e1a1a7981 */ /* 0x0002a2000c1e1900 */
[----:B0-----:R-:W-:Y:S01]  /*07c0*/  IMAD.WIDE.U32 R28, R19, 0x4, R16 ;  /* 0x00000004131c7825 */ /* 0x001fe200078e0010 */
[----:B-1----:R-:W-:-:S03]  /*07d0*/  IADD3 R27, PT, PT, R2, 0x1e00, RZ ;  /* 0x00001e00021b7810 */ /* 0x002fc60007ffe0ff */
[----:B------:R-:W-:Y:S01]  /*07e0*/  IMAD.WIDE.U32 R18, R19, 0x4, R14 ;  /* 0x0000000413127825 */ /* 0x000fe200078e000e */
[----:B------:R-:W2:Y:S03]  /*07f0*/  LDG.E R25, desc[UR14][R28.64] ;  /* 0x0000000e1c197981 */ /* 0x000ea6000c1e1900 */
[C---:B------:R-:W-:Y:S02]  /*0800*/  IMAD.WIDE.U32 R16, R27.reuse, 0x4, R16 ;  /* 0x000000041b107825 */ /* 0x040fe400078e0010 */
[----:B------:R-:W2:Y:S02]  /*0810*/  LDG.E R18, desc[UR14][R18.64] ;  /* 0x0000000e12127981 */ /* 0x000ea4000c1e1900 */
[----:B------:R-:W-:Y:S02]  /*0820*/  IMAD.WIDE.U32 R14, R27, 0x4, R14 ;  /* 0x000000041b0e7825 */ /* 0x000fe400078e000e */
[----:B------:R-:W2:Y:S04]  /*0830*/  LDG.E R16, desc[UR14][R16.64] ;  /* 0x0000000e10107981 */ /* 0x000ea8000c1e1900 */
[----:B------:R-:W2:Y:S01]  /*0840*/  LDG.E R15, desc[UR14][R14.64] ;  /* 0x0000000e0e0f7981 */ /* 0x000ea2000c1e1900 */
[----:B------:R-:W-:-:S04]  /*0850*/  IADD3 R6, PT, PT, R6, 0x10, RZ ;  /* 0x0000001006067810 */ /* 0x000fc80007ffe0ff */
[----:B------:R-:W-:Y:S02]  /*0860*/  ISETP.NE.AND P0, PT, R6, RZ, PT ;  /* 0x000000ff0600720c */ /* 0x000fe40003f05270 */
[----:B------:R-:W-:Y:S02]  /*0870*/  IADD3 R5, PT, PT, R5, 0x2000, RZ ;  /* 0x0000200005057810 */ /* 0x000fe40007ffe0ff */
[----:B------:R-:W-:Y:S01]  /*0880*/  IADD3 R2, PT, PT, R2, 0x2000, RZ ;  /* 0x0000200002027810 */ /* 0x000fe20007ffe0ff */
[----:B---3--:R-:W-:-:S04]  /*0890*/  FFMA R10, R24, R10, R7 ;  /* 0x0000000a180a7223 */ /* 0x008fc80000000007 */
[----:B----4-:R-:W-:-:S04]  /*08a0*/  FFMA R10, R21, R22, R10 ;  /* 0x00000016150a7223 */ /* 0x010fc8000000000a */
[----:B-----5:R-:W-:-:S04]  /*08b0*/  FFMA R10, R13, R20, R10 ;  /* 0x000000140d0a7223 */ /* 0x020fc8000000000a */
[----:B------:R-:W-:-:S04]  /*08c0*/  FFMA R10, R11, R12, R10 ;  /* 0x0000000c0b0a7223 */ /* 0x000fc8000000000a */
[----:B--2---:R-:W-:-:S04]  /*08d0*/  FFMA R9, R9, R26, R10 ;  /* 0x0000001a09097223 */ /* 0x004fc8000000000a */
[----:B------:R-:W-:-:S04]  /*08e0*/  FFMA R8, R8, R23, R9 ;  /* 0x0000001708087223 */ /* 0x000fc80000000009 */
[----:B------:R-:W-:-:S04]  /*08f0*/  FFMA R25, R25, R18, R8 ;  /* 0x0000001219197223 */ /* 0x000fc80000000008 */
[----:B------:R-:W-:Y:S01]  /*0900*/  FFMA R7, R16, R15, R25 ;  /* 0x0000000f10077223 */ /* 0x000fe20000000019 */
[----:B------:R-:W-:Y:S06]  /*0910*/  @P0 BRA `(.L_x_182) ;  /* 0xfffffff800680947 */ /* 0x000fec000383ffff */
[----:B------:R-:W-:Y:S05]  /*0920*/  BSYNC.RECONVERGENT B3 ;  /* 0x0000000000037941 */ /* 0x000fea0003800200 */
.L_x_181:
[----:B------:R-:W-:-:S07]  /*0930*/  IADD3 R2, PT, PT, R5, -0x1000, RZ ;  /* 0xfffff00005027810 */ /* 0x000fce0007ffe0ff */
.L_x_180:
[----:B------:R-:W-:Y:S05]  /*0940*/  BSYNC.RECONVERGENT B2 ;  /* 0x0000000000027941 */ /* 0x000fea0003800200 */
.L_x_179:
[----:B------:R-:W-:-:S13]  /*0950*/  ISETP.NE.AND P0, PT, R4, RZ, PT ;  /* 0x000000ff0400720c */ /* 0x000fda0003f05270 */
[----:B------:R-:W-:Y:S05]  /*0960*/  @!P0 BRA `(.L_x_178) ;  /* 0x0000000400b08947 */ /* 0x000fea0003800000 */
[----:B------:R-:W-:Y:S01]  /*0970*/  ISETP.GE.U32.AND P0, PT, R4, 0x8, PT ;  /* 0x000000080400780c */ /* 0x000fe20003f06070 */
[----:B------:R-:W-:Y:S01]  /*0980*/  BSSY.RECONVERGENT B2, `(.L_x_183) ;  /* 0x0000038000027945 */ /* 0x000fe20003800200 */
[----:B------:R-:W-:-:S04]  /*0990*/  LOP3.LUT R5, R3, 0x7, RZ, 0xc0, !PT ;  /* 0x0000000703057812 */ /* 0x000fc800078ec0ff */
[----:B------:R-:W-:-:S07]  /*09a0*/  ISETP.NE.AND P1, PT, R5, RZ, PT ;  /* 0x000000ff0500720c */ /* 0x000fce0003f25270 */
[----:B------:R-:W-:Y:S06]  /*09b0*/  @!P0 BRA `(.L_x_184) ;  /* 0x0000000000d08947 */ /* 0x000fec0003800000 */
[----:B------:R-:W0:Y:S01]  /*09c0*/  LDC.64 R12, c[0x0][0x380] ;  /* 0x0000e000ff0c7b82 */ /* 0x000e220000000a00 */
[----:B------:R-:W-:-:S04]  /*09d0*/  MOV R27, UR13 ;  /* 0x0000000d001b7c02 */ /* 0x000fc80008000f00 */
[----:B------:R-:W-:-:S03]  /*09e0*/  LEA R27, R27, R2, 0xd ;  /* 0x000000021b1b7211 */ /* 0x000fc600078e68ff */
[----:B------:R-:W1:Y:S01]  /*09f0*/  LDC.64 R14, c[0x0][0x388] ;  /* 0x0000e200ff0e7b82 */ /* 0x000e620000000a00 */
[C---:B------:R-:W-:Y:S02]  /*0a00*/  IADD3 R35, PT, PT, R27.reuse, 0x200, RZ ;  /* 0x000002001b237810 */ /* 0x040fe40007ffe0ff */
[C---:B------:R-:W-:Y:S02]  /*0a10*/  IADD3 R33, PT, PT, R27.reuse, 0x400, RZ ;  /* 0x000004001b217810 */ /* 0x040fe40007ffe0ff */
[C---:B------:R-:W-:Y:S02]  /*0a20*/  IADD3 R31, PT, PT, R27.reuse, 0x600, RZ ;  /* 0x000006001b1f7810 */ /* 0x040fe40007ffe0ff */
[C---:B------:R-:W-:Y:S01]  /*0a30*/  IADD3 R29, PT, PT, R27.reuse, 0x800, RZ ;  /* 0x000008001b1d7810 */ /* 0x040fe20007ffe0ff */
[----:B0-----:R-:W-:-:S04]  /*0a40*/  IMAD.WIDE.U32 R24, R27, 0x4, R12 ;  /* 0x000000041b187825 */ /* 0x001fc800078e000c */
[----:B------:R-:W-:Y:S02]  /*0a50*/  IMAD.WIDE.U32 R22, R35, 0x4, R12 ;  /* 0x0000000423167825 */ /* 0x000fe400078e000c */
[----:B------:R-:W2:Y:S02]  /*0a60*/  LDG.E R24, desc[UR14][R24.64] ;  /* 0x0000000e18187981 */ /* 0x000ea4000c1e1900 */
[C-C-:B-1----:R-:W-:Y:S02]  /*0a70*/  IMAD.WIDE.U32 R16, R27.reuse, 0x4, R14.reuse ;  /* 0x000000041b107825 */ /* 0x142fe400078e000e */
[----:B------:R-:W3:Y:S01]  /*0a80*/  LDG.E R22, desc[UR14][R22.64] ;  /* 0x0000000e16167981 */ /* 0x000ee2000c1e1900 */
[----:B------:R-:W-:Y:S01]  /*0a90*/  IADD3 R19, PT, PT, R27, 0xa00, RZ ;  /* 0x00000a001b137810 */ /* 0x000fe20007ffe0ff */
[----:B------:R-:W-:Y:S02]  /*0aa0*/  IMAD.WIDE.U32 R34, R35, 0x4, R14 ;  /* 0x0000000423227825 */ /* 0x000fe400078e000e */
[----:B------:R-:W2:Y:S02]  /*0ab0*/  LDG.E R26, desc[UR14][R16.64] ;  /* 0x0000000e101a7981 */ /* 0x000ea4000c1e1900 */
[----:B------:R-:W-:-:S02]  /*0ac0*/  IMAD.WIDE.U32 R10, R33, 0x4, R12 ;  /* 0x00000004210a7825 */ /* 0x000fc400078e000c */
[----:B------:R-:W3:Y:S02]  /*0ad0*/  LDG.E R25, desc[UR14][R34.64] ;  /* 0x0000000e22197981 */ /* 0x000ee4000c1e1900 */
[----:B------:R-:W-:Y:S02]  /*0ae0*/  IMAD.WIDE.U32 R32, R33, 0x4, R14 ;  /* 0x0000000421207825 */ /* 0x000fe400078e000e */
[----:B------:R-:W4:Y:S02]  /*0af0*/  LDG.E R10, desc[UR14][R10.64] ;  /* 0x0000000e0a0a7981 */ /* 0x000f24000c1e1900 */
[--C-:B------:R-:W-:Y:S02]  /*0b00*/  IMAD.WIDE.U32 R8, R31, 0x4, R12.reuse ;  /* 0x000000041f087825 */ /* 0x100fe400078e000c */
[----:B------:R-:W4:Y:S02]  /*0b10*/  LDG.E R23, desc[UR14][R32.64] ;  /* 0x0000000e20177981 */ /* 0x000f24000c1e1900 */
[----:B------:R-:W-:-:S02]  /*0b20*/  IMAD.WIDE.U32 R20, R29, 0x4, R12 ;  /* 0x000000041d147825 */ /* 0x000fc400078e000c */
[----:B------:R-:W5:Y:S02]  /*0b30*/  LDG.E R8, desc[UR14][R8.64] ;  /* 0x0000000e08087981 */ /* 0x000f64000c1e1900 */
[--C-:B------:R-:W-:Y:S02]  /*0b40*/  IMAD.WIDE.U32 R30, R31, 0x4, R14.reuse ;  /* 0x000000041f1e7825 */ /* 0x100fe400078e000e */
[----:B------:R0:W5:Y:S02]  /*0b50*/  LDG.E R6, desc[UR14][R20.64] ;  /* 0x0000000e14067981 */ /* 0x000164000c1e1900 */
[----:B------:R-:W-:Y:S02]  /*0b60*/  IMAD.WIDE.U32 R28, R29, 0x4, R14 ;  /* 0x000000041d1c7825 */ /* 0x000fe400078e000e */
[----:B------:R-:W5:Y:S02]  /*0b70*/  LDG.E R11, desc[UR14][R30.64] ;  /* 0x0000000e1e0b7981 */ /* 0x000f64000c1e1900 */
[----:B------:R-:W-:-:S02]  /*0b80*/  IMAD.WIDE.U32 R36, R19, 0x4, R12 ;  /* 0x0000000413247825 */ /* 0x000fc400078e000c */
[----:B------:R-:W5:Y:S01]  /*0b90*/  LDG.E R9, desc[UR14][R28.64] ;  /* 0x0000000e1c097981 */ /* 0x000f62000c1e1900 */
[----:B0-----:R-:W-:Y:S01]  /*0ba0*/  IADD3 R21, PT, PT, R27, 0xc00, RZ ;  /* 0x00000c001b157810 */ /* 0x001fe20007ffe0ff */
[----:B------:R-:W-:Y:S01]  /*0bb0*/  IMAD.WIDE.U32 R18, R19, 0x4, R14 ;  /* 0x0000000413127825 */ /* 0x000fe200078e000e */
[----:B------:R-:W-:Y:S01]  /*0bc0*/  IADD3 R27, PT, PT, R27, 0xe00, RZ ;  /* 0x00000e001b1b7810 */ /* 0x000fe20007ffe0ff */
[----:B------:R-:W5:Y:S02]  /*0bd0*/  LDG.E R4, desc[UR14][R36.64] ;  /* 0x0000000e24047981 */ /* 0x000f64000c1e1900 */
[C---:B------:R-:W-:Y:S02]  /*0be0*/  IMAD.WIDE.U32 R16, R21.reuse, 0x4, R12 ;  /* 0x0000000415107825 */ /* 0x040fe400078e000c */
[----:B------:R-:W5:Y:S02]  /*0bf0*/  LDG.E R19, desc[UR14][R18.64] ;  /* 0x0000000e12137981 */ /* 0x000f64000c1e1900 */
[----:B------:R-:W-:-:S02]  /*0c00*/  IMAD.WIDE.U32 R20, R21, 0x4, R14 ;  /* 0x0000000415147825 */ /* 0x000fc400078e000e */
[----:B------:R-:W5:Y:S02]  /*0c10*/  LDG.E R16, desc[UR14][R16.64] ;  /* 0x0000000e10107981 */ /* 0x000f64000c1e1900 */
[C---:B------:R-:W-:Y:S02]  /*0c20*/  IMAD.WIDE.U32 R12, R27.reuse, 0x4, R12 ;  /* 0x000000041b0c7825 */ /* 0x040fe400078e000c */
[----:B------:R-:W5:Y:S02]  /*0c30*/  LDG.E R21, desc[UR14][R20.64] ;  /* 0x0000000e14157981 */ /* 0x000f64000c1e1900 */
[----:B------:R-:W-:Y:S02]  /*0c40*/  IMAD.WIDE.U32 R14, R27, 0x4, R14 ;  /* 0x000000041b0e7825 */ /* 0x000fe400078e000e */
        /* <DEDUP_REMOVED lines=11> */
.L_x_184:
[----:B------:R-:W-:Y:S05]  /*0d00*/  BSYNC.RECONVERGENT B2 ;  /* 0x0000000000027941 */ /* 0x000fea0003800200 */
.L_x_183:
        /* <DEDUP_REMOVED lines=12> */
[C---:B------:R-:W-:Y:S01]  /*0dd0*/  IADD3 R25, PT, PT, R11.reuse, 0x600, RZ ;  /* 0x000006000b197810 */ /* 0x040fe20007ffe0ff */
[----:B0-----:R-:W-:-:S06]  /*0de0*/  IMAD.WIDE.U32 R18, R11, 0x4, R4 ;  /* 0x000000040b127825 */ /* 0x001fcc00078e0004 */
[----:B------:R-:W2:Y:S01]  /*0df0*/  LDG.E R18, desc[UR14][R18.64] ;  /* 0x0000000e12127981 */ /* 0x000ea2000c1e1900 */
[----:B-1----:R-:W-:-:S04]  /*0e00*/  IMAD.WIDE.U32 R20, R11, 0x4, R8 ;  /* 0x000000040b147825 */ /* 0x002fc800078e0008 */
[C---:B------:R-:W-:Y:S01]  /*0e10*/  IMAD.WIDE.U32 R14, R17.reuse, 0x4, R8 ;  /* 0x00000004110e7825 */ /* 0x040fe200078e0008 */
[----:B------:R-:W2:Y:S03]  /*0e20*/  LDG.E R6, desc[UR14][R20.64] ;  /* 0x0000000e14067981 */ /* 0x000ea6000c1e1900 */
[----:B------:R-:W-:Y:S02]  /*0e30*/  IMAD.WIDE.U32 R16, R17, 0x4, R4 ;  /* 0x0000000411107825 */ /* 0x000fe400078e0004 */
[----:B------:R-:W3:Y:S02]  /*0e40*/  LDG.E R15, desc[UR14][R14.64] ;  /* 0x0000000e0e0f7981 */ /* 0x000ee4000c1e1900 */
[C---:B------:R-:W-:Y:S02]  /*0e50*/  IMAD.WIDE.U32 R12, R23.reuse, 0x4, R8 ;  /* 0x00000004170c7825 */ /* 0x040fe400078e0008 */
[----:B------:R-:W3:Y:S02]  /*0e60*/  LDG.E R16, desc[UR14][R16.64] ;  /* 0x0000000e10107981 */ /* 0x000ee4000c1e1900 */
[----:B------:R-:W-:-:S02]  /*0e70*/  IMAD.WIDE.U32 R10, R23, 0x4, R4 ;  /* 0x00000004170a7825 */ /* 0x000fc400078e0004 */
[----:B------:R-:W4:Y:S02]  /*0e80*/  LDG.E R13, desc[UR14][R12.64] ;  /* 0x0000000e0c0d7981 */ /* 0x000f24000c1e1900 */
[C---:B------:R-:W-:Y:S02]  /*0e90*/  IMAD.WIDE.U32 R8, R25.reuse, 0x4, R8 ;  /* 0x0000000419087825 */ /* 0x040fe400078e0008 */
[----:B------:R-:W4:Y:S02]  /*0ea0*/  LDG.E R10, desc[UR14][R10.64] ;  /* 0x0000000e0a0a7981 */ /* 0x000f24000c1e1900 */
[----:B------:R-:W-:Y:S02]  /*0eb0*/  IMAD.WIDE.U32 R4, R25, 0x4, R4 ;  /* 0x0000000419047825 */ /* 0x000fe400078e0004 */
[----:B------:R-:W5:Y:S04]  /*0ec0*/  LDG.E R9, desc[UR14][R8.64] ;  /* 0x0000000e08097981 */ /* 0x000f68000c1e1900 */
[----:B------:R-:W5:Y:S01]  /*0ed0*/  LDG.E R4, desc[UR14][R4.64] ;  /* 0x0000000e04047981 */ /* 0x000f62000c1e1900 */
[----:B------:R-:W-:Y:S01]  /*0ee0*/  IADD3 R2, PT, PT, R2, 0x800, RZ ;  /* 0x0000080002027810 */ /* 0x000fe20007ffe0ff */
[----:B--2---:R-:W-:-:S04]  /*0ef0*/  FFMA R6, R6, R18, R7 ;  /* 0x0000001206067223 */ /* 0x004fc80000000007 */
[----:B---3--:R-:W-:-:S04]  /*0f00*/  FFMA R6, R15, R16, R6 ;  /* 0x000000100f067223 */ /* 0x008fc80000000006 */
[----:B----4-:R-:W-:-:S04]  /*0f10*/  FFMA R6, R13, R10, R6 ;  /* 0x0000000a0d067223 */ /* 0x010fc80000000006 */
[----:B-----5:R-:W-:-:S07]  /*0f20*/  FFMA R7, R9, R4, R6 ;  /* 0x0000000409077223 */ /* 0x020fce0000000006 */
.L_x_186:
[----:B------:R-:W-:Y:S05]  /*0f30*/  BSYNC.RECONVERGENT B2 ;  /* 0x0000000000027941 */ /* 0x000fea0003800200 */
.L_x_185:
[----:B------:R-:W-:Y:S05]  /*0f40*/  @!P1 BRA `(.L_x_178) ;  /* 0x0000000000389947 */ /* 0x000fea0003800000 */
[----:B------:R-:W0:Y:S01]  /*0f50*/  LDC.64 R8, c[0x0][0x380] ;  /* 0x0000e000ff087b82 */ /* 0x000e220000000a00 */
[----:B------:R-:W-:Y:S02]  /*0f60*/  MOV R13, UR13 ;  /* 0x0000000d000d7c02 */ /* 0x000fe40008000f00 */
[----:B------:R-:W-:Y:S02]  /*0f70*/  IADD3 R6, PT, PT, -R3, RZ, RZ ;  /* 0x000000ff03067210 */ /* 0x000fe40007ffe1ff */
[----:B------:R-:W-:-:S03]  /*0f80*/  LEA R13, R13, R2, 0xd ;  /* 0x000000020d0d7211 */ /* 0x000fc600078e68ff */
[----:B------:R-:W1:Y:S04]  /*0f90*/  LDC.64 R10, c[0x0][0x388] ;  /* 0x0000e200ff0a7b82 */ /* 0x000e680000000a00 */
.L_x_187:
[----:B0-----:R-:W-:-:S04]  /*0fa0*/  IMAD.WIDE.U32 R2, R13, 0x4, R8 ;  /* 0x000000040d027825 */ /* 0x001fc800078e0008 */
[C---:B-1----:R-:W-:Y:S02]  /*0fb0*/  IMAD.WIDE.U32 R4, R13.reuse, 0x4, R10 ;  /* 0x000000040d047825 */ /* 0x042fe400078e000a */
[----:B------:R-:W2:Y:S04]  /*0fc0*/  LDG.E R2, desc[UR14][R2.64] ;  /* 0x0000000e02027981 */ /* 0x000ea8000c1e1900 */
[----:B------:R-:W2:Y:S01]  /*0fd0*/  LDG.E R4, desc[UR14][R4.64] ;  /* 0x0000000e04047981 */ /* 0x000ea2000c1e1900 */
[----:B------:R-:W-:Y:S02]  /*0fe0*/  IADD3 R6, PT, PT, R6, 0x1, RZ ;  /* 0x0000000106067810 */ /* 0x000fe40007ffe0ff */
[----:B------:R-:W-:Y:S02]  /*0ff0*/  IADD3 R13, PT, PT, R13, 0x200, RZ ;  /* 0x000002000d0d7810 */ /* 0x000fe40007ffe0ff */
[----:B------:R-:W-:Y:S01]  /*1000*/  ISETP.NE.AND P0, PT, R6, RZ, PT ;  /* 0x000000ff0600720c */ /* 0x000fe20003f05270 */
[----:B--2---:R-:W-:-:S12]  /*1010*/  FFMA R7, R2, R4, R7 ;  /* 0x0000000402077223 */ /* 0x004fd80000000007 */
[----:B------:R-:W-:Y:S05]  /*1020*/  @P0 BRA `(.L_x_187) ;  /* 0xfffffffc00dc0947 */ /* 0x000fea000383ffff */
.L_x_178:
[----:B------:R-:W-:Y:S05]  /*1030*/  BSYNC.RECONVERGENT B1 ;  /* 0x0000000000017941 */ /* 0x000fea0003800200 */
.L_x_177:
[----:B------:R-:W-:-:S09]  /*1040*/  UISETP.GE.U32.AND UP0, UPT, UR9, 0x200, UPT ;  /* 0x000002000900788c */ /* 0x000fd2000bf06070 */
[----:B------:R-:W-:Y:S05]  /*1050*/  BRA.U !UP0, `(.L_x_188) ;  /* 0x0000000108d07547 */ /* 0x000fea000b800000 */
[----:B------:R-:W0:Y:S01]  /*1060*/  S2R R8, SR_LANEID ;  /* 0x0000000000087919 */ /* 0x000e220000000000 */
        /* <DEDUP_REMOVED lines=31> */
[----:B-1----:R-:W0:Y:S04]  /*1260*/  LDS.128 R4, [UR4+0x10] ;  /* 0x00001004ff047984 */ /* 0x002e280008000c00 */
        /* <DEDUP_REMOVED lines=19> */
.L_x_188:
[----:B------:R-:W0:Y:S01]  /*13a0*/  S2R R6, SR_LANEID ;  /* 0x0000000000067919 */ /* 0x000e220000000000 */
[----:B------:R-:W-:-:S04]  /*13b0*/  LOP3.LUT R2, R0, 0x3e0, RZ, 0xc0, !PT ;  /* 0x000003e000027812 */ /* 0x000fc800078ec0ff */
[----:B------:R-:W-:Y:S02]  /*13c0*/  IADD3 R3, PT, PT, R2, 0x20, RZ ;  /* 0x0000002002037810 */ /* 0x000fe40007ffe0ff */
[----:B------:R-:W-:Y:S02]  /*13d0*/  LOP3.LUT R2, RZ, R2, RZ, 0x33, !PT ;  /* 0x00000002ff027212 */ /* 0x000fe400078e33ff */
[----:B------:R-:W-:Y:S02]  /*13e0*/  ISETP.GT.U32.AND P0, PT, R3, UR9, PT ;  /* 0x0000000903007c0c */ /* 0x000fe4000bf04070 */
[----:B------:R-:W-:-:S04]  /*13f0*/  IADD3 R2, PT, PT, R2, UR9, RZ ;  /* 0x0000000902027c10 */ /* 0x000fc8000fffe0ff */
        /* <DEDUP_REMOVED lines=32> */
[----:B------:R-:W1:Y:S01]  /*1600*/  S2UR UR5, SR_CgaCtaId ;  /* 0x00000000000579c3 */ /* 0x000e620000008800 */
[----:B------:R-:W-:Y:S01]  /*1610*/  UMOV UR4, 0x400 ;  /* 0x0000040000047882 */ /* 0x000fe20000000000 */
[----:B------:R-:W-:Y:S02]  /*1620*/  UISETP.GT.U32.AND UP1, UPT, UR9, 0x20, UPT ;  /* 0x000000200900788c */ /* 0x000fe4000bf24070 */
[----:B------:R-:W-:-:S04]  /*1630*/  UISETP.GT.U32.AND UP0, UPT, UR9, 0x40, UPT ;  /* 0x000000400900788c */ /* 0x000fc8000bf04070 */
[----:B------:R-:W-:Y:S01]  /*1640*/  PLOP3.LUT P2, PT, PT, PT, UP1, 0x80, 0x8 ;  /* 0x000000000008781c */ /* 0x000fe20003f4f018 */
[----:B------:R-:W-:Y:S01]  /*1650*/  UISETP.GT.U32.AND UP1, UPT, UR9, 0x60, UPT ;  /* 0x000000600900788c */ /* 0x000fe2000bf24070 */
[----:B------:R-:W-:Y:S01]  /*1660*/  PLOP3.LUT P3, PT, PT, PT, UP0, 0x80, 0x8 ;  /* 0x000000000008781c */ /* 0x000fe20003f6f008 */
[----:B------:R-:W-:-:S04]  /*1670*/  UISETP.GT.U32.AND UP0, UPT, UR9, 0x80, UPT ;  /* 0x000000800900788c */ /* 0x000fc8000bf04070 */
[----:B------:R-:W-:Y:S01]  /*1680*/  PLOP3.LUT P1, PT, PT, PT, UP1, 0x80, 0x8 ;  /* 0x000000000008781c */ /* 0x000fe20003f2f018 */
[----:B------:R-:W-:Y:S02]  /*1690*/  UISETP.GT.U32.AND UP1, UPT, UR9, 0xa0, UPT ;  /* 0x000000a00900788c */ /* 0x000fe4000bf24070 */
[----:B-1----:R-:W-:-:S09]  /*16a0*/  ULEA UR4, UR5, UR4, 0x18 ;  /* 0x0000000405047291 */ /* 0x002fd2000f8ec0ff */
[----:B------:R-:W1:Y:S04]  /*16b0*/  LDS.128 R16, [UR4+0x10] ;  /* 0x00001004ff107984 */ /* 0x000e680008000c00 */
[----:B0-----:R-:W0:Y:S04]  /*16c0*/  LDS.128 R4, [UR4+0x20] ;  /* 0x00002004ff047984 */ /* 0x001e280008000c00 */
[----:B------:R-:W2:Y:S04]  /*16d0*/  LDS.128 R8, [UR4+0x30] ;  /* 0x00003004ff087984 */ /* 0x000ea80008000c00 */
[----:B------:R-:W3:Y:S01]  /*16e0*/  LDS.128 R12, [UR4+0x40] ;  /* 0x00004004ff0c7984 */ /* 0x000ee20008000c00 */
[----:B-1----:R-:W-:Y:S01]  /*16f0*/  @P2 FADD R2, R2, R17 ;  /* 0x0000001102022221 */ /* 0x002fe20000000000 */
[----:B------:R-:W-:Y:S01]  /*1700*/  PLOP3.LUT P2, PT, PT, PT, UP0, 0x80, 0x8 ;  /* 0x000000000008781c */ /* 0x000fe20003f4f008 */
[----:B------:R-:W-:-:S02]  /*1710*/  UISETP.GT.U32.AND UP0, UPT, UR9, 0xc0, UPT ;  /* 0x000000c00900788c */ /* 0x000fc4000bf04070 */
[----:B------:R-:W-:Y:S01]  /*1720*/  @P3 FADD R2, R2, R18 ;  /* 0x0000001202023221 */ /* 0x000fe20000000000 */
[----:B------:R-:W-:Y:S01]  /*1730*/  PLOP3.LUT P3, PT, PT, PT, UP1, 0x80, 0x8 ;  /* 0x000000000008781c */ /* 0x000fe20003f6f018 */
[----:B------:R-:W-:Y:S02]  /*1740*/  UISETP.GT.U32.AND UP1, UPT, UR9, 0xe0, UPT ;  /* 0x000000e00900788c */ /* 0x000fe4000bf24070 */
[----:B------:R-:W-:Y:S01]  /*1750*/  PLOP3.LUT P4, PT, PT, PT, UP0, 0x80, 0x8 ;  /* 0x000000000008781c */ /* 0x000fe20003f8f008 */
[----:B------:R-:W-:Y:S01]  /*1760*/  @P1 FADD R2, R2, R19 ;  /* 0x0000001302021221 */ /* 0x000fe20000000000 */
[----:B------:R-:W-:Y:S02]  /*1770*/  UISETP.GT.U32.AND UP0, UPT, UR9, 0x100, UPT ;  /* 0x000001000900788c */ /* 0x000fe4000bf04070 */
[----:B------:R-:W-:Y:S01]  /*1780*/  PLOP3.LUT P1, PT, PT, PT, UP1, 0x80, 0x8 ;  /* 0x000000000008781c */ /* 0x000fe20003f2f018 */
[----:B------:R-:W-:Y:S01]  /*1790*/  UISETP.GT.U32.AND UP1, UPT, UR9, 0x120, UPT ;  /* 0x000001200900788c */ /* 0x000fe2000bf24070 */
[----:B0-----:R-:W-:-:S02]  /*17a0*/  @P2 FADD R2, R2, R4 ;  /* 0x0000000402022221 */ /* 0x001fc40000000000 */
[----:B------:R-:W-:Y:S01]  /*17b0*/  PLOP3.LUT P2, PT, PT, PT, UP0, 0x80, 0x8 ;  /* 0x000000000008781c */ /* 0x000fe20003f4f008 */
[----:B------:R-:W-:Y:S01]  /*17c0*/  UISETP.GT.U32.AND UP0, UPT, UR9, 0x140, UPT ;  /* 0x000001400900788c */ /* 0x000fe2000bf04070 */
[----:B------:R-:W-:Y:S01]  /*17d0*/  @P3 FADD R2, R2, R5 ;  /* 0x0000000502023221 */ /* 0x000fe20000000000 */
[----:B------:R-:W-:Y:S01]  /*17e0*/  PLOP3.LUT P3, PT, PT, PT, UP1, 0x80, 0x8 ;  /* 0x000000000008781c */ /* 0x000fe20003f6f018 */
[----:B------:R-:W-:Y:S02]  /*17f0*/  UISETP.GT.U32.AND UP1, UPT, UR9, 0x160, UPT ;  /* 0x000001600900788c */ /* 0x000fe4000bf24070 */
[----:B------:R-:W-:Y:S01]  /*1800*/  @P4 FADD R2, R2, R6 ;  /* 0x0000000602024221 */ /* 0x000fe20000000000 */
[----:B------:R-:W-:Y:S01]  /*1810*/  PLOP3.LUT P4, PT, PT, PT, UP0, 0x80, 0x8 ;  /* 0x000000000008781c */ /* 0x000fe20003f8f008 */
[----:B------:R-:W-:Y:S02]  /*1820*/  UISETP.GT.U32.AND UP0, UPT, UR9, 0x180, UPT ;  /* 0x000001800900788c */ /* 0x000fe4000bf04070 */
[----:B------:R-:W-:Y:S01]  /*1830*/  @P1 FADD R2, R2, R7 ;  /* 0x0000000702021221 */ /* 0x000fe20000000000 */
[----:B------:R-:W-:Y:S01]  /*1840*/  PLOP3.LUT P1, PT, PT, PT, UP1, 0x80, 0x8 ;  /* 0x000000000008781c */ /* 0x000fe20003f2f018 */
[----:B------:R-:W-:-:S02]  /*1850*/  UISETP.GT.U32.AND UP1, UPT, UR9, 0x1a0, UPT ;  /* 0x000001a00900788c */ /* 0x000fc4000bf24070 */
[----:B--2---:R-:W-:Y:S01]  /*1860*/  @P2 FADD R2, R2, R8 ;  /* 0x0000000802022221 */ /* 0x004fe20000000000 */
[----:B------:R-:W-:Y:S01]  /*1870*/  PLOP3.LUT P2, PT, PT, PT, UP0, 0x80, 0x8 ;  /* 0x000000000008781c */ /* 0x000fe20003f4f008 */
[----:B------:R-:W-:Y:S02]  /*1880*/  UISETP.GT.U32.AND UP0, UPT, UR9, 0x1c0, UPT ;  /* 0x000001c00900788c */ /* 0x000fe4000bf04070 */
[----:B------:R-:W-:Y:S01]  /*1890*/  @P3 FADD R2, R2, R9 ;  /* 0x0000000902023221 */ /* 0x000fe20000000000 */
[----:B------:R-:W-:Y:S01]  /*18a0*/  PLOP3.LUT P3, PT, PT, PT, UP1, 0x80, 0x8 ;  /* 0x000000000008781c */ /* 0x000fe20003f6f018 */
[----:B------:R-:W-:Y:S02]  /*18b0*/  UISETP.GT.U32.AND UP1, UPT, UR9, 0x1e0, UPT ;  /* 0x000001e00900788c */ /* 0x000fe4000bf24070 */
[----:B------:R-:W-:Y:S01]  /*18c0*/  @P4 FADD R2, R2, R10 ;  /* 0x0000000a02024221 */ /* 0x000fe20000000000 */
[----:B------:R-:W-:-:S03]  /*18d0*/  PLOP3.LUT P4, PT, PT, PT, UP0, 0x80, 0x8 ;  /* 0x000000000008781c */ /* 0x000fc60003f8f008 */
[----:B------:R-:W-:Y:S01]  /*18e0*/  @P1 FADD R2, R2, R11 ;  /* 0x0000000b02021221 */ /* 0x000fe20000000000 */
[----:B------:R-:W-:-:S03]  /*18f0*/  PLOP3.LUT P1, PT, PT, PT, UP1, 0x80, 0x8 ;  /* 0x000000000008781c */ /* 0x000fc60003f2f018 */
[----:B---3--:R-:W-:-:S04]  /*1900*/  @P2 FADD R2, R2, R12 ;  /* 0x0000000c02022221 */ /* 0x008fc80000000000 */
[----:B------:R-:W-:-:S04]  /*1910*/  @P3 FADD R2, R2, R13 ;  /* 0x0000000d02023221 */ /* 0x000fc80000000000 */
[----:B------:R-:W-:-:S04]  /*1920*/  @P4 FADD R2, R2, R14 ;  /* 0x0000000e02024221 */ /* 0x000fc80000000000 */
[----:B------:R-:W-:Y:S01]  /*1930*/  @P1 FADD R2, R2, R15 ;  /* 0x0000000f02021221 */ /* 0x000fe20000000000 */
[----:B------:R-:W-:Y:S06]  /*1940*/  BRA `(.L_x_189) ;  /* 0x0000001800c07947 */ /* 0x000fec0003800000 */
.L_x_174:
[----:B------:R-:W0:Y:S01]  /*1950*/  S2R R0, SR_TID.X ;  /* 0x0000000000007919 */ /* 0x000e220000002100 */
[----:B------:R-:W1:Y:S01]  /*1960*/  LDCU.128 UR16, c[0x0][0x380] ;  /* 0x00007000ff1077ac */ /* 0x000e620008000c00 */
[----:B------:R-:W-:Y:S02]  /*1970*/  MOV R3, UR13 ;  /* 0x0000000d00037c02 */ /* 0x000fe40008000f00 */
[----:B-1----:R-:W-:Y:S02]  /*1980*/  MOV R12, UR16 ;  /* 0x00000010000c7c02 */ /* 0x002fe40008000f00 */
[----:B------:R-:W-:Y:S02]  /*1990*/  MOV R13, UR17 ;  /* 0x00000011000d7c02 */ /* 0x000fe40008000f00 */
[----:B------:R-:W-:Y:S02]  /*19a0*/  MOV R14, UR18 ;  /* 0x00000012000e7c02 */ /* 0x000fe40008000f00 */
[----:B------:R-:W-:-:S02]  /*19b0*/  MOV R15, UR19 ;  /* 0x00000013000f7c02 */ /* 0x000fc40008000f00 */
[----:B0-----:R-:W-:-:S05]  /*19c0*/  LEA R3, R3, R0, 0xd ;  /* 0x0000000003037211 */ /* 0x001fca00078e68ff */
[----:B------:R-:W-:-:S04]  /*19d0*/  IMAD.WIDE.U32 R4, R3, 0x4, R12 ;  /* 0x0000000403047825 */ /* 0x000fc800078e000c */
[----:B------:R-:W-:Y:S01]  /*19e0*/  IMAD.WIDE.U32 R2, R3, 0x4, R14 ;  /* 0x0000000403027825 */ /* 0x000fe200078e000e */
        /* <DEDUP_REMOVED lines=20> */
[----:B------:R-:W2:Y:S01]  /*1b30*/  LDG.E R11, desc[UR14][R4.64+0x4000] ;  /* 0x0040000e040b7981 */ /* 0x000ea2000c1e1900 */
[----:B---3--:R-:W-:-:S03]  /*1b40*/  FMUL R23, R18, R23 ;  /* 0x0000001712177220 */ /* 0x008fc60000400000 */
[----:B------:R-:W3:Y:S01]  /*1b50*/  LDG.E R18, desc[UR14][R4.64+0x4800] ;  /* 0x0048000e04127981 */ /* 0x000ee2000c1e1900 */
[----:B----4-:R-:W-:-:S03]  /*1b60*/  FMUL R26, R8, R9 ;  /* 0x00000009081a7220 */ /* 0x010fc60000400000 */
[----:B------:R-:W4:Y:S04]  /*1b70*/  LDG.E R9, desc[UR14][R4.64+0x6000] ;  /* 0x0060000e04097981 */ /* 0x000f28000c1e1900 */
[----:B------:R-:W4:Y:S01]  /*1b80*/  LDG.E R8, desc[UR14][R4.64+0x7000] ;  /* 0x0070000e04087981 */ /* 0x000f22000c1e1900 */
[----:B-----5:R-:W-:-:S03]  /*1b90*/  FFMA R7, R7, R6, R10 ;  /* 0x0000000607077223 */ /* 0x020fc6000000000a */
[----:B------:R-:W5:Y:S01]  /*1ba0*/  LDG.E R10, desc[UR14][R4.64+0x5000] ;  /* 0x0050000e040a7981 */ /* 0x000f62000c1e1900 */
[----:B------:R-:W-:-:S03]  /*1bb0*/  FMUL R24, R24, R25 ;  /* 0x0000001918187220 */ /* 0x000fc60000400000 */
[----:B------:R-:W4:Y:S01]  /*1bc0*/  LDG.E R25, desc[UR14][R2.64+0x7000] ;  /* 0x0070000e02197981 */ /* 0x000f22000c1e1900 */
[----:B------:R-:W-:-:S03]  /*1bd0*/  FFMA R6, R16, R17, R23 ;  /* 0x0000001110067223 */ /* 0x000fc60000000017 */
[----:B------:R-:W2:Y:S04]  /*1be0*/  LDG.E R17, desc[UR14][R4.64+0x5800] ;  /* 0x0058000e04117981 */ /* 0x000ea8000c1e1900 */
[----:B------:R-:W5:Y:S01]  /*1bf0*/  LDG.E R16, desc[UR14][R4.64+0x6800] ;  /* 0x0068000e04107981 */ /* 0x000f62000c1e1900 */
[----:B------:R-:W-:-:S03]  /*1c00*/  FFMA R20, R19, R20, R26 ;  /* 0x0000001413147223 */ /* 0x000fc6000000001a */
[----:B------:R-:W4:Y:S04]  /*1c10*/  LDG.E R23, desc[UR14][R4.64+0x7800] ;  /* 0x0078000e04177981 */ /* 0x000f28000c1e1900 */
[----:B------:R-:W4:Y:S01]  /*1c20*/  LDG.E R26, desc[UR14][R2.64+0x7800] ;  /* 0x0078000e021a7981 */ /* 0x000f22000c1e1900 */
[----:B------:R-:W-:-:S03]  /*1c30*/  FFMA R21, R21, R22, R24 ;  /* 0x0000001615157223 */ /* 0x000fc60000000018 */
[----:B------:R-:W4:Y:S04]  /*1c40*/  LDG.E R24, desc[UR14][R2.64+0x4000] ;  /* 0x0040000e02187981 */ /* 0x000f28000c1e1900 */
[----:B------:R-:W4:Y:S04]  /*1c50*/  LDG.E R19, desc[UR14][R2.64+0x5000] ;  /* 0x0050000e02137981 */ /* 0x000f28000c1e1900 */
[----:B------:R-:W4:Y:S01]  /*1c60*/  LDG.E R22, desc[UR14][R2.64+0x6000] ;  /* 0x0060000e02167981 */ /* 0x000f22000c1e1900 */
[----:B------:R-:W-:Y:S01]  /*1c70*/  UISETP.GE.U32.AND UP0, UPT, UR9, UR5, UPT ;  /* 0x000000050900728c */ /* 0x000fe2000bf06070 */
[----:B------:R-:W-:Y:S01]  /*1c80*/  FADD R6, R7, R6 ;  /* 0x0000000607067221 */ /* 0x000fe20000000000 */
[----:B------:R-:W-:-:S04]  /*1c90*/  FADD R21, R21, R20 ;  /* 0x0000001415157221 */ /* 0x000fc80000000000 */
[----:B------:R-:W-:Y:S01]  /*1ca0*/  FADD R6, R6, R21 ;  /* 0x0000001506067221 */ /* 0x000fe20000000000 */
[----:B---3--:R-:W-:Y:S01]  /*1cb0*/  FMUL R18, R18, R27 ;  /* 0x0000001b12127220 */ /* 0x008fe20000400000 */
[----:B--2---:R-:W-:Y:S01]  /*1cc0*/  FMUL R17, R17, R28 ;  /* 0x0000001c11117220 */ /* 0x004fe20000400000 */
[----:B-----5:R-:W-:Y:S01]  /*1cd0*/  FMUL R16, R16, R29 ;  /* 0x0000001d10107220 */ /* 0x020fe20000400000 */
[----:B----4-:R-:W-:Y:S01]  /*1ce0*/  FMUL R23, R23, R26 ;  /* 0x0000001a17177220 */ /* 0x010fe20000400000 */
[----:B------:R-:W-:-:S03]  /*1cf0*/  FFMA R11, R11, R24, R18 ;  /* 0x000000180b0b7223 */ /* 0x000fc60000000012 */
[----:B------:R-:W-:Y:S01]  /*1d00*/  FFMA R8, R8, R25, R23 ;  /* 0x0000001908087223 */ /* 0x000fe20000000017 */
[----:B------:R-:W-:Y:S01]  /*1d10*/  FFMA R10, R10, R19, R17 ;  /* 0x000000130a0a7223 */ /* 0x000fe20000000011 */
[----:B------:R-:W-:-:S03]  /*1d20*/  FFMA R9, R9, R22, R16 ;  /* 0x0000001609097223 */ /* 0x000fc60000000010 */
[----:B------:R-:W-:Y:S01]  /*1d30*/  FADD R10, R11, R10 ;  /* 0x0000000a0b0a7221 */ /* 0x000fe20000000000 */
[----:B------:R-:W-:-:S04]  /*1d40*/  FADD R9, R9, R8 ;  /* 0x0000000809097221 */ /* 0x000fc80000000000 */
[----:B------:R-:W-:-:S04]  /*1d50*/  FADD R9, R10, R9 ;  /* 0x000000090a097221 */ /* 0x000fc80000000000 */
[----:B------:R-:W-:Y:S01]  /*1d60*/  FADD R31, R6, R9 ;  /* 0x00000009061f7221 */ /* 0x000fe20000000000 */
[----:B------:R-:W-:Y:S06]  /*1d70*/  BRA.U !UP0, `(.L_x_190) ;  /* 0x0000001108ec7547 */ /* 0x000fec000b800000 */
[----:B------:R-:W-:Y:S01]  /*1d80*/  ULEA UR6, UR13, UR5, 0xd ;  /* 0x000000050d067291 */ /* 0x000fe2000f8e68ff */
[----:B------:R-:W-:Y:S01]  /*1d90*/  LOP3.LUT R2, RZ, R0, RZ, 0x33, !PT ;  /* 0x00000000ff027212 */ /* 0x000fe200078e33ff */
[----:B------:R-:W-:Y:S01]  /*1da0*/  UIADD3 UR11, UPT, UPT, UR10, -0x2000, URZ ;  /* 0xffffe0000a0b7890 */ /* 0x000fe2000fffe0ff */
[----:B------:R-:W-:Y:S01]  /*1db0*/  MOV R3, UR5 ;  /* 0x0000000500037c02 */ /* 0x000fe20008000f00 */
[----:B------:R-:W-:Y:S02]  /*1dc0*/  UMOV UR4, URZ ;  /* 0x000000ff00047c82 */ /* 0x000fe40008000000 */
[----:B------:R-:W-:Y:S01]  /*1dd0*/  UISETP.GT.U32.AND UP0, UPT, UR6, UR11, UPT ;  /* 0x0000000b0600728c */ /* 0x000fe2000bf04070 */
[----:B------:R-:W-:Y:S01]  /*1de0*/  IADD3 R2, PT, PT, -R3, UR10, R2 ;  /* 0x0000000a03027c10 */ /* 0x000fe2000fffe102 */
[----:B------:R-:W-:Y:S01]  /*1df0*/  UMOV UR7, UR6 ;  /* 0x0000000600077c82 */ /* 0x000fe20008000000 */
[----:B------:R-:W-:Y:S01]  /*1e00*/  MOV R3, UR13 ;  /* 0x0000000d00037c02 */ /* 0x000fe20008000f00 */
[----:B------:R-:W-:Y:S01]  /*1e10*/  UMOV UR8, UR6 ;  /* 0x0000000600087c82 */ /* 0x000fe20008000000 */
[----:B------:R-:W-:-:S03]  /*1e20*/  MOV R7, UR6 ;  /* 0x0000000600077c02 */ /* 0x000fc60008000f00 */
[----:B------:R-:W-:Y:S01]  /*1e30*/  IMAD R3, R3, -0x2000, R2 ;  /* 0xffffe00003037824 */ /* 0x000fe200078e0202 */
[----:B------:R-:W-:Y:S01]  /*1e40*/  IADD3 R7, PT, PT, R7, 0x1000, R0 ;  /* 0x0000100007077810 */ /* 0x000fe20007ffe000 */
[----:B------:R-:W-:Y:S06]  /*1e50*/  BRA.U UP0, `(.L_x_191) ;  /* 0x00000005001c7547 */ /* 0x000fec000b800000 */
[----:B------:R-:W0:Y:S01]  /*1e60*/  LDC.64 R12, c[0x0][0x380] ;  /* 0x0000e000ff0c7b82 */ /* 0x000e220000000a00 */
[----:B------:R-:W1:Y:S07]  /*1e70*/  LDCU UR10, c[0x0][0x3b8] ;  /* 0x00007700ff0a77ac */ /* 0x000e6e0008000800 */
[----:B------:R-:W2:Y:S02]  /*1e80*/  LDC.64 R14, c[0x0][0x388] ;  /* 0x0000e200ff0e7b82 */ /* 0x000ea40000000a00 */
.L_x_192:
[----:B------:R-:W-:-:S05]  /*1e90*/  IADD3 R5, PT, PT, R0, UR8, RZ ;  /* 0x0000000800057c10 */ /* 0x000fca000fffe0ff */
[----:B0-----:R-:W-:-:S04]  /*1ea0*/  IMAD.WIDE.U32 R8, R5, 0x4, R12 ;  /* 0x0000000405087825 */ /* 0x001fc800078e000c */
[----:B--2---:R-:W-:Y:S01]  /*1eb0*/  IMAD.WIDE.U32 R4, R5, 0x4, R14 ;  /* 0x0000000405047825 */ /* 0x004fe200078e000e */
        /* <DEDUP_REMOVED lines=14> */
[----:B---3--:R-:W-:-:S03]  /*1fa0*/  FFMA R31, R2, R10, R31 ;  /* 0x0000000a021f7223 */ /* 0x008fc6000000001f */
[----:B------:R-:W3:Y:S01]  /*1fb0*/  LDG.E R10, desc[UR14][R8.64+0x2800] ;  /* 0x0028000e080a7981 */ /* 0x000ee2000c1e1900 */
[----:B----4-:R-:W-:-:S03]  /*1fc0*/  FFMA R2, R16, R17, R19 ;  /* 0x0000001110027223 */ /* 0x010fc60000000013 */
[----:B------:R-:W3:Y:S04]  /*1fd0*/  LDG.E R17, desc[UR14][R4.64+0x2800] ;  /* 0x0028000e04117981 */ /* 0x000ee8000c1e1900 */
[----:B------:R-:W4:Y:S01]  /*1fe0*/  LDG.E R16, desc[UR14][R8.64+0x4000] ;  /* 0x0040000e08107981 */ /* 0x000f22000c1e1900 */
[----:B-----5:R-:W-:-:S03]  /*1ff0*/  FMUL R11, R6, R11 ;  /* 0x0000000b060b7220 */ /* 0x020fc60000400000 */
[----:B------:R-:W4:Y:S01]  /*2000*/  LDG.E R19, desc[UR14][R4.64+0x4000] ;  /* 0x0040000e04137981 */ /* 0x000f22000c1e1900 */
[----:B------:R-:W-:-:S03]  /*2010*/  FMUL R23, R20, R23 ;  /* 0x0000001714177220 */ /* 0x000fc60000400000 */
[----:B------:R-:W5:Y:S01]  /*2020*/  LDG.E R20, desc[UR14][R8.64+0x7800] ;  /* 0x0078000e08147981 */ /* 0x000f62000c1e1900 */
[----:B--2---:R-:W-:-:S03]  /*2030*/  FFMA R6, R18, R21, R11 ;  /* 0x0000001512067223 */ /* 0x004fc6000000000b */
[----:B------:R-:W2:Y:S04]  /*2040*/  LDG.E R21, desc[UR14][R4.64+0x3800] ;  /* 0x0038000e04157981 */ /* 0x000ea8000c1e1900 */
[----:B------:R-:W5:Y:S01]  /*2050*/  LDG.E R18, desc[UR14][R8.64+0x5000] ;  /* 0x0050000e08127981 */ /* 0x000f62000c1e1900 */
[----:B---3--:R-:W-:-:S03]  /*2060*/  FFMA R11, R10, R17, R23 ;  /* 0x000000110a0b7223 */ /* 0x008fc60000000017 */
[----:B------:R-:W2:Y:S04]  /*2070*/  LDG.E R10, desc[UR14][R8.64+0x3800] ;  /* 0x0038000e080a7981 */ /* 0x000ea8000c1e1900 */
[----:B------:R-:W5:Y:S01]  /*2080*/  LDG.E R23, desc[UR14][R4.64+0x5000] ;  /* 0x0050000e04177981 */ /* 0x000f62000c1e1900 */
[----:B----4-:R-:W-:-:S03]  /*2090*/  FMUL R19, R16, R19 ;  /* 0x0000001310137220 */ /* 0x010fc60000400000 */
[----:B------:R-:W3:Y:S04]  /*20a0*/  LDG.E R16, desc[UR14][R8.64+0x4800] ;  /* 0x0048000e08107981 */ /* 0x000ee8000c1e1900 */
[----:B------:R-:W3:Y:S01]  /*20b0*/  LDG.E R17, desc[UR14][R4.64+0x4800] ;  /* 0x0048000e04117981 */ /* 0x000ee2000c1e1900 */
[----:B--2---:R-:W-:-:S03]  /*20c0*/  FFMA R10, R10, R21, R19 ;  /* 0x000000150a0a7223 */ /* 0x004fc60000000013 */
[----:B------:R-:W2:Y:S01]  /*20d0*/  LDG.E R19, desc[UR14][R4.64+0x6000] ;  /* 0x0060000e04137981 */ /* 0x000ea2000c1e1900 */
[----:B-----5:R-:W-:-:S03]  /*20e0*/  FMUL R23, R18, R23 ;  /* 0x0000001712177220 */ /* 0x020fc60000400000 */
[----:B------:R-:W2:Y:S04]  /*20f0*/  LDG.E R18, desc[UR14][R8.64+0x6000] ;  /* 0x0060000e08127981 */ /* 0x000ea8000c1e1900 */
[----:B------:R-:W4:Y:S01]  /*2100*/  LDG.E R21, desc[UR14][R8.64+0x7000] ;  /* 0x0070000e08157981 */ /* 0x000f22000c1e1900 */
[----:B---3--:R-:W-:-:S03]  /*2110*/  FFMA R17, R16, R17, R23 ;  /* 0x0000001110117223 */ /* 0x008fc60000000017 */
[----:B------:R-:W3:Y:S01]  /*2120*/  LDG.E R23, desc[UR14][R4.64+0x6800] ;  /* 0x0068000e04177981 */ /* 0x000ee2000c1e1900 */
[----:B--2---:R-:W-:-:S03]  /*2130*/  FMUL R16, R18, R19 ;  /* 0x0000001312107220 */ /* 0x004fc60000400000 */
[----:B------:R-:W2:Y:S01]  /*2140*/  LDG.E R19, desc[UR14][R8.64+0x5800] ;  /* 0x0058000e08137981 */ /* 0x000ea2000c1e1900 */
[----:B----4-:R-:W-:-:S03]  /*2150*/  FMUL R25, R21, R22 ;  /* 0x0000001615197220 */ /* 0x010fc60000400000 */
[----:B------:R-:W3:Y:S04]  /*2160*/  LDG.E R18, desc[UR14][R8.64+0x6800] ;  /* 0x0068000e08127981 */ /* 0x000ee8000c1e1900 */
[----:B------:R-:W2:Y:S04]  /*2170*/  LDG.E R22, desc[UR14][R4.64+0x5800] ;  /* 0x0058000e04167981 */ /* 0x000ea8000c1e1900 */
[----:B------:R-:W4:Y:S01]  /*2180*/  LDG.E R21, desc[UR14][R4.64+0x7800] ;  /* 0x0078000e04157981 */ /* 0x000f22000c1e1900 */
[----:B-1----:R-:W-:Y:S01]  /*2190*/  UIADD3 UR12, UPT, UPT, -UR8, UR10, URZ ;  /* 0x0000000a080c7290 */ /* 0x002fe2000fffe1ff */
[----:B------:R-:W-:Y:S01]  /*21a0*/  FADD R2, R31, R2 ;  /* 0x000000021f027221 */ /* 0x000fe20000000000 */
[----:B------:R-:W-:Y:S01]  /*21b0*/  FADD R11, R6, R11 ;  /* 0x0000000b060b7221 */ /* 0x000fe20000000000 */
[----:B------:R-:W-:Y:S01]  /*21c0*/  FADD R10, R10, R17 ;  /* 0x000000110a0a7221 */ /* 0x000fe20000000000 */
[----:B------:R-:W-:-:S02]  /*21d0*/  UISETP.GE.U32.AND UP0, UPT, UR12, UR5, UPT ;  /* 0x000000050c00728c */ /* 0x000fc4000bf06070 */
[----:B------:R-:W-:Y:S01]  /*21e0*/  FADD R2, R2, R11 ;  /* 0x0000000b02027221 */ /* 0x000fe20000000000 */
[----:B---3--:R-:W-:Y:S01]  /*21f0*/  FFMA R23, R18, R23, R25 ;  /* 0x0000001712177223 */ /* 0x008fe20000000019 */
[----:B--2---:R-:W-:-:S04]  /*2200*/  FFMA R16, R19, R22, R16 ;  /* 0x0000001613107223 */ /* 0x004fc80000000010 */
[----:B------:R-:W-:-:S04]  /*2210*/  FADD R23, R16, R23 ;  /* 0x0000001710177221 */ /* 0x000fc80000000000 */
[----:B------:R-:W-:-:S04]  /*2220*/  FADD R23, R10, R23 ;  /* 0x000000170a177221 */ /* 0x000fc80000000000 */
[----:B------:R-:W-:-:S04]  /*2230*/  FADD R23, R2, R23 ;  /* 0x0000001702177221 */ /* 0x000fc80000000000 */
[----:B----4-:R-:W-:Y:S01]  /*2240*/  FFMA R31, R20, R21, R23 ;  /* 0x00000015141f7223 */ /* 0x010fe20000000017 */
[----:B------:R-:W-:Y:S06]  /*2250*/  BRA.U !UP0, `(.L_x_190) ;  /* 0x0000000d08b47547 */ /* 0x000fec000b800000 */
[----:B------:R-:W-:Y:S02]  /*2260*/  UIADD3 UR8, UPT, UPT, UR5, UR8, URZ ;  /* 0x0000000805087290 */ /* 0x000fe4000fffe0ff */
[----:B------:R-:W-:Y:S01]  /*2270*/  IADD3 R3, PT, PT, R3, -UR5, RZ ;  /* 0x8000000503037c10 */ /* 0x000fe2000fffe0ff */
[----:B------:R-:W-:Y:S01]  /*2280*/  UIADD3 UR4, UPT, UPT, UR4, 0x1, URZ ;  /* 0x0000000104047890 */ /* 0x000fe2000fffe0ff */
[----:B------:R-:W-:Y:S01]  /*2290*/  IADD3 R7, PT, PT, R7, UR5, RZ ;  /* 0x0000000507077c10 */ /* 0x000fe2000fffe0ff */
[----:B------:R-:W-:Y:S02]  /*22a0*/  UISETP.GT.U32.AND UP0, UPT, UR8, UR11, UPT ;  /* 0x0000000b0800728c */ /* 0x000fe4000bf04070 */
[----:B------:R-:W-:-:S07]  /*22b0*/  UIADD3 UR7, UPT, UPT, UR5, UR7, URZ ;  /* 0x0000000705077290 */ /* 0x000fce000fffe0ff */
[----:B------:R-:W-:Y:S05]  /*22c0*/  BRA.U !UP0, `(.L_x_192) ;  /* 0xfffffff908f07547 */ /* 0x000fea000b83ffff */
.L_x_191:
[----:B------:R-:W-:Y:S02]  /*22d0*/  UIADD3 UR5, UPT, UPT, -UR8, UR10, URZ ;  /* 0x0000000a08057290 */ /* 0x000fe4000fffe1ff */
[----:B------:R-:W-:Y:S01]  /*22e0*/  MOV R2, UR8 ;  /* 0x0000000800027c02 */ /* 0x000fe20008000f00 */
[----:B------:R-:W-:Y:S03]  /*22f0*/  BSSY.RECONVERGENT B1, `(.L_x_190) ;  /* 0x00000e3000017945 */ /* 0x000fe60003800200 */
[----:B------:R-:W-:-:S04]  /*2300*/  ISETP.GE.AND P0, PT, R0, UR5, PT ;  /* 0x0000000500007c0c */ /* 0x000fc8000bf06270 */
[----:B------:R-:W-:-:S13]  /*2310*/  ISETP.GE.U32.OR P0, PT, R2, UR10, P0 ;  /* 0x0000000a02007c0c */ /* 0x000fda0008706470 */
[----:B------:R-:W-:Y:S05]  /*2320*/  @P0 BRA `(.L_x_193) ;  /* 0x0000000c007c0947 */ /* 0x000fea0003800000 */
[----:B------:R-:W0:Y:S01]  /*2330*/  LDC R5, c[0x0][0x3bc] ;  /* 0x0000ef00ff057b82 */ /* 0x000e220000000800 */
[----:B------:R-:W-:Y:S01]  /*2340*/  LOP3.LUT R2, RZ, R0, RZ, 0x33, !PT ;  /* 0x00000000ff027212 */ /* 0x000fe200078e33ff */
[----:B------:R-:W-:Y:S01]  /*2350*/  BSSY.RECONVERGENT B2, `(.L_x_194) ;  /* 0x0000075000027945 */ /* 0x000fe20003800200 */
[----:B------:R-:W-:-:S04]  /*2360*/  MOV R9, UR6 ;  /* 0x0000000600097c02 */ /* 0x000fc80008000f00 */
[----:B------:R-:W-:Y:S01]  /*2370*/  IADD3 R2, PT, PT, -R9, UR10, R2 ;  /* 0x0000000a09027c10 */ /* 0x000fe2000fffe102 */
[----:B0-----:R-:W-:-:S04]  /*2380*/  IMAD R5, R5, UR4, RZ ;  /* 0x0000000405057c24 */ /* 0x001fc8000f8e02ff */
[----:B------:R-:W-:Y:S01]  /*2390*/  IMAD R2, R5, -0x2000, R2 ;  /* 0xffffe00005027824 */ /* 0x000fe200078e0202 */
[----:B------:R-:W-:-:S04]  /*23a0*/  MOV R5, R0 ;  /* 0x0000000000057202 */ /* 0x000fc80000000f00 */
[C---:B------:R-:W-:Y:S02]  /*23b0*/  ISETP.GE.U32.AND P0, PT, R2.reuse, 0x1e00, PT ;  /* 0x00001e000200780c */ /* 0x040fe40003f06070 */
[----:B------:R-:W-:-:S04]  /*23c0*/  LEA.HI R4, R2, 0x1, RZ, 0x17 ;  /* 0x0000000102047811 */ /* 0x000fc800078fb8ff */
[----:B------:R-:W-:-:S07]  /*23d0*/  LOP3.LUT R6, R4, 0xf, RZ, 0xc0, !PT ;  /* 0x0000000f04067812 */ /* 0x000fce00078ec0ff */
[----:B------:R-:W-:Y:S05]  /*23e0*/  @!P0 BRA `(.L_x_195) ;  /* 0x0000000400ac8947 */ /* 0x000fea0003800000 */
[----:B------:R-:W-:Y:S01]  /*23f0*/  LEA.HI R2, R3, 0x1, RZ, 0x17 ;  /* 0x0000000103027811 */ /* 0x000fe200078fb8ff */
[----:B------:R-:W-:Y:S01]  /*2400*/  BSSY.RECONVERGENT B3, `(.L_x_196) ;  /* 0x0000068000037945 */ /* 0x000fe20003800200 */
[----:B------:R-:W-:Y:S02]  /*2410*/  LOP3.LUT R5, R0, 0x1000, RZ, 0xfc, !PT ;  /* 0x0000100000057812 */ /* 0x000fe400078efcff */
[----:B------:R-:W-:-:S04]  /*2420*/  LOP3.LUT R2, R2, 0xfffff0, RZ, 0xc0, !PT ;  /* 0x00fffff002027812 */ /* 0x000fc800078ec0ff */
[----:B------:R-:W-:-:S07]  /*2430*/  IADD3 R2, PT, PT, -R2, RZ, RZ ;  /* 0x000000ff02027210 */ /* 0x000fce0007ffe1ff */
.L_x_197:
[C---:B------:R-:W-:Y:S02]  /*2440*/  IADD3 R27, PT, PT, R7.reuse, -0x1000, RZ ;  /* 0xfffff000071b7810 */ /* 0x040fe40007ffe0ff */
[----:B------:R-:W-:-:S03]  /*2450*/  IADD3 R21, PT, PT, R7, -0xe00, RZ ;  /* 0xfffff20007157810 */ /* 0x000fc60007ffe0ff */
[----:B------:R-:W-:-:S04]  /*2460*/  IMAD.WIDE.U32 R8, R27, 0x4, R12 ;  /* 0x000000041b087825 */ /* 0x000fc800078e000c */
[----:B------:R-:W-:Y:S01]  /*2470*/  IMAD.WIDE.U32 R26, R27, 0x4, R14 ;  /* 0x000000041b1a7825 */ /* 0x000fe200078e000e */
[----:B------:R-:W2:Y:S03]  /*2480*/  LDG.E R28, desc[UR14][R8.64] ;  /* 0x0000000e081c7981 */ /* 0x000ea6000c1e1900 */
[C---:B------:R-:W-:Y:S02]  /*2490*/  IMAD.WIDE.U32 R16, R21.reuse, 0x4, R12 ;  /* 0x0000000415107825 */ /* 0x040fe400078e000c */
[----:B------:R0:W2:Y:S02]  /*24a0*/  LDG.E R26, desc[UR14][R26.64] ;  /* 0x0000000e1a1a7981 */ /* 0x0000a4000c1e1900 */
[----:B------:R-:W-:Y:S01]  /*24b0*/  IMAD.WIDE.U32 R20, R21, 0x4, R14 ;  /* 0x0000000415147825 */ /* 0x000fe200078e000e */
[C---:B------:R-:W-:Y:S01]  /*24c0*/  IADD3 R37, PT, PT, R7.reuse, -0xc00, RZ ;  /* 0xfffff40007257810 */ /* 0x040fe20007ffe0ff */
[----:B------:R-:W3:Y:S01]  /*24d0*/  LDG.E R16, desc[UR14][R16.64] ;  /* 0x0000000e10107981 */ /* 0x000ee2000c1e1900 */
[----:B------:R-:W-:-:S03]  /*24e0*/  IADD3 R19, PT, PT, R7, -0xa00, RZ ;  /* 0xfffff60007137810 */ /* 0x000fc60007ffe0ff */
[----:B------:R1:W3:Y:S01]  /*24f0*/  LDG.E R29, desc[UR14][R20.64] ;  /* 0x0000000e141d7981 */ /* 0x0002e2000c1e1900 */
[----:B------:R-:W-:-:S04]  /*2500*/  IMAD.WIDE.U32 R24, R37, 0x4, R12 ;  /* 0x0000000425187825 */ /* 0x000fc800078e000c */
[----:B------:R-:W-:Y:S02]  /*2510*/  IMAD.WIDE.U32 R36, R37, 0x4, R14 ;  /* 0x0000000425247825 */ /* 0x000fe400078e000e */
[----:B------:R-:W4:Y:S02]  /*2520*/  LDG.E R24, desc[UR14][R24.64] ;  /* 0x0000000e18187981 */ /* 0x000f24000c1e1900 */
[C---:B------:R-:W-:Y:S02]  /*2530*/  IMAD.WIDE.U32 R34, R19.reuse, 0x4, R12 ;  /* 0x0000000413227825 */ /* 0x040fe400078e000c */
[----:B------:R-:W4:Y:S02]  /*2540*/  LDG.E R9, desc[UR14][R36.64] ;  /* 0x0000000e24097981 */ /* 0x000f24000c1e1900 */
[----:B------:R-:W-:Y:S02]  /*2550*/  IMAD.WIDE.U32 R18, R19, 0x4, R14 ;  /* 0x0000000413127825 */ /* 0x000fe400078e000e */
[----:B------:R5:W4:Y:S04]  /*2560*/  LDG.E R10, desc[UR14][R34.64] ;  /* 0x0000000e220a7981 */ /* 0x000b28000c1e1900 */
[----:B------:R5:W4:Y:S01]  /*2570*/  LDG.E R11, desc[UR14][R18.64] ;  /* 0x0000000e120b7981 */ /* 0x000b22000c1e1900 */
[----:B------:R-:W-:-:S02]  /*2580*/  IADD3 R23, PT, PT, R7, -0x800, RZ ;  /* 0xfffff80007177810 */ /* 0x000fc40007ffe0ff */
[----:B0-----:R-:W-:-:S03]  /*2590*/  IADD3 R27, PT, PT, R7, -0x600, RZ ;  /* 0xfffffa00071b7810 */ /* 0x001fc60007ffe0ff */
[----:B-1----:R-:W-:Y:S01]  /*25a0*/  IMAD.WIDE.U32 R20, R23, 0x4, R12 ;  /* 0x0000000417147825 */ /* 0x002fe200078e000c */
[----:B-----5:R-:W-:-:S03]  /*25b0*/  IADD3 R35, PT, PT, R7, -0x400, RZ ;  /* 0xfffffc0007237810 */ /* 0x020fc60007ffe0ff */
[----:B------:R-:W-:Y:S01]  /*25c0*/  IMAD.WIDE.U32 R22, R23, 0x4, R14 ;  /* 0x0000000417167825 */ /* 0x000fe200078e000e */
[----:B------:R-:W5:Y:S03]  /*25d0*/  LDG.E R8, desc[UR14][R20.64] ;  /* 0x0000000e14087981 */ /* 0x000f66000c1e1900 */
[----:B------:R-:W-:-:S04]  /*25e0*/  IMAD.WIDE.U32 R32, R27, 0x4, R12 ;  /* 0x000000041b207825 */ /* 0x000fc800078e000c */
[----:B------:R-:W-:Y:S01]  /*25f0*/  IMAD.WIDE.U32 R18, R35, 0x4, R14 ;  /* 0x0000000423127825 */ /* 0x000fe200078e000e */
[----:B------:R0:W5:Y:S05]  /*2600*/  LDG.E R25, desc[UR14][R32.64] ;  /* 0x0000000e20197981 */ /* 0x00016a000c1e1900 */
[----:B------:R-:W5:Y:S01]  /*2610*/  LDG.E R19, desc[UR14][R18.64] ;  /* 0x0000000e12137981 */ /* 0x000f62000c1e1900 */
[----:B0-----:R-:W-:-:S06]  /*2620*/  IMAD.WIDE.U32 R32, R7, 0x4, R12 ;  /* 0x0000000407207825 */ /* 0x001fcc00078e000c */
[----:B------:R-:W5:Y:S01]  /*2630*/  LDG.E R32, desc[UR14][R32.64] ;  /* 0x0000000e20207981 */ /* 0x000f62000c1e1900 */
[----:B--2---:R-:W-:Y:S01]  /*2640*/  FFMA R17, R28, R26, R31 ;  /* 0x0000001a1c117223 */ /* 0x004fe2000000001f */
[----:B------:R-:W-:Y:S02]  /*2650*/  IMAD.WIDE.U32 R30, R27, 0x4, R14 ;  /* 0x000000041b1e7825 */ /* 0x000fe400078e000e */
[----:B------:R0:W5:Y:S04]  /*2660*/  LDG.E R27, desc[UR14][R22.64] ;  /* 0x0000000e161b7981 */ /* 0x000168000c1e1900 */
[----:B------:R1:W2:Y:S01]  /*2670*/  LDG.E R26, desc[UR14][R30.64] ;  /* 0x0000000e1e1a7981 */ /* 0x0002a2000c1e1900 */
[----:B---3--:R-:W-:Y:S01]  /*2680*/  FFMA R29, R16, R29, R17 ;  /* 0x0000001d101d7223 */ /* 0x008fe20000000011 */
[----:B------:R-:W-:Y:S01]  /*2690*/  IMAD.WIDE.U32 R16, R35, 0x4, R12 ;  /* 0x0000000423107825 */ /* 0x000fe200078e000c */
[----:B------:R-:W-:-:S05]  /*26a0*/  IADD3 R35, PT, PT, R7, -0x200, RZ ;  /* 0xfffffe0007237810 */ /* 0x000fca0007ffe0ff */
[C---:B------:R-:W-:Y:S01]  /*26b0*/  IMAD.WIDE.U32 R20, R35.reuse, 0x4, R12 ;  /* 0x0000000423147825 */ /* 0x040fe200078e000c */
[----:B------:R3:W2:Y:S03]  /*26c0*/  LDG.E R16, desc[UR14][R16.64] ;  /* 0x0000000e10107981 */ /* 0x0006a6000c1e1900 */
[----:B0-----:R-:W-:-:S04]  /*26d0*/  IMAD.WIDE.U32 R22, R35, 0x4, R14 ;  /* 0x0000000423167825 */ /* 0x001fc800078e000e */
[----:B----4-:R-:W-:Y:S01]  /*26e0*/  FFMA R9, R24, R9, R29 ;  /* 0x0000000918097223 */ /* 0x010fe2000000001d */
[----:B------:R0:W4:Y:S04]  /*26f0*/  LDG.E R20, desc[UR14][R20.64] ;  /* 0x0000000e14147981 */ /* 0x000128000c1e1900 */
[----:B------:R-:W4:Y:S01]  /*2700*/  LDG.E R23, desc[UR14][R22.64] ;  /* 0x0000000e16177981 */ /* 0x000f22000c1e1900 */
[----:B------:R-:W-:Y:S01]  /*2710*/  FFMA R9, R10, R11, R9 ;  /* 0x0000000b0a097223 */ /* 0x000fe20000000009 */
[C---:B------:R-:W-:Y:S01]  /*2720*/  IADD3 R11, PT, PT, R7.reuse, 0x200, RZ ;  /* 0x00000200070b7810 */ /* 0x040fe20007ffe0ff */
[----:B-1----:R-:W-:-:S04]  /*2730*/  IMAD.WIDE.U32 R30, R7, 0x4, R14 ;  /* 0x00000004071e7825 */ /* 0x002fc800078e000e */
[C---:B------:R-:W-:Y:S02]  /*2740*/  IMAD.WIDE.U32 R28, R11.reuse, 0x4, R12 ;  /* 0x000000040b1c7825 */ /* 0x040fe400078e000c */
[----:B------:R-:W4:Y:S02]  /*2750*/  LDG.E R31, desc[UR14][R30.64] ;  /* 0x0000000e1e1f7981 */ /* 0x000f24000c1e1900 */
[----:B------:R-:W-:Y:S02]  /*2760*/  IMAD.WIDE.U32 R10, R11, 0x4, R14 ;  /* 0x000000040b0a7825 */ /* 0x000fe400078e000e */
[----:B------:R1:W4:Y:S04]  /*2770*/  LDG.E R28, desc[UR14][R28.64] ;  /* 0x0000000e1c1c7981 */ /* 0x000328000c1e1900 */
[----:B------:R-:W4:Y:S01]  /*2780*/  LDG.E R11, desc[UR14][R10.64] ;  /* 0x0000000e0a0b7981 */ /* 0x000f22000c1e1900 */
[----:B---3--:R-:W-:-:S02]  /*2790*/  IADD3 R17, PT, PT, R7, 0x400, RZ ;  /* 0x0000040007117810 */ /* 0x008fc40007ffe0ff */
[C---:B0-----:R-:W-:Y:S02]  /*27a0*/  IADD3 R21, PT, PT, R7.reuse, 0x600, RZ ;  /* 0x0000060007157810 */ /* 0x041fe40007ffe0ff */
[----:B-1----:R-:W-:Y:S01]  /*27b0*/  IADD3 R29, PT, PT, R7, 0xa00, RZ ;  /* 0x00000a00071d7810 */ /* 0x002fe20007ffe0ff */
[----:B-----5:R-:W-:-:S04]  /*27c0*/  FFMA R8, R8, R27, R9 ;  /* 0x0000001b08087223 */ /* 0x020fc80000000009 */
[----:B--2---:R-:W-:Y:S01]  /*27d0*/  FFMA R25, R25, R26, R8 ;  /* 0x0000001a19197223 */ /* 0x004fe20000000008 */
[----:B------:R-:W-:-:S06]  /*27e0*/  IMAD.WIDE.U32 R8, R17, 0x4, R12 ;  /* 0x0000000411087825 */ /* 0x000fcc00078e000c */
[----:B------:R0:W2:Y:S01]  /*27f0*/  LDG.E R8, desc[UR14][R8.64] ;  /* 0x0000000e08087981 */ /* 0x0000a2000c1e1900 */
[----:B------:R-:W-:Y:S01]  /*2800*/  FFMA R19, R16, R19, R25 ;  /* 0x0000001310137223 */ /* 0x000fe20000000019 */
[----:B------:R-:W-:-:S03]  /*2810*/  IADD3 R25, PT, PT, R7, 0x800, RZ ;  /* 0x0000080007197810 */ /* 0x000fc60007ffe0ff */
[----:B----4-:R-:W-:Y:S01]  /*2820*/  FFMA R27, R20, R23, R19 ;  /* 0x00000017141b7223 */ /* 0x010fe20000000013 */
[----:B------:R-:W-:-:S04]  /*2830*/  IMAD.WIDE.U32 R18, R17, 0x4, R14 ;  /* 0x0000000411127825 */ /* 0x000fc800078e000e */
[C---:B------:R-:W-:Y:S02]  /*2840*/  IMAD.WIDE.U32 R16, R21.reuse, 0x4, R12 ;  /* 0x0000000415107825 */ /* 0x040fe400078e000c */
[----:B------:R-:W2:Y:S02]  /*2850*/  LDG.E R19, desc[UR14][R18.64] ;  /* 0x0000000e12137981 */ /* 0x000ea4000c1e1900 */
[----:B------:R-:W-:-:S04]  /*2860*/  IMAD.WIDE.U32 R20, R21, 0x4, R14 ;  /* 0x0000000415147825 */ /* 0x000fc800078e000e */
[----:B------:R-:W-:Y:S01]  /*2870*/  FFMA R33, R32, R31, R27 ;  /* 0x0000001f20217223 */ /* 0x000fe2000000001b */
[----:B------:R1:W3:Y:S01]  /*2880*/  LDG.E R16, desc[UR14][R16.64] ;  /* 0x0000000e10107981 */ /* 0x0002e2000c1e1900 */
[----:B------:R-:W-:Y:S01]  /*2890*/  IMAD.WIDE.U32 R22, R25, 0x4, R12 ;  /* 0x0000000419167825 */ /* 0x000fe200078e000c */
[----:B0-----:R-:W-:Y:S02]  /*28a0*/  IADD3 R9, PT, PT, R7, 0xc00, RZ ;  /* 0x00000c0007097810 */ /* 0x001fe40007ffe0ff */
[----:B------:R-:W3:Y:S01]  /*28b0*/  LDG.E R21, desc[UR14][R20.64] ;  /* 0x0000000e14157981 */ /* 0x000ee2000c1e1900 */
[----:B------:R-:W-:-:S03]  /*28c0*/  IMAD.WIDE.U32 R24, R25, 0x4, R14 ;  /* 0x0000000419187825 */ /* 0x000fc600078e000e */
[----:B------:R-:W4:Y:S01]  /*28d0*/  LDG.E R22, desc[UR14][R22.64] ;  /* 0x0000000e16167981 */ /* 0x000f22000c1e1900 */
[----:B------:R-:W-:-:S04]  /*28e0*/  IMAD.WIDE.U32 R26, R29, 0x4, R12 ;  /* 0x000000041d1a7825 */ /* 0x000fc800078e000c */
[----:B-1----:R-:W-:Y:S01]  /*28f0*/  FFMA R17, R28, R11, R33 ;  /* 0x0000000b1c117223 */ /* 0x002fe20000000021 */
[----:B------:R-:W4:Y:S01]  /*2900*/  LDG.E R25, desc[UR14][R24.64] ;  /* 0x0000000e18197981 */ /* 0x000f22000c1e1900 */
[----:B------:R-:W-:Y:S01]  /*2910*/  IMAD.WIDE.U32 R30, R29, 0x4, R14 ;  /* 0x000000041d1e7825 */ /* 0x000fe200078e000e */
[----:B------:R-:W-:Y:S02]  /*2920*/  IADD3 R11, PT, PT, R7, 0xe00, RZ ;  /* 0x00000e00070b7810 */ /* 0x000fe40007ffe0ff */
[----:B------:R-:W5:Y:S01]  /*2930*/  LDG.E R26, desc[UR14][R26.64] ;  /* 0x0000000e1a1a7981 */ /* 0x000f62000c1e1900 */
[----:B------:R-:W-:-:S03]  /*2940*/  IMAD.WIDE.U32 R34, R9, 0x4, R12 ;  /* 0x0000000409227825 */ /* 0x000fc600078e000c */
[----:B------:R-:W5:Y:S01]  /*2950*/  LDG.E R31, desc[UR14][R30.64] ;  /* 0x0000000e1e1f7981 */ /* 0x000f62000c1e1900 */
[----:B------:R-:W-:-:S03]  /*2960*/  IMAD.WIDE.U32 R32, R9, 0x4, R14 ;  /* 0x0000000409207825 */ /* 0x000fc600078e000e */
[----:B------:R-:W5:Y:S01]  /*2970*/  LDG.E R34, desc[UR14][R34.64] ;  /* 0x0000000e22227981 */ /* 0x000f62000c1e1900 */
[----:B------:R-:W-:-:S03]  /*2980*/  IMAD.WIDE.U32 R28, R11, 0x4, R12 ;  /* 0x000000040b1c7825 */ /* 0x000fc600078e000c */
[----:B------:R-:W5:Y:S01]  /*2990*/  LDG.E R33, desc[UR14][R32.64] ;  /* 0x0000000e20217981 */ /* 0x000f62000c1e1900 */
[----:B------:R-:W-:-:S03]  /*29a0*/  IMAD.WIDE.U32 R10, R11, 0x4, R14 ;  /* 0x000000040b0a7825 */ /* 0x000fc600078e000e */
[----:B------:R-:W5:Y:S04]  /*29b0*/  LDG.E R28, desc[UR14][R28.64] ;  /* 0x0000000e1c1c7981 */ /* 0x000f68000c1e1900 */
[----:B------:R-:W5:Y:S01]  /*29c0*/  LDG.E R10, desc[UR14][R10.64] ;  /* 0x0000000e0a0a7981 */ /* 0x000f62000c1e1900 */
[----:B------:R-:W-:-:S04]  /*29d0*/  IADD3 R2, PT, PT, R2, 0x10, RZ ;  /* 0x0000001002027810 */ /* 0x000fc80007ffe0ff */
[----:B------:R-:W-:Y:S02]  /*29e0*/  ISETP.NE.AND P0, PT, R2, RZ, PT ;  /* 0x000000ff0200720c */ /* 0x000fe40003f05270 */
[----:B------:R-:W-:Y:S02]  /*29f0*/  IADD3 R5, PT, PT, R5, 0x2000, RZ ;  /* 0x0000200005057810 */ /* 0x000fe40007ffe0ff */
[----:B------:R-:W-:Y:S01]  /*2a00*/  IADD3 R7, PT, PT, R7, 0x2000, RZ ;  /* 0x0000200007077810 */ /* 0x000fe20007ffe0ff */
[----:B--2---:R-:W-:-:S04]  /*2a10*/  FFMA R17, R8, R19, R17 ;  /* 0x0000001308117223 */ /* 0x004fc80000000011 */
[----:B---3--:R-:W-:-:S04]  /*2a20*/  FFMA R17, R16, R21, R17 ;  /* 0x0000001510117223 */ /* 0x008fc80000000011 */
[----:B----4-:R-:W-:-:S04]  /*2a30*/  FFMA R17, R22, R25, R17 ;  /* 0x0000001916117223 */ /* 0x010fc80000000011 */
[----:B-----5:R-:W-:-:S04]  /*2a40*/  FFMA R17, R26, R31, R17 ;  /* 0x0000001f1a117223 */ /* 0x020fc80000000011 */
[----:B------:R-:W-:-:S04]  /*2a50*/  FFMA R17, R34, R33, R17 ;  /* 0x0000002122117223 */ /* 0x000fc80000000011 */
[----:B------:R-:W-:Y:S01]  /*2a60*/  FFMA R31, R28, R10, R17 ;  /* 0x0000000a1c1f7223 */ /* 0x000fe20000000011 */
[----:B------:R-:W-:Y:S06]  /*2a70*/  @P0 BRA `(.L_x_197) ;  /* 0xfffffff800700947 */ /* 0x000fec000383ffff */
[----:B------:R-:W-:Y:S05]  /*2a80*/  BSYNC.RECONVERGENT B3 ;  /* 0x0000000000037941 */ /* 0x000fea0003800200 */
.L_x_196:
[----:B------:R-:W-:-:S07]  /*2a90*/  IADD3 R5, PT, PT, R5, -0x1000, RZ ;  /* 0xfffff00005057810 */ /* 0x000fce0007ffe0ff */
.L_x_195:
[----:B------:R-:W-:Y:S05]  /*2aa0*/  BSYNC.RECONVERGENT B2 ;  /* 0x0000000000027941 */ /* 0x000fea0003800200 */
.L_x_194:
[----:B------:R-:W-:-:S13]  /*2ab0*/  ISETP.NE.AND P0, PT, R6, RZ, PT ;  /* 0x000000ff0600720c */ /* 0x000fda0003f05270 */
[----:B------:R-:W-:Y:S05]  /*2ac0*/  @!P0 BRA `(.L_x_193) ;  /* 0x0000000400948947 */ /* 0x000fea0003800000 */
[----:B------:R-:W-:Y:S01]  /*2ad0*/  ISETP.GE.U32.AND P0, PT, R6, 0x8, PT ;  /* 0x000000080600780c */ /* 0x000fe20003f06070 */
[----:B------:R-:W-:Y:S01]  /*2ae0*/  BSSY.RECONVERGENT B2, `(.L_x_198) ;  /* 0x0000035000027945 */ /* 0x000fe20003800200 */
[----:B------:R-:W-:-:S04]  /*2af0*/  LOP3.LUT R2, R4, 0x7, RZ, 0xc0, !PT ;  /* 0x0000000704027812 */ /* 0x000fc800078ec0ff */
[----:B------:R-:W-:-:S07]  /*2b00*/  ISETP.NE.AND P1, PT, R2, RZ, PT ;  /* 0x000000ff0200720c */ /* 0x000fce0003f25270 */
[----:B------:R-:W-:Y:S06]  /*2b10*/  @!P0 BRA `(.L_x_199) ;  /* 0x0000000000c48947 */ /* 0x000fec0003800000 */
[----:B------:R-:W-:-:S05]  /*2b20*/  IADD3 R25, PT, PT, R5, UR8, RZ ;  /* 0x0000000805197c10 */ /* 0x000fca000fffe0ff */
[----:B------:R-:W-:-:S04]  /*2b30*/  IMAD.WIDE.U32 R22, R25, 0x4, R12 ;  /* 0x0000000419167825 */ /* 0x000fc800078e000c */
[C---:B------:R-:W-:Y:S02]  /*2b40*/  IMAD.WIDE.U32 R10, R25.reuse, 0x4, R14 ;  /* 0x00000004190a7825 */ /* 0x040fe400078e000e */
[----:B------:R0:W2:Y:S04]  /*2b50*/  LDG.E R22, desc[UR14][R22.64] ;  /* 0x0000000e16167981 */ /* 0x0000a8000c1e1900 */
[----:B------:R-:W2:Y:S01]  /*2b60*/  LDG.E R29, desc[UR14][R10.64] ;  /* 0x0000000e0a1d7981 */ /* 0x000ea2000c1e1900 */
[C---:B------:R-:W-:Y:S02]  /*2b70*/  IADD3 R21, PT, PT, R25.reuse, 0x200, RZ ;  /* 0x0000020019157810 */ /* 0x040fe40007ffe0ff */
[----:B------:R-:W-:-:S03]  /*2b80*/  IADD3 R37, PT, PT, R25, 0x400, RZ ;  /* 0x0000040019257810 */ /* 0x000fc60007ffe0ff */
[----:B------:R-:W-:Y:S01]  /*2b90*/  IMAD.WIDE.U32 R8, R21, 0x4, R12 ;  /* 0x0000000415087825 */ /* 0x000fe200078e000c */
[----:B------:R-:W-:-:S03]  /*2ba0*/  IADD3 R33, PT, PT, R25, 0x600, RZ ;  /* 0x0000060019217810 */ /* 0x000fc60007ffe0ff */
[----:B------:R-:W-:Y:S01]  /*2bb0*/  IMAD.WIDE.U32 R20, R21, 0x4, R14 ;  /* 0x0000000415147825 */ /* 0x000fe200078e000e */
[----:B------:R-:W3:Y:S01]  /*2bc0*/  LDG.E R6, desc[UR14][R8.64] ;  /* 0x0000000e08067981 */ /* 0x000ee2000c1e1900 */
[----:B------:R-:W-:Y:S02]  /*2bd0*/  IADD3 R17, PT, PT, R25, 0x800, RZ ;  /* 0x0000080019117810 */ /* 0x000fe40007ffe0ff */
[C---:B------:R-:W-:Y:S01]  /*2be0*/  IMAD.WIDE.U32 R26, R37.reuse, 0x4, R12 ;  /* 0x00000004251a7825 */ /* 0x040fe200078e000c */
[----:B------:R-:W3:Y:S03]  /*2bf0*/  LDG.E R7, desc[UR14][R20.64] ;  /* 0x0000000e14077981 */ /* 0x000ee6000c1e1900 */
[----:B------:R-:W-:Y:S01]  /*2c00*/  IMAD.WIDE.U32 R36, R37, 0x4, R14 ;  /* 0x0000000425247825 */ /* 0x000fe200078e000e */
[----:B------:R1:W4:Y:S01]  /*2c10*/  LDG.E R10, desc[UR14][R26.64] ;  /* 0x0000000e1a0a7981 */ /* 0x000322000c1e1900 */
[----:B0-----:R-:W-:-:S02]  /*2c20*/  IADD3 R23, PT, PT, R25, 0xa00, RZ ;  /* 0x00000a0019177810 */ /* 0x001fc40007ffe0ff */
[C---:B------:R-:W-:Y:S01]  /*2c30*/  IMAD.WIDE.U32 R34, R33.reuse, 0x4, R12 ;  /* 0x0000000421227825 */ /* 0x040fe200078e000c */
[----:B------:R-:W4:Y:S03]  /*2c40*/  LDG.E R11, desc[UR14][R36.64] ;  /* 0x0000000e240b7981 */ /* 0x000f26000c1e1900 */
[----:B------:R-:W-:Y:S01]  /*2c50*/  IMAD.WIDE.U32 R32, R33, 0x4, R14 ;  /* 0x0000000421207825 */ /* 0x000fe200078e000e */
[----:B------:R-:W5:Y:S03]  /*2c60*/  LDG.E R8, desc[UR14][R34.64] ;  /* 0x0000000e22087981 */ /* 0x000f66000c1e1900 */
[----:B------:R-:W-:Y:S01]  /*2c70*/  IMAD.WIDE.U32 R18, R17, 0x4, R12 ;  /* 0x0000000411127825 */ /* 0x000fe200078e000c */
[----:B------:R0:W5:Y:S01]  /*2c80*/  LDG.E R9, desc[UR14][R32.64] ;  /* 0x0000000e20097981 */ /* 0x000162000c1e1900 */
[----:B-1----:R-:W-:-:S02]  /*2c90*/  IADD3 R27, PT, PT, R25, 0xc00, RZ ;  /* 0x00000c00191b7810 */ /* 0x002fc40007ffe0ff */
[----:B------:R-:W-:Y:S02]  /*2ca0*/  IMAD.WIDE.U32 R16, R17, 0x4, R14 ;  /* 0x0000000411107825 */ /* 0x000fe400078e000e */
[----:B------:R-:W5:Y:S02]  /*2cb0*/  LDG.E R18, desc[UR14][R18.64] ;  /* 0x0000000e12127981 */ /* 0x000f64000c1e1900 */
[C---:B------:R-:W-:Y:S02]  /*2cc0*/  IMAD.WIDE.U32 R20, R23.reuse, 0x4, R12 ;  /* 0x0000000417147825 */ /* 0x040fe400078e000c */
[----:B------:R-:W5:Y:S04]  /*2cd0*/  LDG.E R17, desc[UR14][R16.64] ;  /* 0x0000000e10117981 */ /* 0x000f68000c1e1900 */
[----:B------:R-:W5:Y:S01]  /*2ce0*/  LDG.E R20, desc[UR14][R20.64] ;  /* 0x0000000e14147981 */ /* 0x000f62000c1e1900 */
[----:B--2---:R-:W-:Y:S01]  /*2cf0*/  FFMA R29, R22, R29, R31 ;  /* 0x0000001d161d7223 */ /* 0x004fe2000000001f */
[----:B------:R-:W-:Y:S01]  /*2d00*/  IMAD.WIDE.U32 R22, R23, 0x4, R14 ;  /* 0x0000000417167825 */ /* 0x000fe200078e000e */
[----:B------:R-:W-:-:S03]  /*2d10*/  IADD3 R31, PT, PT, R25, 0xe00, RZ ;  /* 0x00000e00191f7810 */ /* 0x000fc60007ffe0ff */
[C---:B------:R-:W-:Y:S02]  /*2d20*/  IMAD.WIDE.U32 R24, R27.reuse, 0x4, R12 ;  /* 0x000000041b187825 */ /* 0x040fe400078e000c */
[----:B------:R-:W2:Y:S02]  /*2d30*/  LDG.E R23, desc[UR14][R22.64] ;  /* 0x0000000e16177981 */ /* 0x000ea4000c1e1900 */
[----:B------:R-:W-:Y:S02]  /*2d40*/  IMAD.WIDE.U32 R26, R27, 0x4, R14 ;  /* 0x000000041b1a7825 */ /* 0x000fe400078e000e */
[----:B------:R-:W2:Y:S02]  /*2d50*/  LDG.E R24, desc[UR14][R24.64] ;  /* 0x0000000e18187981 */ /* 0x000ea4000c1e1900 */
[C---:B0-----:R-:W-:Y:S02]  /*2d60*/  IMAD.WIDE.U32 R32, R31.reuse, 0x4, R12 ;  /* 0x000000041f207825 */ /* 0x041fe400078e000c */
[----:B------:R-:W2:Y:S02]  /*2d70*/  LDG.E R27, desc[UR14][R26.64] ;  /* 0x0000000e1a1b7981 */ /* 0x000ea4000c1e1900 */
[----:B------:R-:W-:-:S02]  /*2d80*/  IMAD.WIDE.U32 R34, R31, 0x4, R14 ;  /* 0x000000041f227825 */ /* 0x000fc400078e000e */
[----:B------:R-:W2:Y:S04]  /*2d90*/  LDG.E R32, desc[UR14][R32.64] ;  /* 0x0000000e20207981 */ /* 0x000ea8000c1e1900 */
[----:B------:R-:W2:Y:S01]  /*2da0*/  LDG.E R35, desc[UR14][R34.64] ;  /* 0x0000000e22237981 */ /* 0x000ea2000c1e1900 */
[----:B---3--:R-:W-:-:S04]  /*2db0*/  FFMA R7, R6, R7, R29 ;  /* 0x0000000706077223 */ /* 0x008fc8000000001d */
[----:B----4-:R-:W-:-:S04]  /*2dc0*/  FFMA R7, R10, R11, R7 ;  /* 0x0000000b0a077223 */ /* 0x010fc80000000007 */
[----:B-----5:R-:W-:-:S04]  /*2dd0*/  FFMA R7, R8, R9, R7 ;  /* 0x0000000908077223 */ /* 0x020fc80000000007 */
[----:B------:R-:W-:Y:S01]  /*2de0*/  FFMA R7, R18, R17, R7 ;  /* 0x0000001112077223 */ /* 0x000fe20000000007 */
[----:B------:R-:W-:-:S03]  /*2df0*/  IADD3 R5, PT, PT, R5, 0x1000, RZ ;  /* 0x0000100005057810 */ /* 0x000fc60007ffe0ff */
[----:B--2---:R-:W-:-:S04]  /*2e00*/  FFMA R7, R20, R23, R7 ;  /* 0x0000001714077223 */ /* 0x004fc80000000007 */
[----:B------:R-:W-:-:S04]  /*2e10*/  FFMA R7, R24, R27, R7 ;  /* 0x0000001b18077223 */ /* 0x000fc80000000007 */
[----:B------:R-:W-:-:S07]  /*2e20*/  FFMA R31, R32, R35, R7 ;  /* 0x00000023201f7223 */ /* 0x000fce0000000007 */
.L_x_199:
[----:B------:R-:W-:Y:S05]  /*2e30*/  BSYNC.RECONVERGENT B2 ;  /* 0x0000000000027941 */ /* 0x000fea0003800200 */
.L_x_198:
[----:B------:R-:W-:Y:S05]  /*2e40*/  @!P1 BRA `(.L_x_193) ;  /* 0x0000000000b49947 */ /* 0x000fea0003800000 */
[----:B------:R-:W-:Y:S01]  /*2e50*/  ISETP.GE.U32.AND P0, PT, R2, 0x4, PT ;  /* 0x000000040200780c */ /* 0x000fe20003f06070 */
[----:B------:R-:W-:Y:S01]  /*2e60*/  BSSY.RECONVERGENT B2, `(.L_x_200) ;  /* 0x000001c000027945 */ /* 0x000fe20003800200 */
[----:B------:R-:W-:-:S11]  /*2e70*/  LOP3.LUT P1, RZ, R4, 0x3, RZ, 0xc0, !PT ;  /* 0x0000000304ff7812 */ /* 0x000fd6000782c0ff */
[----:B------:R-:W-:Y:S05]  /*2e80*/  @!P0 BRA `(.L_x_201) ;  /* 0x0000000000648947 */ /* 0x000fea0003800000 */
[----:B------:R-:W-:-:S04]  /*2e90*/  IADD3 R7, PT, PT, R5, UR8, RZ ;  /* 0x0000000805077c10 */ /* 0x000fc8000fffe0ff */
[C---:B------:R-:W-:Y:S01]  /*2ea0*/  IADD3 R17, PT, PT, R7.reuse, 0x200, RZ ;  /* 0x0000020007117810 */ /* 0x040fe20007ffe0ff */
[C---:B------:R-:W-:Y:S01]  /*2eb0*/  IMAD.WIDE.U32 R18, R7.reuse, 0x4, R12 ;  /* 0x0000000407127825 */ /* 0x040fe200078e000c */
[----:B------:R-:W-:-:S03]  /*2ec0*/  IADD3 R21, PT, PT, R7, 0x400, RZ ;  /* 0x0000040007157810 */ /* 0x000fc60007ffe0ff */
[----:B------:R-:W-:Y:S01]  /*2ed0*/  IMAD.WIDE.U32 R22, R7, 0x4, R14 ;  /* 0x0000000407167825 */ /* 0x000fe200078e000e */
[----:B------:R0:W2:Y:S03]  /*2ee0*/  LDG.E R2, desc[UR14][R18.64] ;  /* 0x0000000e12027981 */ /* 0x0000a6000c1e1900 */
[----:B------:R-:W-:Y:S01]  /*2ef0*/  IMAD.WIDE.U32 R10, R17, 0x4, R12 ;  /* 0x00000004110a7825 */ /* 0x000fe200078e000c */
[----:B------:R-:W2:Y:S01]  /*2f00*/  LDG.E R4, desc[UR14][R22.64] ;  /* 0x0000000e16047981 */ /* 0x000ea2000c1e1900 */
[----:B------:R-:W-:Y:S02]  /*2f10*/  IADD3 R25, PT, PT, R7, 0x600, RZ ;  /* 0x0000060007197810 */ /* 0x000fe40007ffe0ff */
[----:B------:R-:W-:Y:S02]  /*2f20*/  IMAD.WIDE.U32 R16, R17, 0x4, R14 ;  /* 0x0000000411107825 */ /* 0x000fe400078e000e */
[----:B------:R-:W3:Y:S02]  /*2f30*/  LDG.E R11, desc[UR14][R10.64] ;  /* 0x0000000e0a0b7981 */ /* 0x000ee4000c1e1900 */
[----:B------:R-:W-:-:S02]  /*2f40*/  IMAD.WIDE.U32 R8, R21, 0x4, R12 ;  /* 0x0000000415087825 */ /* 0x000fc400078e000c */
[----:B------:R-:W3:Y:S02]  /*2f50*/  LDG.E R16, desc[UR14][R16.64] ;  /* 0x0000000e10107981 */ /* 0x000ee4000c1e1900 */
[----:B------:R-:W-:Y:S02]  /*2f60*/  IMAD.WIDE.U32 R6, R21, 0x4, R14 ;  /* 0x0000000415067825 */ /* 0x000fe400078e000e */
[----:B------:R-:W4:Y:S02]  /*2f70*/  LDG.E R9, desc[UR14][R8.64] ;  /* 0x0000000e08097981 */ /* 0x000f24000c1e1900 */
[C---:B------:R-:W-:Y:S02]  /*2f80*/  IMAD.WIDE.U32 R20, R25.reuse, 0x4, R12 ;  /* 0x0000000419147825 */ /* 0x040fe400078e000c */
[----:B------:R-:W4:Y:S02]  /*2f90*/  LDG.E R6, desc[UR14][R6.64] ;  /* 0x0000000e06067981 */ /* 0x000f24000c1e1900 */
[----:B0-----:R-:W-:-:S02]  /*2fa0*/  IMAD.WIDE.U32 R18, R25, 0x4, R14 ;  /* 0x0000000419127825 */ /* 0x001fc400078e000e */
[----:B------:R-:W5:Y:S04]  /*2fb0*/  LDG.E R21, desc[UR14][R20.64] ;  /* 0x0000000e14157981 */ /* 0x000f68000c1e1900 */
[----:B------:R-:W5:Y:S01]  /*2fc0*/  LDG.E R18, desc[UR14][R18.64] ;  /* 0x0000000e12127981 */ /* 0x000f62000c1e1900 */
[----:B------:R-:W-:Y:S01]  /*2fd0*/  IADD3 R5, PT, PT, R5, 0x800, RZ ;  /* 0x0000080005057810 */ /* 0x000fe20007ffe0ff */
[----:B--2---:R-:W-:-:S04]  /*2fe0*/  FFMA R2, R2, R4, R31 ;  /* 0x0000000402027223 */ /* 0x004fc8000000001f */
[----:B---3--:R-:W-:-:S04]  /*2ff0*/  FFMA R2, R11, R16, R2 ;  /* 0x000000100b027223 */ /* 0x008fc80000000002 */
[----:B----4-:R-:W-:-:S04]  /*3000*/  FFMA R2, R9, R6, R2 ;  /* 0x0000000609027223 */ /* 0x010fc80000000002 */
[----:B-----5:R-:W-:-:S07]  /*3010*/  FFMA R31, R21, R18, R2 ;  /* 0x00000012151f7223 */ /* 0x020fce0000000002 */
.L_x_201:
[----:B------:R-:W-:Y:S05]  /*3020*/  BSYNC.RECONVERGENT B2 ;  /* 0x0000000000027941 */ /* 0x000fea0003800200 */
.L_x_200:
[----:B------:R-:W-:Y:S05]  /*3030*/  @!P1 BRA `(.L_x_193) ;  /* 0x0000000000389947 */ /* 0x000fea0003800000 */
[----:B------:R-:W-:Y:S02]  /*3040*/  LOP3.LUT R2, R3, 0xffff, RZ, 0xc0, !PT ;  /* 0x0000ffff03027812 */ /* 0x000fe400078ec0ff */
[----:B------:R-:W-:Y:S02]  /*3050*/  IADD3 R7, PT, PT, R5, UR7, RZ ;  /* 0x0000000705077c10 */ /* 0x000fe4000fffe0ff */
[----:B------:R-:W-:-:S04]  /*3060*/  LEA.HI R2, R2, 0x1, RZ, 0x17 ;  /* 0x0000000102027811 */ /* 0x000fc800078fb8ff */
[----:B------:R-:W-:-:S04]  /*3070*/  LOP3.LUT R2, R2, 0x3, RZ, 0xc0, !PT ;  /* 0x0000000302027812 */ /* 0x000fc800078ec0ff */
[----:B------:R-:W-:-:S07]  /*3080*/  IADD3 R6, PT, PT, -R2, RZ, RZ ;  /* 0x000000ff02067210 */ /* 0x000fce0007ffe1ff */
.L_x_202:
[----:B------:R-:W-:-:S04]  /*3090*/  IMAD.WIDE.U32 R2, R7, 0x4, R12 ;  /* 0x0000000407027825 */ /* 0x000fc800078e000c */
[C---:B------:R-:W-:Y:S02]  /*30a0*/  IMAD.WIDE.U32 R4, R7.reuse, 0x4, R14 ;  /* 0x0000000407047825 */ /* 0x040fe400078e000e */
[----:B------:R-:W2:Y:S04]  /*30b0*/  LDG.E R2, desc[UR14][R2.64] ;  /* 0x0000000e02027981 */ /* 0x000ea8000c1e1900 */
[----:B------:R-:W2:Y:S01]  /*30c0*/  LDG.E R4, desc[UR14][R4.64] ;  /* 0x0000000e04047981 */ /* 0x000ea2000c1e1900 */
[----:B------:R-:W-:Y:S02]  /*30d0*/  IADD3 R6, PT, PT, R6, 0x1, RZ ;  /* 0x0000000106067810 */ /* 0x000fe40007ffe0ff */
[----:B------:R-:W-:Y:S02]  /*30e0*/  IADD3 R7, PT, PT, R7, 0x200, RZ ;  /* 0x0000020007077810 */ /* 0x000fe40007ffe0ff */
[----:B------:R-:W-:Y:S01]  /*30f0*/  ISETP.NE.AND P0, PT, R6, RZ, PT ;  /* 0x000000ff0600720c */ /* 0x000fe20003f05270 */
[----:B--2---:R-:W-:-:S12]  /*3100*/  FFMA R31, R2, R4, R31 ;  /* 0x00000004021f7223 */ /* 0x004fd8000000001f */
[----:B------:R-:W-:Y:S05]  /*3110*/  @P0 BRA `(.L_x_202) ;  /* 0xfffffffc00dc0947 */ /* 0x000fea000383ffff */
.L_x_193:
[----:B------:R-:W-:Y:S05]  /*3120*/  BSYNC.RECONVERGENT B1 ;  /* 0x0000000000017941 */ /* 0x000fea0003800200 */
.L_x_190:
        /* <DEDUP_REMOVED lines=50> */
.L_x_189:
[----:B------:R-:W-:Y:S05]  /*3450*/  BSYNC.RECONVERGENT B0 ;  /* 0x0000000000007941 */ /* 0x000fea0003800200 */
.L_x_173:
[----:B------:R-:W-:Y:S05]  /*3460*/  @P0 EXIT ;  /* 0x000000000000094d */ /* 0x000fea0003800000 */
[----:B------:R-:W3:Y:S02]  /*3470*/  LDCU.64 UR4, c[0x0][0x398] ;  /* 0x00007300ff0477ac */ /* 0x000ee40008000a00 */
[----:B---3--:R-:W-:-:S06]  /*3480*/  UIMAD.WIDE.U32 UR4, UR13, 0x4, UR4 ;  /* 0x000000040d0478a5 */ /* 0x008fcc000f8e0004 */
[----:B-12---:R-:W-:Y:S02]  /*3490*/  MOV R4, UR4 ;  /* 0x0000000400047c02 */ /* 0x006fe40008000f00 */
[----:B0-----:R-:W-:-:S05]  /*34a0*/  MOV R5, UR5 ;  /* 0x0000000500057c02 */ /* 0x001fca0008000f00 */
[----:B------:R-:W-:Y:S01]  /*34b0*/  STG.E desc[UR14][R4.64], R2 ;  /* 0x0000000204007986 */ /* 0x000fe2000c10190e */
[----:B------:R-:W-:Y:S05]  /*34c0*/  EXIT ;  /* 0x000000000000794d */ /* 0x000fea0003800000 */
.L_x_203:
        /* <DEDUP_REMOVED lines=11> */
.L_x_350:


//--------------------- .text._ZN3cub18CUB_300001_SM_10006detail6reduce28DeviceReduceSingleTileKernelINS2_10policy_hubIfjN4cuda3std3__44plusIfEEE10Policy1000EN6thrust24THRUST_300001_SM_1000_NS18transform_iteratorINSD_12zip_functionINS7_10multipliesIfEEEENSD_12zip_iteratorINS7_5tupleIJNSD_6detail15normal_iteratorINSD_10device_ptrIfEEEESP_EEEEENSD_11use_defaultESS_EEPfjS9_ffNS7_10__identityEEEvT0_T1_T2_T3_T4_T6_ --------------------------
	.section	.text._ZN3cub18CUB_300001_SM_10006detail6reduce28DeviceReduceSingleTileKernelINS2_10policy_hubIfjN4cuda3std3__44plusIfEEE10Policy1000EN6thrust24THRUST_300001_SM_1000_NS18transform_iteratorINSD_12zip_functionINS7_10multipliesIfEEEENSD_12zip_iteratorINS7_5tupleIJNSD_6detail15normal_iteratorINSD_10device_ptrIfEEEESP_EEEEENSD_11use_defaultESS_EEPfjS9_ffNS7_10__identityEEEvT0_T1_T2_T3_T4_T6_,"ax",@progbits
	.align	128
        .global         _ZN3cub18CUB_300001_SM_10006detail6reduce28DeviceReduceSingleTileKernelINS2_10policy_hubIfjN4cuda3std3__44plusIfEEE10Policy1000EN6thrust24THRUST_300001_SM_1000_NS18transform_iteratorINSD_12zip_functionINS7_10multipliesIfEEEENSD_12zip_iteratorINS7_5tupleIJNSD_6detail15normal_iteratorINSD_10device_ptrIfEEEESP_EEEEENSD_11use_defaultESS_EEPfjS9_ffNS7_10__identityEEEvT0_T1_T2_T3_T4_T6_
        .type           _ZN3cub18CUB_300001_SM_10006detail6reduce28DeviceReduceSingleTileKernelINS2_10policy_hubIfjN4cuda3std3__44plusIfEEE10Policy1000EN6thrust24THRUST_300001_SM_1000_NS18transform_iteratorINSD_12zip_functionINS7_10multipliesIfEEEENSD_12zip_iteratorINS7_5tupleIJNSD_6detail15normal_iteratorINSD_10device_ptrIfEEEESP_EEEEENSD_11use_defaultESS_EEPfjS9_ffNS7_10__identityEEEvT0_T1_T2_T3_T4_T6_,@function
        .size           _ZN3cub18CUB_300001_SM_10006detail6reduce28DeviceReduceSingleTileKernelINS2_10policy_hubIfjN4cuda3std3__44plusIfEEE10Policy1000EN6thrust24THRUST_300001_SM_1000_NS18transform_iteratorINSD_12zip_functionINS7_10multipliesIfEEEENSD_12zip_iteratorINS7_5tupleIJNSD_6detail15normal_iteratorINSD_10device_ptrIfEEEESP_EEEEENSD_11use_defaultESS_EEPfjS9_ffNS7_10__identityEEEvT0_T1_T2_T3_T4_T6_,(.L_x_351 - _ZN3cub18CUB_300001_SM_10006detail6reduce28DeviceReduceSingleTileKernelINS2_10policy_hubIfjN4cuda3std3__44plusIfEEE10Policy1000EN6thrust24THRUST_300001_SM_1000_NS18transform_iteratorINSD_12zip_functionINS7_10multipliesIfEEEENSD_12zip_iteratorINS7_5tupleIJNSD_6detail15normal_iteratorINSD_10device_ptrIfEEEESP_EEEEENSD_11use_defaultESS_EEPfjS9_ffNS7_10__identityEEEvT0_T1_T2_T3_T4_T6_)
        .other          _ZN3cub18CUB_300001_SM_10006detail6reduce28DeviceReduceSingleTileKernelINS2_10policy_hubIfjN4cuda3std3__44plusIfEEE10Policy1000EN6thrust24THRUST_300001_SM_1000_NS18transform_iteratorINSD_12zip_functionINS7_10multipliesIfEEEENSD_12zip_iteratorINS7_5tupleIJNSD_6detail15normal_iteratorINSD_10device_ptrIfEEEESP_EEEEENSD_11use_defaultESS_EEPfjS9_ffNS7_10__identityEEEvT0_T1_T2_T3_T4_T6_,@"STO_CUDA_ENTRY STV_DEFAULT"
_ZN3cub18CUB_300001_SM_10006detail6reduce28DeviceReduceSingleTileKernelINS2_10policy_hubIfjN4cuda3std3__44plusIfEEE10Policy1000EN6thrust24THRUST_300001_SM_1000_NS18transform_iteratorINSD_12zip_functionINS7_10multipliesIfEEEENSD_12zip_iteratorINS7_5tupleIJNSD_6detail15normal_iteratorINSD_10device_ptrIfEEEESP_EEEEENSD_11use_defaultESS_EEPfjS9_ffNS7_10__identityEEEvT0_T1_T2_T3_T4_T6_:
.text._ZN3cub18CUB_300001_SM_10006detail6reduce28DeviceReduceSingleTileKernelINS2_10policy_hubIfjN4cuda3std3__44plusIfEEE10Policy1000EN6thrust24THRUST_300001_SM_1000_NS18transform_iteratorINSD_12zip_functionINS7_10multipliesIfEEEENSD_12zip_iteratorINS7_5tupleIJNSD_6detail15normal_iteratorINSD_10device_ptrIfEEEESP_EEEEENSD_11use_defaultESS_EEPfjS9_ffNS7_10__identityEEEvT0_T1_T2_T3_T4_T6_:
        /* <DEDUP_REMOVED lines=13> */
.L_x_204:
[----:B------:R-:W-:Y:S01]  /*00d0*/  ISETP.GT.U32.AND P0, PT, R2, 0x1fff, PT ;  /* 0x00001fff0200780c */ /* 0x000fe20003f04070 */
[----:B------:R-:W-:-:S12]  /*00e0*/  BSSY.RECONVERGENT B0, `(.L_x_205) ;  /* 0x00002ce000007945 */ /* 0x000fd80003800200 */
[----:B------:R-:W-:Y:S05]  /*00f0*/  @P0 BRA `(.L_x_206) ;  /* 0x0000001000c40947 */ /* 0x000fea0003800000 */
[----:B------:R-:W0:Y:S01]  /*0100*/  S2R R3, SR_TID.X ;  /* 0x0000000000037919 */ /* 0x000e220000002100 */
[----:B------:R-:W-:Y:S01]  /*0110*/  BSSY.RECONVERGENT B1, `(.L_x_207) ;  /* 0x000000d000017945 */ /* 0x000fe20003800200 */
[----:B------:R-:W-:Y:S01]  /*0120*/  HFMA2 R0, -RZ, RZ, 0, 0 ;  /* 0x00000000ff007431 */ /* 0x000fe200000001ff */
[----:B0-----:R-:W-:Y:S02]  /*0130*/  ISETP.GE.U32.AND P0, PT, R3, R2, PT ;  /* 0x000000020300720c */ /* 0x001fe40003f06070 */
[----:B------:R-:W-:-:S11]  /*0140*/  MOV R5, R3 ;  /* 0x0000000300057202 */ /* 0x000fd60000000f00 */
        /* <DEDUP_REMOVED lines=9> */
.L_x_208:
[----:B------:R-:W-:Y:S05]  /*01e0*/  BSYNC.RECONVERGENT B1 ;  /* 0x0000000000017941 */ /* 0x000fea0003800200 */
.L_x_207:
[----:B------:R-:W-:Y:S01]  /*01f0*/  ISETP.GE.U32.AND P0, PT, R5, R2, PT ;  /* 0x000000020500720c */ /* 0x000fe20003f06070 */
[----:B------:R-:W-:-:S12]  /*0200*/  BSSY.RECONVERGENT B1, `(.L_x_209) ;  /* 0x000009d000017945 */ /* 0x000fd80003800200 */
[----:B------:R-:W-:Y:S05]  /*0210*/  @P0 BRA `(.L_x_210) ;  /* 0x00000008006c0947 */ /* 0x000fea0003800000 */
[----:B------:R-:W-:Y:S01]  /*0220*/  LOP3.LUT R7, RZ, R5, RZ, 0x33, !PT ;  /* 0x00000005ff077212 */ /* 0x000fe200078e33ff */
[----:B------:R-:W-:Y:S03]  /*0230*/  BSSY.RECONVERGENT B2, `(.L_x_211) ;  /* 0x0000049000027945 */ /* 0x000fe60003800200 */
[----:B------:R-:W-:-:S04]  /*0240*/  IADD3 R7, PT, PT, R7, R2, RZ ;  /* 0x0000000207077210 */ /* 0x000fc80007ffe0ff */
        /* <DEDUP_REMOVED lines=14> */
.L_x_213:
[----:B------:R-:W-:Y:S01]  /*0330*/  MOV R7, R11 ;  /* 0x0000000b00077202 */ /* 0x000fe20000000f00 */
        /* <DEDUP_REMOVED lines=35> */
[----:B-1----:R-:W-:Y:S02]  /*0570*/  IADD3 R8, P3, PT, R8, 0x8000, RZ ;  /* 0x0000800008087810 */ /* 0x002fe40007f7e0ff */
[----:B------:R-:W-:Y:S02]  /*0580*/  IADD3 R5, PT, PT, R5, 0x2000, RZ ;  /* 0x0000200005057810 */ /* 0x000fe40007ffe0ff */
        /* <DEDUP_REMOVED lines=16> */
[----:B------:R-:W-:-:S03]  /*0690*/  IADD3.X R11, PT, PT, RZ, R7, RZ, P2, !PT ;  /* 0x00000007ff0b7210 */ /* 0x000fc600017fe4ff */
[----:B------:R-:W-:Y:S01]  /*06a0*/  FFMA R0, R13, R14, R12 ;  /* 0x0000000e0d007223 */ /* 0x000fe2000000000c */
[----:B------:R-:W-:Y:S06]  /*06b0*/  @P1 BRA `(.L_x_213) ;  /* 0xfffffffc001c1947 */ /* 0x000fec000383ffff */
.L_x_212:
[----:B------:R-:W-:Y:S05]  /*06c0*/  BSYNC.RECONVERGENT B2 ;  /* 0x0000000000027941 */ /* 0x000fea0003800200 */
.L_x_211:
        /* <DEDUP_REMOVED lines=8> */
[----:B0-----:R-:W-:-:S05]  /*0750*/  IMAD.WIDE.U32 R6, R5, 0x4, R6 ;  /* 0x0000000405067825 */ /* 0x001fca00078e0006 */
[----:B------:R-:W2:Y:S01]  /*0760*/  LDG.E R11, desc[UR6][R6.64] ;  /* 0x00000006060b7981 */ /* 0x000ea2000c1e1900 */
[----:B-1----:R-:W-:-:S03]  /*0770*/  IMAD.WIDE.U32 R8, R5, 0x4, R8 ;  /* 0x0000000405087825 */ /* 0x002fc600078e0008 */
        /* <DEDUP_REMOVED lines=24> */
.L_x_215:
[----:B------:R-:W-:Y:S05]  /*0900*/  BSYNC.RECONVERGENT B2 ;  /* 0x0000000000027941 */ /* 0x000fea0003800200 */
.L_x_214:
        /* <DEDUP_REMOVED lines=23> */
.L_x_217:
[----:B------:R-:W-:Y:S05]  /*0a80*/  BSYNC.RECONVERGENT B2 ;  /* 0x0000000000027941 */ /* 0x000fea0003800200 */
.L_x_216:
[----:B------:R-:W-:Y:S05]  /*0a90*/  @!P1 BRA `(.L_x_210) ;  /* 0x00000000004c9947 */ /* 0x000fea0003800000 */
[----:B------:R-:W0:Y:S08]  /*0aa0*/  LDC.64 R6, c[0x0][0x388] ;  /* 0x0000e200ff067b82 */ /* 0x000e300000000a00 */
[----:B------:R-:W1:Y:S01]  /*0ab0*/  LDC.64 R8, c[0x0][0x380] ;  /* 0x0000e000ff087b82 */ /* 0x000e620000000a00 */
[----:B0-----:R-:W-:-:S03]  /*0ac0*/  IMAD.WIDE.U32 R6, R5, 0x4, R6 ;  /* 0x0000000405067825 */ /* 0x001fc600078e0006 */
[----:B------:R-:W-:Y:S01]  /*0ad0*/  MOV R10, R6 ;  /* 0x00000006000a7202 */ /* 0x000fe20000000f00 */
[----:B-1----:R-:W-:Y:S01]  /*0ae0*/  IMAD.WIDE.U32 R4, R5, 0x4, R8 ;  /* 0x0000000405047825 */ /* 0x002fe200078e0008 */
[----:B------:R-:W-:-:S04]  /*0af0*/  IADD3 R8, PT, PT, -R11, RZ, RZ ;  /* 0x000000ff0b087210 */ /* 0x000fc80007ffe1ff */
[----:B------:R-:W-:-:S07]  /*0b00*/  MOV R9, R5 ;  /* 0x0000000500097202 */ /* 0x000fce0000000f00 */
.L_x_218:
[----:B------:R-:W-:Y:S02]  /*0b10*/  MOV R5, R9 ;  /* 0x0000000900057202 */ /* 0x000fe40000000f00 */
[----:B------:R-:W-:-:S04]  /*0b20*/  MOV R6, R10 ;  /* 0x0000000a00067202 */ /* 0x000fc80000000f00 */
[----:B------:R0:W2:Y:S04]  /*0b30*/  LDG.E R5, desc[UR6][R4.64] ;  /* 0x0000000604057981 */ /* 0x0000a8000c1e1900 */
[----:B------:R1:W2:Y:S01]  /*0b40*/  LDG.E R6, desc[UR6][R6.64] ;  /* 0x0000000606067981 */ /* 0x0002a2000c1e1900 */
[----:B------:R-:W-:Y:S02]  /*0b50*/  IADD3 R8, PT, PT, R8, 0x1, RZ ;  /* 0x0000000108087810 */ /* 0x000fe40007ffe0ff */
[----:B------:R-:W-:Y:S02]  /*0b60*/  IADD3 R10, P1, PT, R10, 0x800, RZ ;  /* 0x000008000a0a7810 */ /* 0x000fe40007f3e0ff */
[----:B------:R-:W-:Y:S02]  /*0b70*/  ISETP.NE.AND P0, PT, R8, RZ, PT ;  /* 0x000000ff0800720c */ /* 0x000fe40003f05270 */
[----:B0-----:R-:W-:-:S02]  /*0b80*/  IADD3 R4, P2, PT, R4, 0x800, RZ ;  /* 0x0000080004047810 */ /* 0x001fc40007f5e0ff */
[----:B-1----:R-:W-:Y:S02]  /*0b90*/  IADD3.X R7, PT, PT, RZ, R7, RZ, P1, !PT ;  /* 0x00000007ff077210 */ /* 0x002fe40000ffe4ff */
[----:B------:R-:W-:Y:S01]  /*0ba0*/  IADD3.X R9, PT, PT, RZ, R9, RZ, P2, !PT ;  /* 0x00000009ff097210 */ /* 0x000fe200017fe4ff */
[----:B--2---:R-:W-:-:S06]  /*0bb0*/  FFMA R0, R5, R6, R0 ;  /* 0x0000000605007223 */ /* 0x004fcc0000000000 */
[----:B------:R-:W-:Y:S05]  /*0bc0*/  @P0 BRA `(.L_x_218) ;  /* 0xfffffffc00d00947 */ /* 0x000fea000383ffff */
.L_x_210:
[----:B------:R-:W-:Y:S05]  /*0bd0*/  BSYNC.RECONVERGENT B1 ;  /* 0x0000000000017941 */ /* 0x000fea0003800200 */
.L_x_209:
[----:B------:R-:W-:Y:S02]  /*0be0*/  ISETP.GE.U32.AND P0, PT, R2, 0x200, PT ;  /* 0x000002000200780c */ /* 0x000fe40003f06070 */
[----:B------:R-:W-:-:S11]  /*0bf0*/  MOV R9, R0 ;  /* 0x0000000000097202 */ /* 0x000fd60000000f00 */
[----:B------:R-:W-:Y:S05]  /*0c00*/  @!P0 BRA `(.L_x_219) ;  /* 0x0000000000d08947 */ /* 0x000fea0003800000 */
        /* <DEDUP_REMOVED lines=32> */
[----:B------:R-:W0:Y:S04]  /*0e10*/  LDS.128 R16, [UR4+0x10] ;  /* 0x00001004ff107984 */ /* 0x000e280008000c00 */
[----:B------:R-:W2:Y:S04]  /*0e20*/  LDS.128 R12, [UR4+0x20] ;  /* 0x00002004ff0c7984 */ /* 0x000ea80008000c00 */
[----:B-1----:R-:W1:Y:S04]  /*0e30*/  LDS.128 R4, [UR4+0x30] ;  /* 0x00003004ff047984 */ /* 0x002e680008000c00 */
[----:B------:R-:W3:Y:S01]  /*0e40*/  LDS.128 R8, [UR4+0x40] ;  /* 0x00004004ff087984 */ /* 0x000ee20008000c00 */
[----:B0-----:R-:W-:-:S04]  /*0e50*/  FADD R3, R0, R17 ;  /* 0x0000001100037221 */ /* 0x001fc80000000000 */
[----:B------:R-:W-:-:S04]  /*0e60*/  FADD R0, R3, R18 ;  /* 0x0000001203007221 */ /* 0x000fc80000000000 */
[----:B------:R-:W-:-:S04]  /*0e70*/  FADD R3, R0, R19 ;  /* 0x0000001300037221 */ /* 0x000fc80000000000 */
[----:B--2---:R-:W-:-:S04]  /*0e80*/  FADD R12, R3, R12 ;  /* 0x0000000c030c7221 */ /* 0x004fc80000000000 */
[----:B------:R-:W-:-:S04]  /*0e90*/  FADD R13, R12, R13 ;  /* 0x0000000d0c0d7221 */ /* 0x000fc80000000000 */
[----:B------:R-:W-:-:S04]  /*0ea0*/  FADD R14, R13, R14 ;  /* 0x0000000e0d0e7221 */ /* 0x000fc80000000000 */
[----:B------:R-:W-:-:S04]  /*0eb0*/  FADD R15, R14, R15 ;  /* 0x0000000f0e0f7221 */ /* 0x000fc80000000000 */
[----:B-1----:R-:W-:-:S04]  /*0ec0*/  FADD R4, R15, R4 ;  /* 0x000000040f047221 */ /* 0x002fc80000000000 */
        /* <DEDUP_REMOVED lines=8> */
.L_x_219:
[----:B------:R-:W0:Y:S01]  /*0f50*/  S2R R6, SR_LANEID ;  /* 0x0000000000067919 */ /* 0x000e220000000000 */
[----:B------:R-:W-:-:S04]  /*0f60*/  LOP3.LUT R0, R3, 0x3e0, RZ, 0xc0, !PT ;  /* 0x000003e003007812 */ /* 0x000fc800078ec0ff */
[----:B------:R-:W-:Y:S02]  /*0f70*/  IADD3 R5, PT, PT, R0, 0x20, RZ ;  /* 0x0000002000057810 */ /* 0x000fe40007ffe0ff */
[----:B------:R-:W-:Y:S02]  /*0f80*/  LOP3.LUT R7, RZ, R0, RZ, 0x33, !PT ;  /* 0x00000000ff077212 */ /* 0x000fe400078e33ff */
[-C--:B------:R-:W-:Y:S02]  /*0f90*/  ISETP.GT.U32.AND P0, PT, R5, R2.reuse, PT ;  /* 0x000000020500720c */ /* 0x080fe40003f04070 */
        /* <DEDUP_REMOVED lines=37> */
[C---:B------:R-:W-:Y:S02]  /*11f0*/  ISETP.GT.U32.AND P1, PT, R2.reuse, 0x60, PT ;  /* 0x000000600200780c */ /* 0x040fe40003f24070 */
[----:B------:R-:W-:Y:S01]  /*1200*/  ISETP.GT.U32.AND P4, PT, R2, 0xc0, PT ;  /* 0x000000c00200780c */ /* 0x000fe20003f84070 */
[----:B-1----:R-:W-:-:S09]  /*1210*/  ULEA UR4, UR5, UR4, 0x18 ;  /* 0x0000000405047291 */ /* 0x002fd2000f8ec0ff */
[----:B------:R-:W1:Y:S04]  /*1220*/  LDS.128 R16, [UR4+0x10] ;  /* 0x00001004ff107984 */ /* 0x000e680008000c00 */
[----:B0-----:R-:W0:Y:S04]  /*1230*/  LDS.128 R4, [UR4+0x20] ;  /* 0x00002004ff047984 */ /* 0x001e280008000c00 */
[----:B------:R-:W2:Y:S04]  /*1240*/  LDS.128 R8, [UR4+0x30] ;  /* 0x00003004ff087984 */ /* 0x000ea80008000c00 */
[----:B------:R-:W3:Y:S01]  /*1250*/  LDS.128 R12, [UR4+0x40] ;  /* 0x00004004ff0c7984 */ /* 0x000ee20008000c00 */
[----:B-1----:R-:W-:Y:S01]  /*1260*/  @P2 FADD R0, R0, R17 ;  /* 0x0000001100002221 */ /* 0x002fe20000000000 */
[----:B------:R-:W-:-:S03]  /*1270*/  ISETP.GT.U32.AND P2, PT, R2, 0x80, PT ;  /* 0x000000800200780c */ /* 0x000fc60003f44070 */
[----:B------:R-:W-:Y:S01]  /*1280*/  @P3 FADD R0, R0, R18 ;  /* 0x0000001200003221 */ /* 0x000fe20000000000 */
[----:B------:R-:W-:-:S03]  /*1290*/  ISETP.GT.U32.AND P3, PT, R2, 0xa0, PT ;  /* 0x000000a00200780c */ /* 0x000fc60003f64070 */
[----:B------:R-:W-:Y:S01]  /*12a0*/  @P1 FADD R0, R0, R19 ;  /* 0x0000001300001221 */ /* 0x000fe20000000000 */
[----:B------:R-:W-:-:S05]  /*12b0*/  ISETP.GT.U32.AND P1, PT, R2, 0xe0, PT ;  /* 0x000000e00200780c */ /* 0x000fca0003f24070 */
[----:B0-----:R-:W-:Y:S01]  /*12c0*/  @P2 FADD R0, R0, R4 ;  /* 0x0000000400002221 */ /* 0x001fe20000000000 */
[----:B------:R-:W-:-:S03]  /*12d0*/  ISETP.GT.U32.AND P2, PT, R2, 0x100, PT ;  /* 0x000001000200780c */ /* 0x000fc60003f44070 */
[----:B------:R-:W-:Y:S01]  /*12e0*/  @P3 FADD R0, R0, R5 ;  /* 0x0000000500003221 */ /* 0x000fe20000000000 */
[----:B------:R-:W-:-:S03]  /*12f0*/  ISETP.GT.U32.AND P3, PT, R2, 0x120, PT ;  /* 0x000001200200780c */ /* 0x000fc60003f64070 */
[----:B------:R-:W-:Y:S01]  /*1300*/  @P4 FADD R0, R0, R6 ;  /* 0x0000000600004221 */ /* 0x000fe20000000000 */
[----:B------:R-:W-:-:S03]  /*1310*/  ISETP.GT.U32.AND P4, PT, R2, 0x140, PT ;  /* 0x000001400200780c */ /* 0x000fc60003f84070 */
[----:B------:R-:W-:Y:S01]  /*1320*/  @P1 FADD R0, R0, R7 ;  /* 0x0000000700001221 */ /* 0x000fe20000000000 */
[----:B------:R-:W-:-:S03]  /*1330*/  ISETP.GT.U32.AND P1, PT, R2, 0x160, PT ;  /* 0x000001600200780c */ /* 0x000fc60003f24070 */
[----:B--2---:R-:W-:Y:S01]  /*1340*/  @P2 FADD R0, R0, R8 ;  /* 0x0000000800002221 */ /* 0x004fe20000000000 */
[----:B------:R-:W-:-:S03]  /*1350*/  ISETP.GT.U32.AND P2, PT, R2, 0x180, PT ;  /* 0x000001800200780c */ /* 0x000fc60003f44070 */
[----:B------:R-:W-:Y:S01]  /*1360*/  @P3 FADD R0, R0, R9 ;  /* 0x0000000900003221 */ /* 0x000fe20000000000 */
[----:B------:R-:W-:-:S03]  /*1370*/  ISETP.GT.U32.AND P3, PT, R2, 0x1a0, PT ;  /* 0x000001a00200780c */ /* 0x000fc60003f64070 */
[----:B------:R-:W-:Y:S01]  /*1380*/  @P4 FADD R0, R0, R10 ;  /* 0x0000000a00004221 */ /* 0x000fe20000000000 */
[----:B------:R-:W-:-:S03]  /*1390*/  ISETP.GT.U32.AND P4, PT, R2, 0x1c0, PT ;  /* 0x000001c00200780c */ /* 0x000fc60003f84070 */
[----:B------:R-:W-:Y:S01]  /*13a0*/  @P1 FADD R0, R0, R11 ;  /* 0x0000000b00001221 */ /* 0x000fe20000000000 */
[----:B------:R-:W-:-:S03]  /*13b0*/  ISETP.GT.U32.AND P1, PT, R2, 0x1e0, PT ;  /* 0x000001e00200780c */ /* 0x000fc60003f24070 */
[----:B---3--:R-:W-:-:S04]  /*13c0*/  @P2 FADD R0, R0, R12 ;  /* 0x0000000c00002221 */ /* 0x008fc80000000000 */
[----:B------:R-:W-:-:S04]  /*13d0*/  @P3 FADD R0, R0, R13 ;  /* 0x0000000d00003221 */ /* 0x000fc80000000000 */
[----:B------:R-:W-:-:S04]  /*13e0*/  @P4 FADD R0, R0, R14 ;  /* 0x0000000e00004221 */ /* 0x000fc80000000000 */
[----:B------:R-:W-:Y:S01]  /*13f0*/  @P1 FADD R0, R0, R15 ;  /* 0x0000000f00001221 */ /* 0x000fe20000000000 */
[----:B------:R-:W-:Y:S06]  /*1400*/  BRA `(.L_x_220) ;  /* 0x00000018006c7947 */ /* 0x000fec0003800000 */
.L_x_206:
[----:B------:R-:W0:Y:S01]  /*1410*/  S2R R0, SR_TID.X ;  /* 0x0000000000007919 */ /* 0x000e220000002100 */
[----:B------:R-:W0:Y:S08]  /*1420*/  LDC.64 R4, c[0x0][0x380] ;  /* 0x0000e000ff047b82 */ /* 0x000e300000000a00 */
[----:B------:R-:W1:Y:S01]  /*1430*/  LDC.64 R6, c[0x0][0x388] ;  /* 0x0000e200ff067b82 */ /* 0x000e620000000a00 */
[----:B0-----:R-:W-:-:S04]  /*1440*/  IMAD.WIDE.U32 R4, R0, 0x4, R4 ;  /* 0x0000000400047825 */ /* 0x001fc800078e0004 */
[----:B-1----:R-:W-:Y:S01]  /*1450*/  IMAD.WIDE.U32 R6, R0, 0x4, R6 ;  /* 0x0000000400067825 */ /* 0x002fe200078e0006 */
[----:B------:R-:W2:Y:S04]  /*1460*/  LDG.E R11, desc[UR6][R4.64+0x800] ;  /* 0x00080006040b7981 */ /* 0x000ea8000c1e1900 */
[----:B------:R-:W3:Y:S04]  /*1470*/  LDG.E R15, desc[UR6][R4.64+0x1800] ;  /* 0x00180006040f7981 */ /* 0x000ee8000c1e1900 */
[----:B------:R-:W2:Y:S04]  /*1480*/  LDG.E R12, desc[UR6][R6.64+0x800] ;  /* 0x00080006060c7981 */ /* 0x000ea8000c1e1900 */
[----:B------:R-:W3:Y:S04]  /*1490*/  LDG.E R16, desc[UR6][R6.64+0x1800] ;  /* 0x0018000606107981 */ /* 0x000ee8000c1e1900 */
[----:B------:R-:W4:Y:S04]  /*14a0*/  LDG.E R9, desc[UR6][R4.64] ;  /* 0x0000000604097981 */ /* 0x000f28000c1e1900 */
        /* <DEDUP_REMOVED lines=27> */
[----:B--2---:R-:W-:Y:S01]  /*1660*/  FMUL R12, R11, R12 ;  /* 0x0000000c0b0c7220 */ /* 0x004fe20000400000 */
[----:B---3--:R-:W-:-:S03]  /*1670*/  FMUL R16, R15, R16 ;  /* 0x000000100f107220 */ /* 0x008fc60000400000 */
[----:B----4-:R-:W-:Y:S01]  /*1680*/  FFMA R9, R9, R10, R12 ;  /* 0x0000000a09097223 */ /* 0x010fe2000000000c */
[----:B-----5:R-:W-:-:S04]  /*1690*/  FFMA R14, R13, R14, R16 ;  /* 0x0000000e0d0e7223 */ /* 0x020fc80000000010 */
[----:B------:R-:W-:Y:S01]  /*16a0*/  FADD R9, R9, R14 ;  /* 0x0000000e09097221 */ /* 0x000fe20000000000 */
[----:B------:R-:W-:-:S04]  /*16b0*/  IADD3 R14, PT, PT, R2, -0x2000, RZ ;  /* 0xffffe000020e7810 */ /* 0x000fc80007ffe0ff */
[----:B------:R-:W-:Y:S01]  /*16c0*/  ISETP.GE.U32.AND P0, PT, R14, 0x2000, PT ;  /* 0x000020000e00780c */ /* 0x000fe20003f06070 */
[----:B------:R-:W-:Y:S01]  /*16d0*/  FMUL R20, R19, R20 ;  /* 0x0000001413147220 */ /* 0x000fe20000400000 */
        /* <DEDUP_REMOVED lines=10> */
[----:B------:R-:W-:Y:S01]  /*1780*/  FFMA R8, R3, R8, R38 ;  /* 0x0000000803087223 */ /* 0x000fe20000000026 */
[----:B------:R-:W-:Y:S01]  /*1790*/  FADD R22, R17, R22 ;  /* 0x0000001611167221 */ /* 0x000fe20000000000 */
[----:B------:R-:W-:-:S02]  /*17a0*/  FADD R25, R25, R30 ;  /* 0x0000001e19197221 */ /* 0x000fc40000000000 */
[----:B------:R-:W-:Y:S01]  /*17b0*/  FADD R8, R33, R8 ;  /* 0x0000000821087221 */ /* 0x000fe20000000000 */
[----:B------:R-:W-:Y:S01]  /*17c0*/  FADD R9, R9, R22 ;  /* 0x0000001609097221 */ /* 0x000fe20000000000 */
[----:B------:R-:W-:Y:S02]  /*17d0*/  HFMA2 R3, -RZ, RZ, 0, 0.0078125 ;  /* 0x00002000ff037431 */ /* 0x000fe400000001ff */
[----:B------:R-:W-:-:S04]  /*17e0*/  FADD R8, R25, R8 ;  /* 0x0000000819087221 */ /* 0x000fc80000000000 */
[----:B------:R-:W-:Y:S01]  /*17f0*/  FADD R8, R9, R8 ;  /* 0x0000000809087221 */ /* 0x000fe20000000000 */
[----:B------:R-:W-:Y:S06]  /*1800*/  @!P0 BRA `(.L_x_221) ;  /* 0x0000000400048947 */ /* 0x000fec0003800000 */
[----:B------:R-:W0:Y:S01]  /*1810*/  LDC R2, c[0x0][0x3a0] ;  /* 0x0000e800ff027b82 */ /* 0x000e220000000800 */
[----:B------:R-:W-:-:S07]  /*1820*/  MOV R3, 0x2000 ;  /* 0x0000200000037802 */ /* 0x000fce0000000f00 */
.L_x_223:
        /* <DEDUP_REMOVED lines=34> */
[----:B--2---:R-:W-:Y:S01]  /*1a50*/  FFMA R29, R29, R31, R8 ;  /* 0x0000001f1d1d7223 */ /* 0x004fe20000000008 */
[----:B0-----:R-:W-:Y:S01]  /*1a60*/  IADD3 R8, PT, PT, -R3, R2, RZ ;  /* 0x0000000203087210 */ /* 0x001fe20007ffe1ff */
[----:B---3--:R-:W-:-:S03]  /*1a70*/  FMUL R35, R34, R35 ;  /* 0x0000002322237220 */ /* 0x008fc60000400000 */
[----:B------:R-:W-:Y:S01]  /*1a80*/  ISETP.GE.U32.AND P0, PT, R8, 0x2000, PT ;  /* 0x000020000800780c */ /* 0x000fe20003f06070 */
[----:B----4-:R-:W-:Y:S01]  /*1a90*/  FMUL R39, R38, R39 ;  /* 0x0000002726277220 */ /* 0x010fe20000400000 */
[----:B-----5:R-:W-:Y:S01]  /*1aa0*/  FMUL R43, R42, R43 ;  /* 0x0000002b2a2b7220 */ /* 0x020fe20000400000 */
[----:B------:R-:W-:Y:S01]  /*1ab0*/  FMUL R44, R44, R45 ;  /* 0x0000002d2c2c7220 */ /* 0x000fe20000400000 */
[----:B------:R-:W-:Y:S01]  /*1ac0*/  FMUL R30, R30, R27 ;  /* 0x0000001b1e1e7220 */ /* 0x000fe20000400000 */
[----:B------:R-:W-:Y:S01]  /*1ad0*/  FMUL R26, R26, R25 ;  /* 0x000000191a1a7220 */ /* 0x000fe20000400000 */
[----:B------:R-:W-:Y:S01]  /*1ae0*/  FMUL R24, R24, R21 ;  /* 0x0000001518187220 */ /* 0x000fe20000400000 */
        /* <DEDUP_REMOVED lines=16> */
[----:B------:R-:W-:-:S04]  /*1bf0*/  IADD3 R3, PT, PT, R3, 0x2000, RZ ;  /* 0x0000200003037810 */ /* 0x000fc80007ffe0ff */
[----:B------:R-:W-:-:S13]  /*1c00*/  ISETP.GT.U32.AND P0, PT, R3, R14, PT ;  /* 0x0000000e0300720c */ /* 0x000fda0003f04070 */
[----:B------:R-:W-:Y:S05]  /*1c10*/  @!P0 BRA `(.L_x_223) ;  /* 0xfffffffc00048947 */ /* 0x000fea000383ffff */
.L_x_221:
[----:B------:R-:W-:Y:S01]  /*1c20*/  IADD3 R5, PT, PT, -R3, R2, RZ ;  /* 0x0000000203057210 */ /* 0x000fe20007ffe1ff */
[----:B------:R-:W-:Y:S03]  /*1c30*/  BSSY.RECONVERGENT B1, `(.L_x_222) ;  /* 0x00000e5000017945 */ /* 0x000fe60003800200 */
[----:B------:R-:W-:-:S04]  /*1c40*/  ISETP.GE.AND P0, PT, R0, R5, PT ;  /* 0x000000050000720c */ /* 0x000fc80003f06270 */
[----:B------:R-:W-:-:S13]  /*1c50*/  ISETP.GE.U32.OR P0, PT, R3, R2, P0 ;  /* 0x000000020300720c */ /* 0x000fda0000706470 */
[----:B------:R-:W-:Y:S05]  /*1c60*/  @P0 BRA `(.L_x_224) ;  /* 0x0000000c00840947 */ /* 0x000fea0003800000 */
[----:B------:R-:W-:Y:S01]  /*1c70*/  LOP3.LUT R4, RZ, R0, RZ, 0x33, !PT ;  /* 0x00000000ff047212 */ /* 0x000fe200078e33ff */
[----:B------:R-:W-:Y:S03]  /*1c80*/  BSSY.RECONVERGENT B2, `(.L_x_225) ;  /* 0x0000074000027945 */ /* 0x000fe60003800200 */
[----:B------:R-:W-:Y:S02]  /*1c90*/  IADD3 R4, PT, PT, -R3, R2, R4 ;  /* 0x0000000203047210 */ /* 0x000fe40007ffe104 */
[----:B------:R-:W-:Y:S02]  /*1ca0*/  MOV R2, R0 ;  /* 0x0000000000027202 */ /* 0x000fe40000000f00 */
[C---:B------:R-:W-:Y:S02]  /*1cb0*/  ISETP.GE.U32.AND P0, PT, R4.reuse, 0x1e00, PT ;  /* 0x00001e000400780c */ /* 0x040fe40003f06070 */
[----:B------:R-:W-:-:S04]  /*1cc0*/  LEA.HI R4, R4, 0x1, RZ, 0x17 ;  /* 0x0000000104047811 */ /* 0x000fc800078fb8ff */
[----:B------:R-:W-:-:S07]  /*1cd0*/  LOP3.LUT R5, R4, 0xf, RZ, 0xc0, !PT ;  /* 0x0000000f04057812 */ /* 0x000fce00078ec0ff */
[----:B------:R-:W-:Y:S05]  /*1ce0*/  @!P0 BRA `(.L_x_226) ;  /* 0x0000000400b48947 */ /* 0x000fea0003800000 */
[----:B------:R-:W-:Y:S01]  /*1cf0*/  LOP3.LUT R7, R4, 0xfffff0, RZ, 0xc0, !PT ;  /* 0x00fffff004077812 */ /* 0x000fe200078ec0ff */
[----:B------:R-:W-:Y:S01]  /*1d00*/  BSSY.RECONVERGENT B3, `(.L_x_227) ;  /* 0x000006a000037945 */ /* 0x000fe20003800200 */
[C---:B------:R-:W-:Y:S02]  /*1d10*/  LOP3.LUT R6, R0.reuse, 0x1000, RZ, 0xfc, !PT ;  /* 0x0000100000067812 */ /* 0x040fe400078efcff */
[----:B------:R-:W-:Y:S02]  /*1d20*/  IADD3 R2, PT, PT, R0, R3, RZ ;  /* 0x0000000300027210 */ /* 0x000fe40007ffe0ff */
[----:B------:R-:W-:-:S07]  /*1d30*/  IADD3 R7, PT, PT, -R7, RZ, RZ ;  /* 0x000000ff07077210 */ /* 0x000fce0007ffe1ff */
.L_x_228:
[----:B------:R-:W0:Y:S01]  /*1d40*/  LDC.64 R24, c[0x0][0x388] ;  /* 0x0000e200ff187b82 */ /* 0x000e220000000a00 */
[C---:B------:R-:W-:Y:S02]  /*1d50*/  IADD3 R29, PT, PT, R2.reuse, 0x200, RZ ;  /* 0x00000200021d7810 */ /* 0x040fe40007ffe0ff */
[C---:B------:R-:W-:Y:S02]  /*1d60*/  IADD3 R33, PT, PT, R2.reuse, 0x400, RZ ;  /* 0x0000040002217810 */ /* 0x040fe40007ffe0ff */
[C---:B------:R-:W-:Y:S02]  /*1d70*/  IADD3 R27, PT, PT, R2.reuse, 0x600, RZ ;  /* 0x00000600021b7810 */ /* 0x040fe40007ffe0ff */
[C---:B------:R-:W-:Y:S01]  /*1d80*/  IADD3 R9, PT, PT, R2.reuse, 0x800, RZ ;  /* 0x0000080002097810 */ /* 0x040fe20007ffe0ff */
[----:B------:R-:W1:Y:S01]  /*1d90*/  LDC.64 R22, c[0x0][0x380] ;  /* 0x0000e000ff167b82 */ /* 0x000e620000000a00 */
[C---:B------:R-:W-:Y:S01]  /*1da0*/  IADD3 R31, PT, PT, R2.reuse, 0xa00, RZ ;  /* 0x00000a00021f7810 */ /* 0x040fe20007ffe0ff */
[----:B0-----:R-:W-:-:S06]  /*1db0*/  IMAD.WIDE.U32 R48, R2, 0x4, R24 ;  /* 0x0000000402307825 */ /* 0x001fcc00078e0018 */
[----:B------:R-:W2:Y:S01]  /*1dc0*/  LDG.E R48, desc[UR6][R48.64] ;  /* 0x0000000630307981 */ /* 0x000ea2000c1e1900 */
[----:B-1----:R-:W-:-:S04]  /*1dd0*/  IMAD.WIDE.U32 R10, R2, 0x4, R22 ;  /* 0x00000004020a7825 */ /* 0x002fc800078e0016 */
[C---:B------:R-:W-:Y:S01]  /*1de0*/  IMAD.WIDE.U32 R12, R29.reuse, 0x4, R22 ;  /* 0x000000041d0c7825 */ /* 0x040fe200078e0016 */
[----:B------:R0:W2:Y:S03]  /*1df0*/  LDG.E R47, desc[UR6][R10.64] ;  /* 0x000000060a2f7981 */ /* 0x0000a6000c1e1900 */
[----:B------:R-:W-:Y:S01]  /*1e00*/  IMAD.WIDE.U32 R28, R29, 0x4, R24 ;  /* 0x000000041d1c7825 */ /* 0x000fe200078e0018 */
[----:B------:R-:W3:Y:S03]  /*1e10*/  LDG.E R45, desc[UR6][R12.64] ;  /* 0x000000060c2d7981 */ /* 0x000ee6000c1e1900 */
[C---:B------:R-:W-:Y:S01]  /*1e20*/  IMAD.WIDE.U32 R14, R33.reuse, 0x4, R22 ;  /* 0x00000004210e7825 */ /* 0x040fe200078e0016 */
[----:B------:R-:W3:Y:S03]  /*1e30*/  LDG.E R46, desc[UR6][R28.64] ;  /* 0x000000061c2e7981 */ /* 0x000ee6000c1e1900 */
[----:B------:R-:W-:Y:S01]  /*1e40*/  IMAD.WIDE.U32 R32, R33, 0x4, R24 ;  /* 0x0000000421207825 */ /* 0x000fe200078e0018 */
[----:B------:R-:W4:Y:S03]  /*1e50*/  LDG.E R43, desc[UR6][R14.64] ;  /* 0x000000060e2b7981 */ /* 0x000f26000c1e1900 */
[C---:B------:R-:W-:Y:S01]  /*1e60*/  IMAD.WIDE.U32 R16, R27.reuse, 0x4, R22 ;  /* 0x000000041b107825 */ /* 0x040fe200078e0016 */
[----:B------:R-:W4:Y:S03]  /*1e70*/  LDG.E R44, desc[UR6][R32.64] ;  /* 0x00000006202c7981 */ /* 0x000f26000c1e1900 */
[----:B------:R-:W-:Y:S01]  /*1e80*/  IMAD.WIDE.U32 R26, R27, 0x4, R24 ;  /* 0x000000041b1a7825 */ /* 0x000fe200078e0018 */
[----:B------:R1:W5:Y:S03]  /*1e90*/  LDG.E R41, desc[UR6][R16.64] ;  /* 0x0000000610297981 */ /* 0x000366000c1e1900 */
[----:B------:R-:W-:Y:S01]  /*1ea0*/  IMAD.WIDE.U32 R20, R9, 0x4, R22 ;  /* 0x0000000409147825 */ /* 0x000fe200078e0016 */
[----:B------:R-:W5:Y:S01]  /*1eb0*/  LDG.E R42, desc[UR6][R26.64] ;  /* 0x000000061a2a7981 */ /* 0x000f62000c1e1900 */
[----:B------:R-:W-:-:S02]  /*1ec0*/  IADD3 R35, PT, PT, R2, 0xc00, RZ ;  /* 0x00000c0002237810 */ /* 0x000fc40007ffe0ff */
[----:B0-----:R-:W-:Y:S01]  /*1ed0*/  IMAD.WIDE.U32 R10, R9, 0x4, R24 ;  /* 0x00000004090a7825 */ /* 0x001fe200078e0018 */
[C---:B------:R-:W-:Y:S01]  /*1ee0*/  IADD3 R37, PT, PT, R2.reuse, 0xe00, RZ ;  /* 0x00000e0002257810 */ /* 0x040fe20007ffe0ff */
[----:B------:R-:W5:Y:S02]  /*1ef0*/  LDG.E R21, desc[UR6][R20.64] ;  /* 0x0000000614157981 */ /* 0x000f64000c1e1900 */
[C---:B------:R-:W-:Y:S02]  /*1f00*/  IMAD.WIDE.U32 R18, R31.reuse, 0x4, R22 ;  /* 0x000000041f127825 */ /* 0x040fe400078e0016 */
[----:B------:R-:W5:Y:S02]  /*1f10*/  LDG.E R40, desc[UR6][R10.64] ;  /* 0x000000060a287981 */ /* 0x000f64000c1e1900 */
[----:B------:R-:W-:Y:S01]  /*1f20*/  IMAD.WIDE.U32 R30, R31, 0x4, R24 ;  /* 0x000000041f1e7825 */ /* 0x000fe200078e0018 */
[----:B------:R-:W-:Y:S01]  /*1f30*/  IADD3 R39, PT, PT, R2, 0x1000, RZ ;  /* 0x0000100002277810 */ /* 0x000fe20007ffe0ff */
[----:B------:R-:W5:Y:S02]  /*1f40*/  LDG.E R19, desc[UR6][R18.64] ;  /* 0x0000000612137981 */ /* 0x000f64000c1e1900 */
[----:B-1----:R-:W-:-:S02]  /*1f50*/  IMAD.WIDE.U32 R16, R35, 0x4, R22 ;  /* 0x0000000423107825 */ /* 0x002fc400078e0016 */
[----:B------:R-:W5:Y:S02]  /*1f60*/  LDG.E R20, desc[UR6][R30.64] ;  /* 0x000000061e147981 */ /* 0x000f64000c1e1900 */
[----:B------:R-:W-:Y:S02]  /*1f70*/  IMAD.WIDE.U32 R28, R35, 0x4, R24 ;  /* 0x00000004231c7825 */ /* 0x000fe400078e0018 */
[----:B------:R-:W5:Y:S02]  /*1f80*/  LDG.E R17, desc[UR6][R16.64] ;  /* 0x0000000610117981 */ /* 0x000f64000c1e1900 */
[C---:B------:R-:W-:Y:S02]  /*1f90*/  IMAD.WIDE.U32 R14, R37.reuse, 0x4, R22 ;  /* 0x00000004250e7825 */ /* 0x040fe400078e0016 */
[----:B------:R0:W5:Y:S02]  /*1fa0*/  LDG.E R18, desc[UR6][R28.64] ;  /* 0x000000061c127981 */ /* 0x000164000c1e1900 */
[----:B------:R-:W-:Y:S01]  /*1fb0*/  IMAD.WIDE.U32 R36, R37, 0x4, R24 ;  /* 0x0000000425247825 */ /* 0x000fe200078e0018 */
[----:B------:R-:W-:Y:S01]  /*1fc0*/  IADD3 R9, PT, PT, R2, 0x1200, RZ ;  /* 0x0000120002097810 */ /* 0x000fe20007ffe0ff */
[----:B------:R-:W5:Y:S02]  /*1fd0*/  LDG.E R15, desc[UR6][R14.64] ;  /* 0x000000060e0f7981 */ /* 0x000f64000c1e1900 */
[----:B------:R-:W-:-:S02]  /*1fe0*/  IMAD.WIDE.U32 R12, R39, 0x4, R22 ;  /* 0x00000004270c7825 */ /* 0x000fc400078e0016 */
[----:B------:R1:W5:Y:S02]  /*1ff0*/  LDG.E R16, desc[UR6][R36.64] ;  /* 0x0000000624107981 */ /* 0x000364000c1e1900 */
[----:B------:R-:W-:Y:S01]  /*2000*/  IMAD.WIDE.U32 R32, R39, 0x4, R24 ;  /* 0x0000000427207825 */ /* 0x000fe200078e0018 */
[C---:B------:R-:W-:Y:S01]  /*2010*/  IADD3 R39, PT, PT, R2.reuse, 0x1400, RZ ;  /* 0x0000140002277810 */ /* 0x040fe20007ffe0ff */
[----:B------:R-:W5:Y:S02]  /*2020*/  LDG.E R13, desc[UR6][R12.64] ;  /* 0x000000060c0d7981 */ /* 0x000f64000c1e1900 */
[C---:B------:R-:W-:Y:S01]  /*2030*/  IMAD.WIDE.U32 R34, R9.reuse, 0x4, R22 ;  /* 0x0000000409227825 */ /* 0x040fe200078e0016 */
[C---:B------:R-:W-:Y:S01]  /*2040*/  IADD3 R51, PT, PT, R2.reuse, 0x1600, RZ ;  /* 0x0000160002337810 */ /* 0x040fe20007ffe0ff */
[----:B------:R-:W5:Y:S02]  /*2050*/  LDG.E R14, desc[UR6][R32.64] ;  /* 0x00000006200e7981 */ /* 0x000f64000c1e1900 */
[----:B0-----:R-:W-:Y:S01]  /*2060*/  IMAD.WIDE.U32 R28, R9, 0x4, R24 ;  /* 0x00000004091c7825 */ /* 0x001fe200078e0018 */
[----:B------:R-:W-:Y:S01]  /*2070*/  IADD3 R53, PT, PT, R2, 0x1800, RZ ;  /* 0x0000180002357810 */ /* 0x000fe20007ffe0ff */
[----:B------:R0:W5:Y:S02]  /*2080*/  LDG.E R11, desc[UR6][R34.64] ;  /* 0x00000006220b7981 */ /* 0x000164000c1e1900 */
[----:B------:R-:W-:-:S02]  /*2090*/  IMAD.WIDE.U32 R26, R39, 0x4, R22 ;  /* 0x00000004271a7825 */ /* 0x000fc400078e0016 */
[----:B------:R-:W5:Y:S02]  /*20a0*/  LDG.E R12, desc[UR6][R28.64] ;  /* 0x000000061c0c7981 */ /* 0x000f64000c1e1900 */
[--C-:B------:R-:W-:Y:S02]  /*20b0*/  IMAD.WIDE.U32 R38, R39, 0x4, R24.reuse ;  /* 0x0000000427267825 */ /* 0x100fe400078e0018 */
[----:B------:R0:W5:Y:S02]  /*20c0*/  LDG.E R10, desc[UR6][R26.64] ;  /* 0x000000061a0a7981 */ /* 0x000164000c1e1900 */
[C---:B-1----:R-:W-:Y:S02]  /*20d0*/  IMAD.WIDE.U32 R36, R51.reuse, 0x4, R24 ;  /* 0x0000000433247825 */ /* 0x042fe400078e0018 */
[----:B------:R-:W5:Y:S02]  /*20e0*/  LDG.E R49, desc[UR6][R38.64] ;  /* 0x0000000626317981 */ /* 0x000f64000c1e1900 */
[--C-:B------:R-:W-:Y:S01]  /*20f0*/  IMAD.WIDE.U32 R30, R51, 0x4, R22.reuse ;  /* 0x00000004331e7825 */ /* 0x100fe200078e0016 */
[----:B------:R-:W-:Y:S01]  /*2100*/  IADD3 R51, PT, PT, R2, 0x1a00, RZ ;  /* 0x00001a0002337810 */ /* 0x000fe20007ffe0ff */
[----:B------:R-:W5:Y:S02]  /*2110*/  LDG.E R36, desc[UR6][R36.64] ;  /* 0x0000000624247981 */ /* 0x000f64000c1e1900 */
[----:B0-----:R-:W-:-:S02]  /*2120*/  IMAD.WIDE.U32 R34, R53, 0x4, R22 ;  /* 0x0000000435227825 */ /* 0x001fc400078e0016 */
[----:B------:R0:W5:Y:S02]  /*2130*/  LDG.E R9, desc[UR6][R30.64] ;  /* 0x000000061e097981 */ /* 0x000164000c1e1900 */
[----:B------:R-:W-:Y:S01]  /*2140*/  IMAD.WIDE.U32 R32, R53, 0x4, R24 ;  /* 0x0000000435207825 */ /* 0x000fe200078e0018 */
[C---:B------:R-:W-:Y:S01]  /*2150*/  IADD3 R53, PT, PT, R2.reuse, 0x1c00, RZ ;  /* 0x00001c0002357810 */ /* 0x040fe20007ffe0ff */
[----:B------:R-:W5:Y:S02]  /*2160*/  LDG.E R34, desc[UR6][R34.64] ;  /* 0x0000000622227981 */ /* 0x000f64000c1e1900 */
[C---:B------:R-:W-:Y:S02]  /*2170*/  IMAD.WIDE.U32 R26, R51.reuse, 0x4, R22 ;  /* 0x00000004331a7825 */ /* 0x040fe400078e0016 */
[----:B------:R-:W5:Y:S02]  /*2180*/  LDG.E R33, desc[UR6][R32.64] ;  /* 0x0000000620217981 */ /* 0x000f64000c1e1900 */
[----:B0-----:R-:W-:Y:S01]  /*2190*/  IMAD.WIDE.U32 R30, R51, 0x4, R24 ;  /* 0x00000004331e7825 */ /* 0x001fe200078e0018 */
[----:B------:R-:W-:Y:S01]  /*21a0*/  IADD3 R51, PT, PT, R2, 0x1e00, RZ ;  /* 0x00001e0002337810 */ /* 0x000fe20007ffe0ff */
[----:B------:R-:W5:Y:S02]  /*21b0*/  LDG.E R26, desc[UR6][R26.64] ;  /* 0x000000061a1a7981 */ /* 0x000f64000c1e1900 */
[----:B------:R-:W-:-:S02]  /*21c0*/  IMAD.WIDE.U32 R28, R53, 0x4, R22 ;  /* 0x00000004351c7825 */ /* 0x000fc400078e0016 */
[----:B------:R-:W5:Y:S02]  /*21d0*/  LDG.E R31, desc[UR6][R30.64] ;  /* 0x000000061e1f7981 */ /* 0x000f64000c1e1900 */
[----:B------:R-:W-:Y:S02]  /*21e0*/  IMAD.WIDE.U32 R38, R53, 0x4, R24 ;  /* 0x0000000435267825 */ /* 0x000fe400078e0018 */
[----:B------:R-:W5:Y:S02]  /*21f0*/  LDG.E R28, desc[UR6][R28.64] ;  /* 0x000000061c1c7981 */ /* 0x000f64000c1e1900 */
[C---:B------:R-:W-:Y:S02]  /*2200*/  IMAD.WIDE.U32 R22, R51.reuse, 0x4, R22 ;  /* 0x0000000433167825 */ /* 0x040fe400078e0016 */
[----:B------:R-:W5:Y:S02]  /*2210*/  LDG.E R39, desc[UR6][R38.64] ;  /* 0x0000000626277981 */ /* 0x000f64000c1e1900 */
[----:B------:R-:W-:-:S02]  /*2220*/  IMAD.WIDE.U32 R24, R51, 0x4, R24 ;  /* 0x0000000433187825 */ /* 0x000fc400078e0018 */
        /* <DEDUP_REMOVED lines=23> */
[----:B------:R-:W-:Y:S05]  /*23a0*/  BSYNC.RECONVERGENT B3 ;  /* 0x0000000000037941 */ /* 0x000fea0003800200 */
.L_x_227:
[----:B------:R-:W-:-:S07]  /*23b0*/  IADD3 R2, PT, PT, R6, -0x1000, RZ ;  /* 0xfffff00006027810 */ /* 0x000fce0007ffe0ff */
.L_x_226:
[----:B------:R-:W-:Y:S05]  /*23c0*/  BSYNC.RECONVERGENT B2 ;  /* 0x0000000000027941 */ /* 0x000fea0003800200 */
.L_x_225:
        /* <DEDUP_REMOVED lines=8> */
[----:B------:R-:W-:-:S04]  /*2450*/  IADD3 R33, PT, PT, R2, R3, RZ ;  /* 0x0000000302217210 */ /* 0x000fc80007ffe0ff */
[C---:B------:R-:W-:Y:S02]  /*2460*/  IADD3 R23, PT, PT, R33.reuse, 0x200, RZ ;  /* 0x0000020021177810 */ /* 0x040fe40007ffe0ff */
[C---:B------:R-:W-:Y:S01]  /*2470*/  IADD3 R27, PT, PT, R33.reuse, 0x400, RZ ;  /* 0x00000400211b7810 */ /* 0x040fe20007ffe0ff */
[----:B------:R-:W1:Y:S01]  /*2480*/  LDC.64 R6, c[0x0][0x388] ;  /* 0x0000e200ff067b82 */ /* 0x000e620000000a00 */
[C---:B------:R-:W-:Y:S02]  /*2490*/  IADD3 R31, PT, PT, R33.reuse, 0x600, RZ ;  /* 0x00000600211f7810 */ /* 0x040fe40007ffe0ff */
[C---:B------:R-:W-:Y:S01]  /*24a0*/  IADD3 R35, PT, PT, R33.reuse, 0x800, RZ ;  /* 0x0000080021237810 */ /* 0x040fe20007ffe0ff */
[----:B0-----:R-:W-:-:S04]  /*24b0*/  IMAD.WIDE.U32 R16, R33, 0x4, R10 ;  /* 0x0000000421107825 */ /* 0x001fc800078e000a */
[----:B------:R-:W-:Y:S01]  /*24c0*/  IMAD.WIDE.U32 R20, R23, 0x4, R10 ;  /* 0x0000000417147825 */ /* 0x000fe200078e000a */
[----:B------:R0:W2:Y:S03]  /*24d0*/  LDG.E R5, desc[UR6][R16.64] ;  /* 0x0000000610057981 */ /* 0x0000a6000c1e1900 */
[--C-:B-1----:R-:W-:Y:S01]  /*24e0*/  IMAD.WIDE.U32 R18, R33, 0x4, R6.reuse ;  /* 0x0000000421127825 */ /* 0x102fe200078e0006 */
[----:B------:R1:W3:Y:S03]  /*24f0*/  LDG.E R9, desc[UR6][R20.64] ;  /* 0x0000000614097981 */ /* 0x0002e6000c1e1900 */
[----:B------:R-:W-:Y:S01]  /*2500*/  IMAD.WIDE.U32 R22, R23, 0x4, R6 ;  /* 0x0000000417167825 */ /* 0x000fe200078e0006 */
[----:B------:R4:W2:Y:S03]  /*2510*/  LDG.E R12, desc[UR6][R18.64] ;  /* 0x00000006120c7981 */ /* 0x0008a6000c1e1900 */
[C---:B------:R-:W-:Y:S01]  /*2520*/  IMAD.WIDE.U32 R24, R27.reuse, 0x4, R10 ;  /* 0x000000041b187825 */ /* 0x040fe200078e000a */
[----:B------:R-:W3:Y:S03]  /*2530*/  LDG.E R32, desc[UR6][R22.64] ;  /* 0x0000000616207981 */ /* 0x000ee6000c1e1900 */
[----:B------:R-:W-:Y:S01]  /*2540*/  IMAD.WIDE.U32 R26, R27, 0x4, R6 ;  /* 0x000000041b1a7825 */ /* 0x000fe200078e0006 */
[----:B------:R5:W3:Y:S03]  /*2550*/  LDG.E R13, desc[UR6][R24.64] ;  /* 0x00000006180d7981 */ /* 0x000ae6000c1e1900 */
[----:B------:R-:W-:Y:S01]  /*2560*/  IMAD.WIDE.U32 R14, R31, 0x4, R10 ;  /* 0x000000041f0e7825 */ /* 0x000fe200078e000a */
[----:B0-----:R-:W-:Y:S01]  /*2570*/  IADD3 R17, PT, PT, R33, 0xa00, RZ ;  /* 0x00000a0021117810 */ /* 0x001fe20007ffe0ff */
[----:B------:R-:W3:Y:S02]  /*2580*/  LDG.E R26, desc[UR6][R26.64] ;  /* 0x000000061a1a7981 */ /* 0x000ee4000c1e1900 */
[----:B-1----:R-:W-:Y:S01]  /*2590*/  IMAD.WIDE.U32 R20, R31, 0x4, R6 ;  /* 0x000000041f147825 */ /* 0x002fe200078e0006 */
[----:B----4-:R-:W-:Y:S01]  /*25a0*/  IADD3 R19, PT, PT, R33, 0xc00, RZ ;  /* 0x00000c0021137810 */ /* 0x010fe20007ffe0ff */
[----:B------:R-:W4:Y:S02]  /*25b0*/  LDG.E R14, desc[UR6][R14.64] ;  /* 0x000000060e0e7981 */ /* 0x000f24000c1e1900 */
[----:B------:R-:W-:-:S02]  /*25c0*/  IMAD.WIDE.U32 R28, R35, 0x4, R10 ;  /* 0x00000004231c7825 */ /* 0x000fc400078e000a */
[----:B------:R-:W4:Y:S02]  /*25d0*/  LDG.E R20, desc[UR6][R20.64] ;  /* 0x0000000614147981 */ /* 0x000f24000c1e1900 */
[----:B------:R-:W-:Y:S01]  /*25e0*/  IMAD.WIDE.U32 R30, R35, 0x4, R6 ;  /* 0x00000004231e7825 */ /* 0x000fe200078e0006 */
[----:B------:R-:W-:Y:S01]  /*25f0*/  IADD3 R33, PT, PT, R33, 0xe00, RZ ;  /* 0x00000e0021217810 */ /* 0x000fe20007ffe0ff */
[----:B------:R-:W4:Y:S02]  /*2600*/  LDG.E R28, desc[UR6][R28.64] ;  /* 0x000000061c1c7981 */ /* 0x000f24000c1e1900 */
[C---:B-----5:R-:W-:Y:S02]  /*2610*/  IMAD.WIDE.U32 R24, R17.reuse, 0x4, R10 ;  /* 0x0000000411187825 */ /* 0x060fe400078e000a */
[----:B------:R-:W5:Y:S02]  /*2620*/  LDG.E R30, desc[UR6][R30.64] ;  /* 0x000000061e1e7981 */ /* 0x000f64000c1e1900 */
[----:B------:R-:W-:-:S02]  /*2630*/  IMAD.WIDE.U32 R22, R17, 0x4, R6 ;  /* 0x0000000411167825 */ /* 0x000fc400078e0006 */
[----:B------:R-:W5:Y:S02]  /*2640*/  LDG.E R24, desc[UR6][R24.64] ;  /* 0x0000000618187981 */ /* 0x000f64000c1e1900 */
[C---:B------:R-:W-:Y:S02]  /*2650*/  IMAD.WIDE.U32 R16, R19.reuse, 0x4, R10 ;  /* 0x0000000413107825 */ /* 0x040fe400078e000a */
[----:B------:R-:W5:Y:S02]  /*2660*/  LDG.E R22, desc[UR6][R22.64] ;  /* 0x0000000616167981 */ /* 0x000f64000c1e1900 */
[----:B------:R-:W-:Y:S02]  /*2670*/  IMAD.WIDE.U32 R18, R19, 0x4, R6 ;  /* 0x0000000413127825 */ /* 0x000fe400078e0006 */
[----:B------:R-:W5:Y:S02]  /*2680*/  LDG.E R16, desc[UR6][R16.64] ;  /* 0x0000000610107981 */ /* 0x000f64000c1e1900 */
[----:B------:R-:W-:-:S02]  /*2690*/  IMAD.WIDE.U32 R10, R33, 0x4, R10 ;  /* 0x00000004210a7825 */ /* 0x000fc400078e000a */
[----:B------:R-:W5:Y:S02]  /*26a0*/  LDG.E R18, desc[UR6][R18.64] ;  /* 0x0000000612127981 */ /* 0x000f64000c1e1900 */
[----:B------:R-:W-:Y:S02]  /*26b0*/  IMAD.WIDE.U32 R6, R33, 0x4, R6 ;  /* 0x0000000421067825 */ /* 0x000fe400078e0006 */
[----:B------:R-:W5:Y:S04]  /*26c0*/  LDG.E R10, desc[UR6][R10.64] ;  /* 0x000000060a0a7981 */ /* 0x000f68000c1e1900 */
[----:B------:R-:W5:Y:S01]  /*26d0*/  LDG.E R6, desc[UR6][R6.64] ;  /* 0x0000000606067981 */ /* 0x000f62000c1e1900 */
[----:B------:R-:W-:Y:S01]  /*26e0*/  IADD3 R2, PT, PT, R2, 0x1000, RZ ;  /* 0x0000100002027810 */ /* 0x000fe20007ffe0ff */
[----:B--2---:R-:W-:-:S04]  /*26f0*/  FFMA R12, R5, R12, R8 ;  /* 0x0000000c050c7223 */ /* 0x004fc80000000008 */
[----:B---3--:R-:W-:-:S04]  /*2700*/  FFMA R12, R9, R32, R12 ;  /* 0x00000020090c7223 */ /* 0x008fc8000000000c */
[----:B------:R-:W-:-:S04]  /*2710*/  FFMA R13, R13, R26, R12 ;  /* 0x0000001a0d0d7223 */ /* 0x000fc8000000000c */
[----:B----4-:R-:W-:-:S04]  /*2720*/  FFMA R13, R14, R20, R13 ;  /* 0x000000140e0d7223 */ /* 0x010fc8000000000d */
[----:B-----5:R-:W-:-:S04]  /*2730*/  FFMA R13, R28, R30, R13 ;  /* 0x0000001e1c0d7223 */ /* 0x020fc8000000000d */
[----:B------:R-:W-:-:S04]  /*2740*/  FFMA R13, R24, R22, R13 ;  /* 0x00000016180d7223 */ /* 0x000fc8000000000d */
[----:B------:R-:W-:-:S04]  /*2750*/  FFMA R13, R16, R18, R13 ;  /* 0x00000012100d7223 */ /* 0x000fc8000000000d */
[----:B------:R-:W-:-:S07]  /*2760*/  FFMA R8, R10, R6, R13 ;  /* 0x000000060a087223 */ /* 0x000fce000000000d */
.L_x_230:
[----:B------:R-:W-:Y:S05]  /*2770*/  BSYNC.RECONVERGENT B2 ;  /* 0x0000000000027941 */ /* 0x000fea0003800200 */
.L_x_229:
        /* <DEDUP_REMOVED lines=11> */
[----:B0-----:R-:W-:-:S04]  /*2830*/  IMAD.WIDE.U32 R6, R9, 0x4, R4 ;  /* 0x0000000409067825 */ /* 0x001fc800078e0004 */
[----:B------:R-:W-:Y:S02]  /*2840*/  IMAD.WIDE.U32 R14, R17, 0x4, R4 ;  /* 0x00000004110e7825 */ /* 0x000fe400078e0004 */
[----:B------:R-:W2:Y:S02]  /*2850*/  LDG.E R7, desc[UR6][R6.64] ;  /* 0x0000000606077981 */ /* 0x000ea4000c1e1900 */
[C-C-:B-1----:R-:W-:Y:S01]  /*2860*/  IMAD.WIDE.U32 R12, R9.reuse, 0x4, R10.reuse ;  /* 0x00000004090c7825 */ /* 0x142fe200078e000a */
[----:B------:R-:W-:Y:S01]  /*2870*/  IADD3 R9, PT, PT, R9, 0x600, RZ ;  /* 0x0000060009097810 */ /* 0x000fe20007ffe0ff */
[----:B------:R-:W3:Y:S02]  /*2880*/  LDG.E R14, desc[UR6][R14.64] ;  /* 0x000000060e0e7981 */ /* 0x000ee4000c1e1900 */
[----:B------:R-:W-:Y:S02]  /*2890*/  IMAD.WIDE.U32 R16, R17, 0x4, R10 ;  /* 0x0000000411107825 */ /* 0x000fe400078e000a */
[----:B------:R-:W2:Y:S02]  /*28a0*/  LDG.E R12, desc[UR6][R12.64] ;  /* 0x000000060c0c7981 */ /* 0x000ea4000c1e1900 */
[----:B------:R-:W-:-:S02]  /*28b0*/  IMAD.WIDE.U32 R18, R21, 0x4, R4 ;  /* 0x0000000415127825 */ /* 0x000fc400078e0004 */
[----:B------:R-:W3:Y:S02]  /*28c0*/  LDG.E R16, desc[UR6][R16.64] ;  /* 0x0000000610107981 */ /* 0x000ee4000c1e1900 */
[----:B------:R-:W-:Y:S02]  /*28d0*/  IMAD.WIDE.U32 R20, R21, 0x4, R10 ;  /* 0x0000000415147825 */ /* 0x000fe400078e000a */
[----:B------:R-:W4:Y:S02]  /*28e0*/  LDG.E R18, desc[UR6][R18.64] ;  /* 0x0000000612127981 */ /* 0x000f24000c1e1900 */
[C---:B------:R-:W-:Y:S02]  /*28f0*/  IMAD.WIDE.U32 R4, R9.reuse, 0x4, R4 ;  /* 0x0000000409047825 */ /* 0x040fe400078e0004 */
[----:B------:R-:W4:Y:S02]  /*2900*/  LDG.E R20, desc[UR6][R20.64] ;  /* 0x0000000614147981 */ /* 0x000f24000c1e1900 */
[----:B------:R-:W-:-:S02]  /*2910*/  IMAD.WIDE.U32 R10, R9, 0x4, R10 ;  /* 0x00000004090a7825 */ /* 0x000fc400078e000a */
[----:B------:R-:W5:Y:S04]  /*2920*/  LDG.E R4, desc[UR6][R4.64] ;  /* 0x0000000604047981 */ /* 0x000f68000c1e1900 */
[----:B------:R-:W5:Y:S01]  /*2930*/  LDG.E R10, desc[UR6][R10.64] ;  /* 0x000000060a0a7981 */ /* 0x000f62000c1e1900 */
[----:B------:R-:W-:Y:S01]  /*2940*/  IADD3 R2, PT, PT, R2, 0x800, RZ ;  /* 0x0000080002027810 */ /* 0x000fe20007ffe0ff */
[----:B--2---:R-:W-:-:S04]  /*2950*/  FFMA R7, R7, R12, R8 ;  /* 0x0000000c07077223 */ /* 0x004fc80000000008 */
[----:B---3--:R-:W-:-:S04]  /*2960*/  FFMA R7, R14, R16, R7 ;  /* 0x000000100e077223 */ /* 0x008fc80000000007 */
[----:B----4-:R-:W-:-:S04]  /*2970*/  FFMA R7, R18, R20, R7 ;  /* 0x0000001412077223 */ /* 0x010fc80000000007 */
[----:B-----5:R-:W-:-:S07]  /*2980*/  FFMA R8, R4, R10, R7 ;  /* 0x0000000a04087223 */ /* 0x020fce0000000007 */
.L_x_232:
[----:B------:R-:W-:Y:S05]  /*2990*/  BSYNC.RECONVERGENT B2 ;  /* 0x0000000000027941 */ /* 0x000fea0003800200 */
.L_x_231:
[----:B------:R-:W-:Y:S05]  /*29a0*/  @!P1 BRA `(.L_x_224) ;  /* 0x0000000000349947 */ /* 0x000fea0003800000 */
[----:B------:R-:W0:Y:S01]  /*29b0*/  LDC.64 R6, c[0x0][0x380] ;  /* 0x0000e000ff067b82 */ /* 0x000e220000000a00 */
[----:B------:R-:W-:Y:S02]  /*29c0*/  IADD3 R9, PT, PT, R2, R3, RZ ;  /* 0x0000000302097210 */ /* 0x000fe40007ffe0ff */
[----:B------:R-:W-:-:S05]  /*29d0*/  IADD3 R12, PT, PT, -R22, RZ, RZ ;  /* 0x000000ff160c7210 */ /* 0x000fca0007ffe1ff */
[----:B------:R-:W1:Y:S02]  /*29e0*/  LDC.64 R10, c[0x0][0x388] ;  /* 0x0000e200ff0a7b82 */ /* 0x000e640000000a00 */
.L_x_233:
        /* <DEDUP_REMOVED lines=9> */
.L_x_224:
[----:B------:R-:W-:Y:S05]  /*2a80*/  BSYNC.RECONVERGENT B1 ;  /* 0x0000000000017941 */ /* 0x000fea0003800200 */
.L_x_222:
        /* <DEDUP_REMOVED lines=33> */
[----:B------:R-:W1:Y:S04]  /*2ca0*/  LDS.128 R12, [UR4+0x20] ;  /* 0x00002004ff0c7984 */ /* 0x000e680008000c00 */
[----:B--2---:R-:W2:Y:S04]  /*2cb0*/  LDS.128 R4, [UR4+0x30] ;  /* 0x00003004ff047984 */ /* 0x004ea80008000c00 */
        /* <DEDUP_REMOVED lines=16> */
.L_x_220:
[----:B------:R-:W-:Y:S05]  /*2dc0*/  BSYNC.RECONVERGENT B0 ;  /* 0x0000000000007941 */ /* 0x000fea0003800200 */
.L_x_205:
[----:B------:R-:W-:Y:S05]  /*2dd0*/  @P0 EXIT ;  /* 0x000000000000094d */ /* 0x000fea0003800000 */
[----:B-12---:R-:W1:Y:S01]  /*2de0*/  LDC.64 R2, c[0x0][0x398] ;  /* 0x0000e600ff027b82 */ /* 0x006e620000000a00 */
[----:B------:R-:W0:Y:S02]  /*2df0*/  LDCU UR4, c[0x0][0x3a8] ;  /* 0x00007500ff0477ac */ /* 0x000e240008000800 */
[----:B0-----:R-:W-:-:S05]  /*2e00*/  FADD R5, R0, UR4 ;  /* 0x0000000400057e21 */ /* 0x001fca0008000000 */
[----:B-1----:R-:W-:Y:S01]  /*2e10*/  STG.E desc[UR6][R2.64], R5 ;  /* 0x0000000502007986 */ /* 0x002fe2000c101906 */
[----:B------:R-:W-:Y:S05]  /*2e20*/  EXIT ;  /* 0x000000000000794d */ /* 0x000fea0003800000 */
.L_x_234:
        /* <DEDUP_REMOVED lines=13> */
.L_x_351:


//--------------------- .text._ZN3cub18CUB_300001_SM_10006detail9transform16transform_kernelINS2_10policy_hubILb1EN4cuda3std3__45tupleIJN6thrust24THRUST_300001_SM_1000_NS6detail15normal_iteratorINSA_10device_ptrIfEEEESF_EEEE10policy1000El8multiplySF_JPfSK_EEEvT0_iT1_T2_DpNS2_10kernel_argIT3_EE --------------------------
	.section	.text._ZN3cub18CUB_300001_SM_10006detail9transform16transform_kernelINS2_10policy_hubILb1EN4cuda3std3__45tupleIJN6thrust24THRUST_300001_SM_1000_NS6detail15normal_iteratorINSA_10device_ptrIfEEEESF_EEEE10policy1000El8multiplySF_JPfSK_EEEvT0_iT1_T2_DpNS2_10kernel_argIT3_EE,"ax",@progbits
	.align	128
        .global         _ZN3cub18CUB_300001_SM_10006detail9transform16transform_kernelINS2_10policy_hubILb1EN4cuda3std3__45tupleIJN6thrust24THRUST_300001_SM_1000_NS6detail15normal_iteratorINSA_10device_ptrIfEEEESF_EEEE10policy1000El8multiplySF_JPfSK_EEEvT0_iT1_T2_DpNS2_10kernel_argIT3_EE
        .type           _ZN3cub18CUB_300001_SM_10006detail9transform16transform_kernelINS2_10policy_hubILb1EN4cuda3std3__45tupleIJN6thrust24THRUST_300001_SM_1000_NS6detail15normal_iteratorINSA_10device_ptrIfEEEESF_EEEE10policy1000El8multiplySF_JPfSK_EEEvT0_iT1_T2_DpNS2_10kernel_argIT3_EE,@function
        .size           _ZN3cub18CUB_300001_SM_10006detail9transform16transform_kernelINS2_10policy_hubILb1EN4cuda3std3__45tupleIJN6thrust24THRUST_300001_SM_1000_NS6detail15normal_iteratorINSA_10device_ptrIfEEEESF_EEEE10policy1000El8multiplySF_JPfSK_EEEvT0_iT1_T2_DpNS2_10kernel_argIT3_EE,(.L_x_352 - _ZN3cub18CUB_300001_SM_10006detail9transform16transform_kernelINS2_10policy_hubILb1EN4cuda3std3__45tupleIJN6thrust24THRUST_300001_SM_1000_NS6detail15normal_iteratorINSA_10device_ptrIfEEEESF_EEEE10policy1000El8multiplySF_JPfSK_EEEvT0_iT1_T2_DpNS2_10kernel_argIT3_EE)
        .other          _ZN3cub18CUB_300001_SM_10006detail9transform16transform_kernelINS2_10policy_hubILb1EN4cuda3std3__45tupleIJN6thrust24THRUST_300001_SM_1000_NS6detail15normal_iteratorINSA_10device_ptrIfEEEESF_EEEE10policy1000El8multiplySF_JPfSK_EEEvT0_iT1_T2_DpNS2_10kernel_argIT3_EE,@"STO_CUDA_ENTRY STV_DEFAULT"
_ZN3cub18CUB_300001_SM_10006detail9transform16transform_kernelINS2_10policy_hubILb1EN4cuda3std3__45tupleIJN6thrust24THRUST_300001_SM_1000_NS6detail15normal_iteratorINSA_10device_ptrIfEEEESF_EEEE10policy1000El8multiplySF_JPfSK_EEEvT0_iT1_T2_DpNS2_10kernel_argIT3_EE:
.text._ZN3cub18CUB_300001_SM_10006detail9transform16transform_kernelINS2_10policy_hubILb1EN4cuda3std3__45tupleIJN6thrust24THRUST_300001_SM_1000_NS6detail15normal_iteratorINSA_10device_ptrIfEEEESF_EEEE10policy1000El8multiplySF_JPfSK_EEEvT0_iT1_T2_DpNS2_10kernel_argIT3_EE:
[----:B------:R-:W-:Y:S01]  /*0000*/  LDC R1, c[0x0][0x37c] ;  /* 0x0000df00ff017b82 */ /* 0x000fe20000000800 */
[----:B------:R-:W0:Y:S07]  /*0010*/  LDCU UR24, c[0x0][0x388] ;  /* 0x00007100ff1877ac */ /* 0x000e2e0008000800 */
[----:B------:R-:W1:Y:S01]  /*0020*/  S2UR UR4, SR_CTAID.X ;  /* 0x00000000000479c3 */ /* 0x000e620000002500 */
[----:B------:R-:W2:Y:S01]  /*0030*/  S2R R11, SR_TID.X ;  /* 0x00000000000b7919 */ /* 0x000ea20000002100 */
[----:B------:R-:W-:Y:S01]  /*0040*/  BSSY.RECONVERGENT B0, `(.L_x_235) ;  /* 0x000002c000007945 */ /* 0x000fe20003800200 */
[----:B------:R-:W3:Y:S01]  /*0050*/  LDCU.64 UR6, c[0x0][0x380] ;  /* 0x00007000ff0677ac */ /* 0x000ee20008000a00 */
[----:B0-----:R-:W-:-:S04]  /*0060*/  USHF.L.U32 UR8, UR24, 0x7, URZ ;  /* 0x0000000718087899 */ /* 0x001fc800080006ff */
[----:B------:R-:W-:Y:S02]  /*0070*/  USHF.R.S32.HI UR10, URZ, 0x1f, UR8 ;  /* 0x0000001fff0a7899 */ /* 0x000fe40008011408 */
[----:B-1----:R-:W-:Y:S02]  /*0080*/  UIMAD.WIDE.U32 UR16, UR8, UR4, URZ ;  /* 0x00000004081072a5 */ /* 0x002fe4000f8e00ff */
[----:B------:R-:W-:Y:S02]  /*0090*/  UIMAD UR9, UR10, UR4, URZ ;  /* 0x000000040a0972a4 */ /* 0x000fe4000f8e02ff */
[----:B---3--:R-:W-:Y:S02]  /*00a0*/  UIADD3 UR4, UP1, UPT, -UR16, UR6, URZ ;  /* 0x0000000610047290 */ /* 0x008fe4000ff3e1ff */
[----:B------:R-:W-:Y:S02]  /*00b0*/  UIADD3 UR9, UPT, UPT, UR17, UR9, URZ ;  /* 0x0000000911097290 */ /* 0x000fe4000fffe0ff */
[----:B------:R-:W-:Y:S01]  /*00c0*/  UISETP.LT.U32.AND UP0, UPT, UR4, UR8, UPT ;  /* 0x000000080400728c */ /* 0x000fe2000bf01070 */
[----:B--2---:R-:W-:Y:S01]  /*00d0*/  SHF.L.U32 R0, R11, 0x7, RZ ;  /* 0x000000070b007819 */ /* 0x004fe200000006ff */
[----:B------:R-:W-:-:S04]  /*00e0*/  UIADD3.X UR5, UPT, UPT, ~UR9, UR7, URZ, UP1, !UPT ;  /* 0x0000000709057290 */ /* 0x000fc80008ffe5ff */
[----:B------:R-:W-:-:S04]  /*00f0*/  UISETP.LT.AND.EX UP0, UPT, UR5, UR10, UPT, UP0 ;  /* 0x0000000a0500728c */ /* 0x000fc8000bf01300 */
[----:B------:R-:W-:-:S04]  /*0100*/  USEL UR4, UR4, UR8, UP0 ;  /* 0x0000000804047287 */ /* 0x000fc80008000000 */
[----:B------:R-:W-:-:S06]  /*0110*/  USHF.L.U32 UR5, UR4, 0x2, URZ ;  /* 0x0000000204057899 */ /* 0x000fcc00080006ff */
[----:B------:R-:W-:-:S13]  /*0120*/  ISETP.GE.AND P0, PT, R0, UR5, PT ;  /* 0x0000000500007c0c */ /* 0x000fda000bf06270 */
[----:B------:R-:W-:Y:S05]  /*0130*/  @P0 BRA `(.L_x_236) ;  /* 0x0000000000700947 */ /* 0x000fea0003800000 */
[----:B------:R-:W0:Y:S01]  /*0140*/  LDCU.64 UR6, c[0x0][0x398] ;  /* 0x00007300ff0677ac */ /* 0x000e220008000a00 */
[----:B------:R-:W-:Y:S01]  /*0150*/  MOV R5, UR16 ;  /* 0x0000001000057c02 */ /* 0x000fe20008000f00 */
[----:B------:R-:W-:Y:S01]  /*0160*/  BSSY.RECONVERGENT B1, `(.L_x_237) ;  /* 0x000000f000017945 */ /* 0x000fe20003800200 */
[----:B------:R-:W-:Y:S01]  /*0170*/  MOV R6, UR16 ;  /* 0x0000001000067c02 */ /* 0x000fe20008000f00 */
[----:B------:R-:W-:Y:S01]  /*0180*/  IMAD.MOV.U32 R4, RZ, RZ, R0 ;  /* 0x000000ffff047224 */ /* 0x000fe200078e0000 */
[----:B------:R-:W-:Y:S02]  /*0190*/  MOV R3, UR9 ;  /* 0x0000000900037c02 */ /* 0x000fe40008000f00 */
[----:B------:R-:W-:Y:S02]  /*01a0*/  SHF.L.U32 R5, R5, 0x2, RZ ;  /* 0x0000000205057819 */ /* 0x000fe400000006ff */
[----:B------:R-:W-:Y:S02]  /*01b0*/  SHF.L.U64.HI R6, R6, 0x2, R3 ;  /* 0x0000000206067819 */ /* 0x000fe40000010203 */
[----:B0-----:R-:W-:-:S04]  /*01c0*/  IADD3 R2, P0, PT, R5, UR6, RZ ;  /* 0x0000000605027c10 */ /* 0x001fc8000ff1e0ff */
[----:B------:R-:W-:-:S03]  /*01d0*/  IADD3.X R3, PT, PT, R6, UR7, RZ, P0, !PT ;  /* 0x0000000706037c10 */ /* 0x000fc600087fe4ff */
[----:B------:R-:W-:-:S07]  /*01e0*/  IMAD.WIDE.U32 R2, R11, 0x80, R2 ;  /* 0x000000800b027825 */ /* 0x000fce00078e0002 */
.L_x_238:
[----:B------:R-:W-:Y:S01]  /*01f0*/  IADD3 R4, PT, PT, R4, 0x4000, RZ ;  /* 0x0000400004047810 */ /* 0x000fe20007ffe0ff */
[----:B------:R0:W-:Y:S03]  /*0200*/  CCTL.E.PF2 [R2] ;  /* 0x000000000200798f */ /* 0x0001e60000800100 */
[----:B------:R-:W-:Y:S02]  /*0210*/  ISETP.GE.AND P0, PT, R4, UR5, PT ;  /* 0x0000000504007c0c */ /* 0x000fe4000bf06270 */
[----:B0-----:R-:W-:-:S04]  /*0220*/  IADD3 R2, P1, PT, R2, 0x4000, RZ ;  /* 0x0000400002027810 */ /* 0x001fc80007f3e0ff */
[----:B------:R-:W-:-:S07]  /*0230*/  IADD3.X R3, PT, PT, RZ, R3, RZ, P1, !PT ;  /* 0x00000003ff037210 */ /* 0x000fce0000ffe4ff */
[----:B------:R-:W-:Y:S05]  /*0240*/  @!P0 BRA `(.L_x_238) ;  /* 0xfffffffc00e88947 */ /* 0x000fea000383ffff */
[----:B------:R-:W-:Y:S05]  /*0250*/  BSYNC.RECONVERGENT B1 ;  /* 0x0000000000017941 */ /* 0x000fea0003800200 */
.L_x_237:
[----:B------:R-:W0:Y:S02]  /*0260*/  LDCU.64 UR6, c[0x0][0x3a8] ;  /* 0x00007500ff0677ac */ /* 0x000e240008000a00 */
[----:B0-----:R-:W-:-:S04]  /*0270*/  IADD3 R2, P0, PT, R5, UR6, RZ ;  /* 0x0000000605027c10 */ /* 0x001fc8000ff1e0ff */
[----:B------:R-:W-:-:S03]  /*0280*/  IADD3.X R3, PT, PT, R6, UR7, RZ, P0, !PT ;  /* 0x0000000706037c10 */ /* 0x000fc600087fe4ff */
[----:B------:R-:W-:-:S07]  /*0290*/  IMAD.WIDE.U32 R2, R11, 0x80, R2 ;  /* 0x000000800b027825 */ /* 0x000fce00078e0002 */
.L_x_239:
[----:B------:R-:W-:Y:S01]  /*02a0*/  IADD3 R0, PT, PT, R0, 0x4000, RZ ;  /* 0x0000400000007810 */ /* 0x000fe20007ffe0ff */
[----:B------:R0:W-:Y:S03]  /*02b0*/  CCTL.E.PF2 [R2] ;  /* 0x000000000200798f */ /* 0x0001e60000800100 */
[----:B------:R-:W-:Y:S02]  /*02c0*/  ISETP.GE.AND P0, PT, R0, UR5, PT ;  /* 0x0000000500007c0c */ /* 0x000fe4000bf06270 */
[----:B0-----:R-:W-:-:S04]  /*02d0*/  IADD3 R2, P1, PT, R2, 0x4000, RZ ;  /* 0x0000400002027810 */ /* 0x001fc80007f3e0ff */
[----:B------:R-:W-:-:S07]  /*02e0*/  IADD3.X R3, PT, PT, RZ, R3, RZ, P1, !PT ;  /* 0x00000003ff037210 */ /* 0x000fce0000ffe4ff */
[----:B------:R-:W-:Y:S05]  /*02f0*/  @!P0 BRA `(.L_x_239) ;  /* 0xfffffffc00e88947 */ /* 0x000fea000383ffff */
.L_x_236:
[----:B------:R-:W-:Y:S05]  /*0300*/  BSYNC.RECONVERGENT B0 ;  /* 0x0000000000007941 */ /* 0x000fea0003800200 */
.L_x_235:
[----:B------:R-:W0:Y:S01]  /*0310*/  LDCU.128 UR12, c[0x0][0x390] ;  /* 0x00007200ff0c77ac */ /* 0x000e220008000c00 */
[----:B------:R-:W1:Y:S01]  /*0320*/  LDCU.64 UR28, c[0x0][0x3a8] ;  /* 0x00007500ff1c77ac */ /* 0x000e620008000a00 */
[----:B------:R-:W-:Y:S02]  /*0330*/  USHF.L.U32 UR20, UR16, 0x2, URZ ;  /* 0x0000000210147899 */ /* 0x000fe400080006ff */
[----:B------:R-:W-:Y:S02]  /*0340*/  UISETP.NE.AND UP0, UPT, UR8, UR4, UPT ;  /* 0x000000040800728c */ /* 0x000fe4000bf05270 */
[----:B------:R-:W-:Y:S01]  /*0350*/  USHF.L.U64.HI UR21, UR16, 0x2, UR9 ;  /* 0x0000000210157899 */ /* 0x000fe20008010209 */
[----:B------:R-:W2:Y:S01]  /*0360*/  LDCU.64 UR18, c[0x0][0x358] ;  /* 0x00006b00ff1277ac */ /* 0x000ea20008000a00 */
[----:B0-----:R-:W-:Y:S02]  /*0370*/  UIADD3 UR25, UP2, UPT, UR20, UR14, URZ ;  /* 0x0000000e14197290 */ /* 0x001fe4000ff5e0ff */
[----:B------:R-:W-:-:S02]  /*0380*/  UIADD3 UR22, UP1, UPT, UR20, UR12, URZ ;  /* 0x0000000c14167290 */ /* 0x000fc4000ff3e0ff */
[----:B-1----:R-:W-:Y:S02]  /*0390*/  UIADD3 UR27, UP3, UPT, UR20, UR28, URZ ;  /* 0x0000001c141b7290 */ /* 0x002fe4000ff7e0ff */
[----:B------:R-:W-:Y:S01]  /*03a0*/  UIADD3.X UR26, UPT, UPT, UR21, UR15, URZ, UP2, !UPT ;  /* 0x0000000f151a7290 */ /* 0x000fe200097fe4ff */
[----:B------:R-:W-:Y:S01]  /*03b0*/  IMAD.U32 R2, RZ, RZ, UR25 ;  /* 0x00000019ff027e24 */ /* 0x000fe2000f8e00ff */
[----:B------:R-:W-:Y:S01]  /*03c0*/  UIADD3.X UR30, UPT, UPT, UR21, UR29, URZ, UP3, !UPT ;  /* 0x0000001d151e7290 */ /* 0x000fe20009ffe4ff */
[----:B------:R-:W-:Y:S01]  /*03d0*/  MOV R6, UR22 ;  /* 0x0000001600067c02 */ /* 0x000fe20008000f00 */
[----:B------:R-:W-:Y:S01]  /*03e0*/  UIADD3.X UR23, UPT, UPT, UR21, UR13, URZ, UP1, !UPT ;  /* 0x0000000d15177290 */ /* 0x000fe20008ffe4ff */
[----:B------:R-:W-:Y:S02]  /*03f0*/  MOV R4, UR27 ;  /* 0x0000001b00047c02 */ /* 0x000fe40008000f00 */
[----:B------:R-:W-:Y:S02]  /*0400*/  MOV R3, UR26 ;  /* 0x0000001a00037c02 */ /* 0x000fe40008000f00 */
[----:B------:R-:W-:Y:S01]  /*0410*/  MOV R5, UR30 ;  /* 0x0000001e00057c02 */ /* 0x000fe20008000f00 */
[----:B------:R-:W-:Y:S01]  /*0420*/  IMAD.U32 R7, RZ, RZ, UR23 ;  /* 0x00000017ff077e24 */ /* 0x000fe2000f8e00ff */
[----:B--2---:R-:W-:Y:S06]  /*0430*/  BRA.U !UP0, `(.L_x_240) ;  /* 0x0000000d087c7547 */ /* 0x004fec000b800000 */
[----:B------:R-:W-:-:S06]  /*0440*/  UISETP.GE.AND UP0, UPT, UR24, 0x1, UPT ;  /* 0x000000011800788c */ /* 0x000fcc000bf06270 */
[----:B------:R-:W-:-:S13]  /*0450*/  PLOP3.LUT P0, PT, PT, PT, UP0, 0x80, 0x8 ;  /* 0x000000000008781c */ /* 0x000fda0003f0f008 */
[----:B------:R-:W-:Y:S05]  /*0460*/  @!P0 EXIT ;  /* 0x000000000000894d */ /* 0x000fea0003800000 */
[----:B------:R-:W-:Y:S01]  /*0470*/  UISETP.GE.U32.AND UP0, UPT, UR24, 0x8, UPT ;  /* 0x000000081800788c */ /* 0x000fe2000bf06070 */
[----:B------:R-:W-:Y:S01]  /*0480*/  HFMA2 R0, -RZ, RZ, 0, 0 ;  /* 0x00000000ff007431 */ /* 0x000fe200000001ff */
[----:B------:R-:W-:-:S07]  /*0490*/  ULOP3.LUT UR5, UR24, 0x7, URZ, 0xc0, !UPT ;  /* 0x0000000718057892 */ /* 0x000fce000f8ec0ff */
[----:B------:R-:W-:Y:S05]  /*04a0*/  BRA.U !UP0, `(.L_x_241) ;  /* 0x0000000908207547 */ /* 0x000fea000b800000 */
[----:B------:R-:W-:-:S13]  /*04b0*/  ISETP.GE.AND P1, PT, R11, UR4, PT ;  /* 0x000000040b007c0c */ /* 0x000fda000bf26270 */
[----:B------:R-:W-:-:S04]  /*04c0*/  @!P1 IMAD.WIDE.U32 R14, R11, 0x4, R2 ;  /* 0x000000040b0e9825 */ /* 0x000fc800078e0002 */
[C---:B------:R-:W-:Y:S02]  /*04d0*/  @!P1 IMAD.WIDE.U32 R16, R11.reuse, 0x4, R4 ;  /* 0x000000040b109825 */ /* 0x040fe400078e0004 */
[----:B------:R-:W2:Y:S04]  /*04e0*/  @!P1 LDG.E R14, desc[UR18][R14.64] ;  /* 0x000000120e0e9981 */ /* 0x000ea8000c1e1900 */
[----:B------:R-:W2:Y:S01]  /*04f0*/  @!P1 LDG.E R17, desc[UR18][R16.64] ;  /* 0x0000001210119981 */ /* 0x000ea2000c1e1900 */
[C---:B------:R-:W-:Y:S01]  /*0500*/  IADD3 R23, PT, PT, R11.reuse, 0x80, RZ ;  /* 0x000000800b177810 */ /* 0x040fe20007ffe0ff */
[----:B------:R-:W-:-:S03]  /*0510*/  @!P1 IMAD.WIDE.U32 R18, R11, 0x4, R6 ;  /* 0x000000040b129825 */ /* 0x000fc600078e0006 */
[C---:B------:R-:W-:Y:S01]  /*0520*/  ISETP.GE.AND P0, PT, R23.reuse, UR4, PT ;  /* 0x0000000417007c0c */ /* 0x040fe2000bf06270 */
[----:B------:R-:W-:-:S04]  /*0530*/  IMAD.WIDE R8, R23, 0x4, R2 ;  /* 0x0000000417087825 */ /* 0x000fc800078e0202 */
[----:B------:R-:W-:-:S04]  /*0540*/  IMAD.WIDE R12, R23, 0x4, R4 ;  /* 0x00000004170c7825 */ /* 0x000fc800078e0204 */
[----:B--2---:R-:W-:-:S05]  /*0550*/  @!P1 FMUL R21, R14, R17 ;  /* 0x000000110e159220 */ /* 0x004fca0000400000 */
[----:B------:R0:W-:Y:S04]  /*0560*/  @!P1 STG.E desc[UR18][R18.64], R21 ;  /* 0x0000001512009986 */ /* 0x0001e8000c101912 */
[----:B------:R-:W2:Y:S04]  /*0570*/  @!P0 LDG.E R0, desc[UR18][R8.64] ;  /* 0x0000001208008981 */ /* 0x000ea8000c1e1900 */
[----:B------:R-:W2:Y:S01]  /*0580*/  @!P0 LDG.E R25, desc[UR18][R12.64] ;  /* 0x000000120c198981 */ /* 0x000ea2000c1e1900 */
[C---:B------:R-:W-:Y:S01]  /*0590*/  IADD3 R10, PT, PT, R11.reuse, 0x100, RZ ;  /* 0x000001000b0a7810 */ /* 0x040fe20007ffe0ff */
[C---:B------:R-:W-:Y:S01]  /*05a0*/  VIADD R15, R11.reuse, 0x200 ;  /* 0x000002000b0f7836 */ /* 0x040fe20000000000 */
[----:B------:R-:W-:Y:S01]  /*05b0*/  IADD3 R14, PT, PT, R11, 0x180, RZ ;  /* 0x000001800b0e7810 */ /* 0x000fe20007ffe0ff */
[----:B------:R-:W-:Y:S01]  /*05c0*/  ULOP3.LUT UR6, UR24, 0x7ffffff8, URZ, 0xc0, !UPT ;  /* 0x7ffffff818067892 */ /* 0x000fe2000f8ec0ff */
[----:B------:R-:W-:Y:S01]  /*05d0*/  ISETP.GE.AND P6, PT, R10, UR4, PT ;  /* 0x000000040a007c0c */ /* 0x000fe2000bfc6270 */
[----:B------:R-:W-:Y:S01]  /*05e0*/  BSSY.RECONVERGENT B0, `(.L_x_242) ;  /* 0x0000013000007945 */ /* 0x000fe20003800200 */
[----:B------:R-:W-:-:S02]  /*05f0*/  ISETP.GE.AND P5, PT, R14, UR4, PT ;  /* 0x000000040e007c0c */ /* 0x000fc4000bfa6270 */
[----:B------:R-:W-:Y:S01]  /*0600*/  ISETP.GE.AND P4, PT, R15, UR4, PT ;  /* 0x000000040f007c0c */ /* 0x000fe2000bf86270 */
[----:B------:R-:W-:Y:S01]  /*0610*/  IMAD.WIDE R14, R23, 0x4, R6 ;  /* 0x00000004170e7825 */ /* 0x000fe200078e0206 */
[C---:B------:R-:W-:Y:S02]  /*0620*/  IADD3 R10, PT, PT, R11.reuse, 0x300, RZ ;  /* 0x000003000b0a7810 */ /* 0x040fe40007ffe0ff */
[C---:B------:R-:W-:Y:S02]  /*0630*/  IADD3 R16, PT, PT, R11.reuse, 0x380, RZ ;  /* 0x000003800b107810 */ /* 0x040fe40007ffe0ff */
[----:B------:R-:W-:Y:S02]  /*0640*/  ISETP.GE.AND P2, PT, R10, UR4, PT ;  /* 0x000000040a007c0c */ /* 0x000fe4000bf46270 */
[----:B------:R-:W-:Y:S01]  /*0650*/  ISETP.GE.AND P1, PT, R16, UR4, PT ;  /* 0x0000000410007c0c */ /* 0x000fe2000bf26270 */
[----:B--2---:R-:W-:Y:S01]  /*0660*/  @!P0 FMUL R25, R0, R25 ;  /* 0x0000001900198220 */ /* 0x004fe20000400000 */
[----:B------:R-:W-:-:S04]  /*0670*/  IADD3 R0, PT, PT, R11, 0x280, RZ ;  /* 0x000002800b007810 */ /* 0x000fc80007ffe0ff */
[----:B------:R-:W-:Y:S01]  /*0680*/  ISETP.GE.AND P3, PT, R0, UR4, PT ;  /* 0x0000000400007c0c */ /* 0x000fe2000bf66270 */
[----:B------:R0:W-:Y:S01]  /*0690*/  @!P0 STG.E desc[UR18][R14.64], R25 ;  /* 0x000000190e008986 */ /* 0x0001e2000c101912 */
[----:B------:R-:W-:-:S04]  /*06a0*/  MOV R0, UR6 ;  /* 0x0000000600007c02 */ /* 0x000fc80008000f00 */
[----:B------:R-:W-:Y:S01]  /*06b0*/  ISETP.NE.AND P0, PT, R0, 0x8, PT ;  /* 0x000000080000780c */ /* 0x000fe20003f05270 */
[----:B------:R-:W-:-:S12]  /*06c0*/  @P6 BRA `(.L_x_243) ;  /* 0x0000000000106947 */ /* 0x000fd80003800000 */
[----:B------:R-:W2:Y:S04]  /*06d0*/  LDG.E R10, desc[UR18][R8.64+0x200] ;  /* 0x00020012080a7981 */ /* 0x000ea8000c1e1900 */
[----:B------:R-:W2:Y:S02]  /*06e0*/  LDG.E R17, desc[UR18][R12.64+0x200] ;  /* 0x000200120c117981 */ /* 0x000ea4000c1e1900 */
[----:B--2---:R-:W-:-:S05]  /*06f0*/  FMUL R17, R10, R17 ;  /* 0x000000110a117220 */ /* 0x004fca0000400000 */
[----:B------:R1:W-:Y:S02]  /*0700*/  STG.E desc[UR18][R14.64+0x200], R17 ;  /* 0x000200110e007986 */ /* 0x0003e4000c101912 */
.L_x_243:
[----:B------:R-:W-:Y:S05]  /*0710*/  BSYNC.RECONVERGENT B0 ;  /* 0x0000000000007941 */ /* 0x000fea0003800200 */
.L_x_242:
[----:B------:R-:W-:Y:S04]  /*0720*/  BSSY.RECONVERGENT B0, `(.L_x_244) ;  /* 0x0000006000007945 */ /* 0x000fe80003800200 */
[----:B------:R-:W-:Y:S05]  /*0730*/  @P5 BRA `(.L_x_245) ;  /* 0x0000000000105947 */ /* 0x000fea0003800000 */
[----:B------:R-:W2:Y:S04]  /*0740*/  LDG.E R10, desc[UR18][R8.64+0x400] ;  /* 0x00040012080a7981 */ /* 0x000ea8000c1e1900 */
[----:B-1----:R-:W2:Y:S02]  /*0750*/  LDG.E R17, desc[UR18][R12.64+0x400] ;  /* 0x000400120c117981 */ /* 0x002ea4000c1e1900 */
[----:B--2---:R-:W-:-:S05]  /*0760*/  FMUL R17, R10, R17 ;  /* 0x000000110a117220 */ /* 0x004fca0000400000 */
[----:B------:R2:W-:Y:S02]  /*0770*/  STG.E desc[UR18][R14.64+0x400], R17 ;  /* 0x000400110e007986 */ /* 0x0005e4000c101912 */
.L_x_245:
[----:B------:R-:W-:Y:S05]  /*0780*/  BSYNC.RECONVERGENT B0 ;  /* 0x0000000000007941 */ /* 0x000fea0003800200 */
.L_x_244:
[----:B------:R-:W-:Y:S04]  /*0790*/  BSSY.RECONVERGENT B0, `(.L_x_246) ;  /* 0x0000006000007945 */ /* 0x000fe80003800200 */
[----:B------:R-:W-:Y:S05]  /*07a0*/  @P4 BRA `(.L_x_247) ;  /* 0x0000000000104947 */ /* 0x000fea0003800000 */
[----:B------:R-:W3:Y:S04]  /*07b0*/  LDG.E R10, desc[UR18][R8.64+0x600] ;  /* 0x00060012080a7981 */ /* 0x000ee8000c1e1900 */
[----:B-12---:R-:W3:Y:S02]  /*07c0*/  LDG.E R17, desc[UR18][R12.64+0x600] ;  /* 0x000600120c117981 */ /* 0x006ee4000c1e1900 */
[----:B---3--:R-:W-:-:S05]  /*07d0*/  FMUL R17, R10, R17 ;  /* 0x000000110a117220 */ /* 0x008fca0000400000 */
[----:B------:R3:W-:Y:S02]  /*07e0*/  STG.E desc[UR18][R14.64+0x600], R17 ;  /* 0x000600110e007986 */ /* 0x0007e4000c101912 */
.L_x_247:
[----:B------:R-:W-:Y:S05]  /*07f0*/  BSYNC.RECONVERGENT B0 ;  /* 0x0000000000007941 */ /* 0x000fea0003800200 */
.L_x_246:
[----:B------:R-:W-:Y:S04]  /*0800*/  BSSY.RECONVERGENT B0, `(.L_x_248) ;  /* 0x0000006000007945 */ /* 0x000fe80003800200 */
[----:B------:R-:W-:Y:S05]  /*0810*/  @P3 BRA `(.L_x_249) ;  /* 0x0000000000103947 */ /* 0x000fea0003800000 */
[----:B------:R-:W4:Y:S04]  /*0820*/  LDG.E R10, desc[UR18][R8.64+0x800] ;  /* 0x00080012080a7981 */ /* 0x000f28000c1e1900 */
[----:B-123--:R-:W4:Y:S02]  /*0830*/  LDG.E R17, desc[UR18][R12.64+0x800] ;  /* 0x000800120c117981 */ /* 0x00ef24000c1e1900 */
[----:B----4-:R-:W-:-:S05]  /*0840*/  FMUL R17, R10, R17 ;  /* 0x000000110a117220 */ /* 0x010fca0000400000 */
[----:B------:R4:W-:Y:S02]  /*0850*/  STG.E desc[UR18][R14.64+0x800], R17 ;  /* 0x000800110e007986 */ /* 0x0009e4000c101912 */
.L_x_249:
[----:B------:R-:W-:Y:S05]  /*0860*/  BSYNC.RECONVERGENT B0 ;  /* 0x0000000000007941 */ /* 0x000fea0003800200 */
.L_x_248:
[----:B------:R-:W-:Y:S04]  /*0870*/  BSSY.RECONVERGENT B0, `(.L_x_250) ;  /* 0x0000006000007945 */ /* 0x000fe80003800200 */
[----:B------:R-:W-:Y:S05]  /*0880*/  @P2 BRA `(.L_x_251) ;  /* 0x0000000000102947 */ /* 0x000fea0003800000 */
[----:B------:R-:W5:Y:S04]  /*0890*/  LDG.E R10, desc[UR18][R8.64+0xa00] ;  /* 0x000a0012080a7981 */ /* 0x000f68000c1e1900 */
[----:B-1234-:R-:W5:Y:S02]  /*08a0*/  LDG.E R17, desc[UR18][R12.64+0xa00] ;  /* 0x000a00120c117981 */ /* 0x01ef64000c1e1900 */
[----:B-----5:R-:W-:-:S05]  /*08b0*/  FMUL R17, R10, R17 ;  /* 0x000000110a117220 */ /* 0x020fca0000400000 */
[----:B------:R1:W-:Y:S02]  /*08c0*/  STG.E desc[UR18][R14.64+0xa00], R17 ;  /* 0x000a00110e007986 */ /* 0x0003e4000c101912 */
.L_x_251:
[----:B------:R-:W-:Y:S05]  /*08d0*/  BSYNC.RECONVERGENT B0 ;  /* 0x0000000000007941 */ /* 0x000fea0003800200 */
.L_x_250:
[----:B------:R-:W-:Y:S04]  /*08e0*/  BSSY.RECONVERGENT B0, `(.L_x_252) ;  /* 0x0000006000007945 */ /* 0x000fe80003800200 */
[----:B------:R-:W-:Y:S05]  /*08f0*/  @P1 BRA `(.L_x_253) ;  /* 0x0000000000101947 */ /* 0x000fea0003800000 */
[----:B------:R-:W1:Y:S04]  /*0900*/  LDG.E R8, desc[UR18][R8.64+0xc00] ;  /* 0x000c001208087981 */ /* 0x000e68000c1e1900 */
[----:B------:R-:W1:Y:S02]  /*0910*/  LDG.E R13, desc[UR18][R12.64+0xc00] ;  /* 0x000c00120c0d7981 */ /* 0x000e64000c1e1900 */
[----:B-1234-:R-:W-:-:S05]  /*0920*/  FMUL R17, R8, R13 ;  /* 0x0000000d08117220 */ /* 0x01efca0000400000 */
[----:B------:R1:W-:Y:S02]  /*0930*/  STG.E desc[UR18][R14.64+0xc00], R17 ;  /* 0x000c00110e007986 */ /* 0x0003e4000c101912 */
.L_x_253:
[----:B------:R-:W-:Y:S05]  /*0940*/  BSYNC.RECONVERGENT B0 ;  /* 0x0000000000007941 */ /* 0x000fea0003800200 */
.L_x_252:
[----:B------:R-:W-:Y:S05]  /*0950*/  @!P0 BRA `(.L_x_241) ;  /* 0x0000000000f48947 */ /* 0x000fea0003800000 */
[----:B------:R-:W-:-:S07]  /*0960*/  IMAD.MOV.U32 R10, RZ, RZ, 0x8 ;  /* 0x00000008ff0a7424 */ /* 0x000fce00078e00ff */
.L_x_256:
[----:B01234-:R-:W-:-:S04]  /*0970*/  LEA R17, R10, R11, 0x7 ;  /* 0x0000000b0a117211 */ /* 0x01ffc800078e38ff */
[----:B------:R-:W-:-:S13]  /*0980*/  ISETP.GE.AND P0, PT, R17, UR4, PT ;  /* 0x0000000411007c0c */ /* 0x000fda000bf06270 */
[----:B------:R-:W-:-:S04]  /*0990*/  @!P0 IMAD.WIDE.U32 R8, R17, 0x4, R2 ;  /* 0x0000000411088825 */ /* 0x000fc800078e0002 */
[C---:B0-----:R-:W-:Y:S02]  /*09a0*/  @!P0 IMAD.WIDE.U32 R18, R17.reuse, 0x4, R4 ;  /* 0x0000000411128825 */ /* 0x041fe400078e0004 */
        /* <DEDUP_REMOVED lines=11> */
[----:B------:R-:W-:-:S04]  /*0a60*/  IADD3 R8, PT, PT, R17, 0x100, RZ ;  /* 0x0000010011087810 */ /* 0x000fc80007ffe0ff */
[----:B------:R-:W-:Y:S01]  /*0a70*/  ISETP.GE.AND P0, PT, R8, UR4, PT ;  /* 0x0000000408007c0c */ /* 0x000fe2000bf06270 */
[----:B------:R-:W-:-:S04]  /*0a80*/  IMAD.WIDE R8, R25, 0x4, R6 ;  /* 0x0000000419087825 */ /* 0x000fc800078e0206 */
[----:B--2---:R-:W-:-:S05]  /*0a90*/  @!P1 FMUL R25, R16, R23 ;  /* 0x0000001710199220 */ /* 0x004fca0000400000 */
[----:B------:R-:W-:Y:S04]  /*0aa0*/  @!P1 STG.E desc[UR18][R8.64], R25 ;  /* 0x0000001908009986 */ /* 0x000fe8000c101912 */
[----:B------:R-:W2:Y:S04]  /*0ab0*/  @!P0 LDG.E R18, desc[UR18][R14.64+0x200] ;  /* 0x000200120e128981 */ /* 0x000ea8000c1e1900 */
[----:B------:R-:W2:Y:S01]  /*0ac0*/  @!P0 LDG.E R19, desc[UR18][R12.64+0x200] ;  /* 0x000200120c138981 */ /* 0x000ea2000c1e1900 */
[----:B------:R-:W-:-:S04]  /*0ad0*/  IADD3 R16, PT, PT, R17, 0x180, RZ ;  /* 0x0000018011107810 */ /* 0x000fc80007ffe0ff */
[----:B------:R-:W-:Y:S01]  /*0ae0*/  ISETP.GE.AND P1, PT, R16, UR4, PT ;  /* 0x0000000410007c0c */ /* 0x000fe2000bf26270 */
[----:B--2---:R-:W-:-:S05]  /*0af0*/  @!P0 FMUL R23, R18, R19 ;  /* 0x0000001312178220 */ /* 0x004fca0000400000 */
[----:B------:R1:W-:Y:S07]  /*0b00*/  @!P0 STG.E desc[UR18][R8.64+0x200], R23 ;  /* 0x0002001708008986 */ /* 0x0003ee000c101912 */
[----:B------:R-:W0:Y:S04]  /*0b10*/  @!P1 LDG.E R18, desc[UR18][R14.64+0x400] ;  /* 0x000400120e129981 */ /* 0x000e28000c1e1900 */
[----:B------:R-:W0:Y:S01]  /*0b20*/  @!P1 LDG.E R19, desc[UR18][R12.64+0x400] ;  /* 0x000400120c139981 */ /* 0x000e22000c1e1900 */
[----:B------:R-:W-:-:S04]  /*0b30*/  IADD3 R16, PT, PT, R17, 0x200, RZ ;  /* 0x0000020011107810 */ /* 0x000fc80007ffe0ff */
[----:B------:R-:W-:Y:S01]  /*0b40*/  ISETP.GE.AND P0, PT, R16, UR4, PT ;  /* 0x0000000410007c0c */ /* 0x000fe2000bf06270 */
[----:B------:R-:W-:Y:S02]  /*0b50*/  VIADD R16, R17, 0x280 ;  /* 0x0000028011107836 */ /* 0x000fe40000000000 */
[----:B0-----:R-:W-:-:S05]  /*0b60*/  @!P1 FMUL R21, R18, R19 ;  /* 0x0000001312159220 */ /* 0x001fca0000400000 */
[----:B------:R0:W-:Y:S05]  /*0b70*/  @!P1 STG.E desc[UR18][R8.64+0x400], R21 ;  /* 0x0004001508009986 */ /* 0x0001ea000c101912 */
[----:B------:R-:W1:Y:S04]  /*0b80*/  @!P0 LDG.E R18, desc[UR18][R14.64+0x600] ;  /* 0x000600120e128981 */ /* 0x000e68000c1e1900 */
[----:B------:R-:W1:Y:S01]  /*0b90*/  @!P0 LDG.E R19, desc[UR18][R12.64+0x600] ;  /* 0x000600120c138981 */ /* 0x000e62000c1e1900 */
[----:B------:R-:W-:-:S02]  /*0ba0*/  ISETP.GE.AND P1, PT, R16, UR4, PT ;  /* 0x0000000410007c0c */ /* 0x000fc4000bf26270 */
[----:B------:R-:W-:Y:S01]  /*0bb0*/  IADD3 R16, PT, PT, R17, 0x300, RZ ;  /* 0x0000030011107810 */ /* 0x000fe20007ffe0ff */
[----:B-1----:R-:W-:-:S05]  /*0bc0*/  @!P0 FMUL R23, R18, R19 ;  /* 0x0000001312178220 */ /* 0x002fca0000400000 */
[----:B------:R1:W-:Y:S05]  /*0bd0*/  @!P0 STG.E desc[UR18][R8.64+0x600], R23 ;  /* 0x0006001708008986 */ /* 0x0003ea000c101912 */
[----:B------:R-:W0:Y:S04]  /*0be0*/  @!P1 LDG.E R18, desc[UR18][R14.64+0x800] ;  /* 0x000800120e129981 */ /* 0x000e28000c1e1900 */
[----:B------:R-:W0:Y:S01]  /*0bf0*/  @!P1 LDG.E R19, desc[UR18][R12.64+0x800] ;  /* 0x000800120c139981 */ /* 0x000e22000c1e1900 */
[----:B------:R-:W-:Y:S01]  /*0c00*/  ISETP.GE.AND P0, PT, R16, UR4, PT ;  /* 0x0000000410007c0c */ /* 0x000fe2000bf06270 */
[----:B0-----:R-:W-:-:S05]  /*0c10*/  @!P1 FMUL R21, R18, R19 ;  /* 0x0000001312159220 */ /* 0x001fca0000400000 */
[----:B------:R1:W-:Y:S07]  /*0c20*/  @!P1 STG.E desc[UR18][R8.64+0x800], R21 ;  /* 0x0008001508009986 */ /* 0x0003ee000c101912 */
[----:B------:R-:W2:Y:S04]  /*0c30*/  @!P0 LDG.E R16, desc[UR18][R14.64+0xa00] ;  /* 0x000a00120e108981 */ /* 0x000ea8000c1e1900 */
[----:B------:R-:W2:Y:S01]  /*0c40*/  @!P0 LDG.E R19, desc[UR18][R12.64+0xa00] ;  /* 0x000a00120c138981 */ /* 0x000ea2000c1e1900 */
[----:B------:R-:W-:Y:S01]  /*0c50*/  IADD3 R17, PT, PT, R17, 0x380, RZ ;  /* 0x0000038011117810 */ /* 0x000fe20007ffe0ff */
[----:B------:R-:W-:Y:S01]  /*0c60*/  BSSY.RECONVERGENT B0, `(.L_x_254) ;  /* 0x000000b000007945 */ /* 0x000fe20003800200 */
[----:B------:R-:W-:-:S04]  /*0c70*/  IADD3 R10, PT, PT, R10, 0x8, RZ ;  /* 0x000000080a0a7810 */ /* 0x000fc80007ffe0ff */
[----:B------:R-:W-:Y:S01]  /*0c80*/  ISETP.NE.AND P1, PT, R10, R0, PT ;  /* 0x000000000a00720c */ /* 0x000fe20003f25270 */
[----:B--2---:R-:W-:-:S05]  /*0c90*/  @!P0 FMUL R19, R16, R19 ;  /* 0x0000001310138220 */ /* 0x004fca0000400000 */
[----:B------:R1:W-:Y:S01]  /*0ca0*/  @!P0 STG.E desc[UR18][R8.64+0xa00], R19 ;  /* 0x000a001308008986 */ /* 0x0003e2000c101912 */
[----:B------:R-:W-:-:S13]  /*0cb0*/  ISETP.GE.AND P0, PT, R17, UR4, PT ;  /* 0x0000000411007c0c */ /* 0x000fda000bf06270 */
[----:B-1----:R-:W-:Y:S05]  /*0cc0*/  @P0 BRA `(.L_x_255) ;  /* 0x0000000000100947 */ /* 0x002fea0003800000 */
[----:B------:R-:W2:Y:S04]  /*0cd0*/  LDG.E R14, desc[UR18][R14.64+0xc00] ;  /* 0x000c00120e0e7981 */ /* 0x000ea8000c1e1900 */
[----:B------:R-:W2:Y:S02]  /*0ce0*/  LDG.E R13, desc[UR18][R12.64+0xc00] ;  /* 0x000c00120c0d7981 */ /* 0x000ea4000c1e1900 */
[----:B--2---:R-:W-:-:S05]  /*0cf0*/  FMUL R17, R14, R13 ;  /* 0x0000000d0e117220 */ /* 0x004fca0000400000 */
[----:B------:R0:W-:Y:S02]  /*0d00*/  STG.E desc[UR18][R8.64+0xc00], R17 ;  /* 0x000c001108007986 */ /* 0x0001e4000c101912 */
.L_x_255:
[----:B------:R-:W-:Y:S05]  /*0d10*/  BSYNC.RECONVERGENT B0 ;  /* 0x0000000000007941 */ /* 0x000fea0003800200 */
.L_x_254:
[----:B------:R-:W-:Y:S05]  /*0d20*/  @P1 BRA `(.L_x_256) ;  /* 0xfffffffc00101947 */ /* 0x000fea000383ffff */
.L_x_241:
[----:B------:R-:W-:-:S13]  /*0d30*/  ISETP.NE.AND P0, PT, RZ, UR5, PT ;  /* 0x00000005ff007c0c */ /* 0x000fda000bf05270 */
[----:B------:R-:W-:Y:S05]  /*0d40*/  @!P0 EXIT ;  /* 0x000000000000894d */ /* 0x000fea0003800000 */
[----:B0-----:R-:W0:Y:S01]  /*0d50*/  LDC R8, c[0x0][0x388] ;  /* 0x0000e200ff087b82 */ /* 0x001e220000000800 */
[----:B------:R-:W-:Y:S01]  /*0d60*/  UISETP.GE.U32.AND UP0, UPT, UR5, 0x4, UPT ;  /* 0x000000040500788c */ /* 0x000fe2000bf06070 */
[----:B0-----:R-:W-:-:S04]  /*0d70*/  LOP3.LUT R10, R8, 0x3, RZ, 0xc0, !PT ;  /* 0x00000003080a7812 */ /* 0x001fc800078ec0ff */
[----:B------:R-:W-:-:S04]  /*0d80*/  ISETP.NE.AND P2, PT, R10, RZ, PT ;  /* 0x000000ff0a00720c */ /* 0x000fc80003f45270 */
[----:B------:R-:W-:Y:S09]  /*0d90*/  BRA.U !UP0, `(.L_x_257) ;  /* 0x0000000108947547 */ /* 0x000ff2000b800000 */
[----:B------:R-:W-:-:S04]  /*0da0*/  LEA R9, R0, R11, 0x7 ;  /* 0x0000000b00097211 */ /* 0x000fc800078e38ff */
[----:B------:R-:W-:-:S13]  /*0db0*/  ISETP.GE.AND P0, PT, R9, UR4, PT ;  /* 0x0000000409007c0c */ /* 0x000fda000bf06270 */
[----:B-1234-:R-:W-:-:S04]  /*0dc0*/  @!P0 IMAD.WIDE R14, R9, 0x4, R2 ;  /* 0x00000004090e8825 */ /* 0x01efc800078e0202 */
[C---:B------:R-:W-:Y:S02]  /*0dd0*/  @!P0 IMAD.WIDE R16, R9.reuse, 0x4, R4 ;  /* 0x0000000409108825 */ /* 0x040fe400078e0204 */
[----:B------:R-:W2:Y:S04]  /*0de0*/  @!P0 LDG.E R14, desc[UR18][R14.64] ;  /* 0x000000120e0e8981 */ /* 0x000ea8000c1e1900 */
[----:B------:R-:W2:Y:S01]  /*0df0*/  @!P0 LDG.E R17, desc[UR18][R16.64] ;  /* 0x0000001210118981 */ /* 0x000ea2000c1e1900 */
[C---:B------:R-:W-:Y:S01]  /*0e00*/  IADD3 R23, PT, PT, R9.reuse, 0x80, RZ ;  /* 0x0000008009177810 */ /* 0x040fe20007ffe0ff */
[----:B------:R-:W-:-:S03]  /*0e10*/  @!P0 IMAD.WIDE R12, R9, 0x4, R6 ;  /* 0x00000004090c8825 */ /* 0x000fc600078e0206 */
[----:B------:R-:W-:-:S13]  /*0e20*/  ISETP.GE.AND P1, PT, R23, UR4, PT ;  /* 0x0000000417007c0c */ /* 0x000fda000bf26270 */
[----:B------:R-:W-:-:S04]  /*0e30*/  @!P1 IMAD.WIDE R18, R23, 0x4, R2 ;  /* 0x0000000417129825 */ /* 0x000fc800078e0202 */
[----:B------:R-:W-:-:S04]  /*0e40*/  @!P1 IMAD.WIDE R20, R23, 0x4, R4 ;  /* 0x0000000417149825 */ /* 0x000fc800078e0204 */
[----:B--2---:R-:W-:-:S05]  /*0e50*/  @!P0 FMUL R25, R14, R17 ;  /* 0x000000110e198220 */ /* 0x004fca0000400000 */
[----:B------:R0:W-:Y:S04]  /*0e60*/  @!P0 STG.E desc[UR18][R12.64], R25 ;  /* 0x000000190c008986 */ /* 0x0001e8000c101912 */
[----:B------:R-:W2:Y:S04]  /*0e70*/  @!P1 LDG.E R18, desc[UR18][R18.64] ;  /* 0x0000001212129981 */ /* 0x000ea8000c1e1900 */
[----:B------:R-:W2:Y:S01]  /*0e80*/  @!P1 LDG.E R21, desc[UR18][R20.64] ;  /* 0x0000001214159981 */ /* 0x000ea2000c1e1900 */
[----:B------:R-:W-:Y:S02]  /*0e90*/  VIADD R29, R9, 0x100 ;  /* 0x00000100091d7836 */ /* 0x000fe40000000000 */
        /* <DEDUP_REMOVED lines=8> */
[----:B0-----:R-:W-:Y:S01]  /*0f20*/  IADD3 R25, PT, PT, R9, 0x180, RZ ;  /* 0x0000018009197810 */ /* 0x001fe20007ffe0ff */
        /* <DEDUP_REMOVED lines=8> */
[----:B-1----:R-:W-:Y:S01]  /*0fb0*/  @!P1 IMAD.WIDE R14, R25, 0x4, R6 ;  /* 0x00000004190e9825 */ /* 0x002fe200078e0206 */
[----:B------:R-:W-:-:S03]  /*0fc0*/  IADD3 R0, PT, PT, R0, 0x4, RZ ;  /* 0x0000000400007810 */ /* 0x000fc60007ffe0ff */
[----:B--2---:R-:W-:-:S05]  /*0fd0*/  @!P1 FMUL R17, R18, R21 ;  /* 0x0000001512119220 */ /* 0x004fca0000400000 */
[----:B------:R0:W-:Y:S02]  /*0fe0*/  @!P1 STG.E desc[UR18][R14.64], R17 ;  /* 0x000000110e009986 */ /* 0x0001e4000c101912 */
.L_x_257:
[----:B------:R-:W-:Y:S05]  /*0ff0*/  @!P2 EXIT ;  /* 0x000000000000a94d */ /* 0x000fea0003800000 */
[----:B------:R-:W-:Y:S02]  /*1000*/  ISETP.NE.AND P0, PT, R10, 0x1, PT ;  /* 0x000000010a00780c */ /* 0x000fe40003f05270 */
[----:B------:R-:W-:-:S04]  /*1010*/  LOP3.LUT R8, R8, 0x1, RZ, 0xc0, !PT ;  /* 0x0000000108087812 */ /* 0x000fc800078ec0ff */
[----:B------:R-:W-:-:S07]  /*1020*/  ISETP.NE.U32.AND P2, PT, R8, 0x1, PT ;  /* 0x000000010800780c */ /* 0x000fce0003f45070 */
[----:B------:R-:W-:Y:S06]  /*1030*/  @!P0 BRA `(.L_x_258) ;  /* 0x00000000004c8947 */ /* 0x000fec0003800000 */
[----:B01234-:R-:W-:-:S04]  /*1040*/  LEA R15, R0, R11, 0x7 ;  /* 0x0000000b000f7211 */ /* 0x01ffc800078e38ff */
[----:B------:R-:W-:-:S13]  /*1050*/  ISETP.GE.AND P0, PT, R15, UR4, PT ;  /* 0x000000040f007c0c */ /* 0x000fda000bf06270 */
[----:B------:R-:W-:-:S04]  /*1060*/  @!P0 IMAD.WIDE R8, R15, 0x4, R2 ;  /* 0x000000040f088825 */ /* 0x000fc800078e0202 */
        /* <DEDUP_REMOVED lines=12> */
[----:B------:R-:W-:Y:S01]  /*1130*/  @!P1 IMAD.WIDE R8, R23, 0x4, R6 ;  /* 0x0000000417089825 */ /* 0x000fe200078e0206 */
[----:B------:R-:W-:-:S03]  /*1140*/  IADD3 R0, PT, PT, R0, 0x2, RZ ;  /* 0x0000000200007810 */ /* 0x000fc60007ffe0ff */
[----:B--2---:R-:W-:-:S05]  /*1150*/  @!P1 FMUL R13, R16, R19 ;  /* 0x00000013100d9220 */ /* 0x004fca0000400000 */
[----:B------:R0:W-:Y:S02]  /*1160*/  @!P1 STG.E desc[UR18][R8.64], R13 ;  /* 0x0000000d08009986 */ /* 0x0001e4000c101912 */
.L_x_258:
[----:B------:R-:W-:Y:S05]  /*1170*/  @P2 EXIT ;  /* 0x000000000000294d */ /* 0x000fea0003800000 */
[----:B------:R-:W-:-:S05]  /*1180*/  IMAD R11, R0, 0x80, R11 ;  /* 0x00000080000b7824 */ /* 0x000fca00078e020b */
[----:B------:R-:W-:-:S13]  /*1190*/  ISETP.GE.AND P0, PT, R11, UR4, PT ;  /* 0x000000040b007c0c */ /* 0x000fda000bf06270 */
[----:B------:R-:W-:Y:S05]  /*11a0*/  @P0 EXIT ;  /* 0x000000000000094d */ /* 0x000fea0003800000 */
[----:B------:R-:W-:-:S04]  /*11b0*/  IMAD.WIDE R2, R11, 0x4, R2 ;  /* 0x000000040b027825 */ /* 0x000fc800078e0202 */
[C---:B------:R-:W-:Y:S02]  /*11c0*/  IMAD.WIDE R4, R11.reuse, 0x4, R4 ;  /* 0x000000040b047825 */ /* 0x040fe400078e0204 */
[----:B------:R-:W0:Y:S04]  /*11d0*/  LDG.E R2, desc[UR18][R2.64] ;  /* 0x0000001202027981 */ /* 0x000e28000c1e1900 */
[----:B------:R-:W0:Y:S01]  /*11e0*/  LDG.E R5, desc[UR18][R4.64] ;  /* 0x0000001204057981 */ /* 0x000e22000c1e1900 */
[----:B------:R-:W-:-:S04]  /*11f0*/  IMAD.WIDE R6, R11, 0x4, R6 ;  /* 0x000000040b067825 */ /* 0x000fc800078e0206 */
[----:B0-----:R-:W-:-:S05]  /*1200*/  FMUL R9, R2, R5 ;  /* 0x0000000502097220 */ /* 0x001fca0000400000 */
[----:B------:R-:W-:Y:S01]  /*1210*/  STG.E desc[UR18][R6.64], R9 ;  /* 0x0000000906007986 */ /* 0x000fe2000c101912 */
[----:B------:R-:W-:Y:S05]  /*1220*/  EXIT ;  /* 0x000000000000794d */ /* 0x000fea0003800000 */
.L_x_240:
[----:B------:R-:W-:-:S06]  /*1230*/  UISETP.GE.AND UP0, UPT, UR24, 0x1, UPT ;  /* 0x000000011800788c */ /* 0x000fcc000bf06270 */
[----:B------:R-:W-:-:S13]  /*1240*/  PLOP3.LUT P0, PT, PT, PT, UP0, 0x80, 0x8 ;  /* 0x000000000008781c */ /* 0x000fda0003f0f008 */
[----:B------:R-:W-:Y:S05]  /*1250*/  @!P0 EXIT ;  /* 0x000000000000894d */ /* 0x000fea0003800000 */
[----:B------:R-:W0:Y:S01]  /*1260*/  LDCU UR10, c[0x0][0x388] ;  /* 0x00007100ff0a77ac */ /* 0x000e220008000800 */
[----:B------:R-:W-:Y:S01]  /*1270*/  UISETP.GE.U32.AND UP0, UPT, UR24, 0x10, UPT ;  /* 0x000000101800788c */ /* 0x000fe2000bf06070 */
[----:B------:R-:W-:Y:S01]  /*1280*/  UMOV UR4, URZ ;  /* 0x000000ff00047c82 */ /* 0x000fe20008000000 */
[----:B0-----:R-:W-:-:S06]  /*1290*/  ULOP3.LUT UR31, UR10, 0xf, URZ, 0xc0, !UPT ;  /* 0x0000000f0a1f7892 */ /* 0x001fcc000f8ec0ff */
[----:B------:R-:W-:Y:S01]  /*12a0*/  ISETP.NE.AND P0, PT, RZ, UR31, PT ;  /* 0x0000001fff007c0c */ /* 0x000fe2000bf05270 */
[----:B------:R-:W-:-:S12]  /*12b0*/  BRA.U !UP0, `(.L_x_259) ;  /* 0x0000000508a47547 */ /* 0x000fd8000b800000 */
[----:B------:R-:W0:Y:S01]  /*12c0*/  LDC.64 R14, c[0x0][0x398] ;  /* 0x0000e600ff0e7b82 */ /* 0x000e220000000a00 */
[----:B------:R-:W-:Y:S01]  /*12d0*/  HFMA2 R8, -RZ, RZ, 0, 0.0001220703125 ;  /* 0x00000800ff087431 */ /* 0x000fe200000001ff */
[----:B------:R-:W-:Y:S01]  /*12e0*/  MOV R9, 0x0 ;  /* 0x0000000000097802 */ /* 0x000fe20000000f00 */
[----:B------:R-:W-:Y:S01]  /*12f0*/  UIADD3 UR7, UP0, UPT, UR20, 0x600, URZ ;  /* 0x0000060014077890 */ /* 0x000fe2000ff1e0ff */
[C---:B------:R-:W-:Y:S01]  /*1300*/  IADD3 R12, PT, PT, R11.reuse, 0x480, RZ ;  /* 0x000004800b0c7810 */ /* 0x040fe20007ffe0ff */
[----:B------:R-:W-:Y:S02]  /*1310*/  ULEA UR5, UP1, UR16, UR14, 0x2 ;  /* 0x0000000e10057291 */ /* 0x000fe4000f8210ff */
[----:B------:R-:W-:Y:S02]  /*1320*/  UIADD3.X UR8, UPT, UPT, URZ, UR21, URZ, UP0, !UPT ;  /* 0x00000015ff087290 */ /* 0x000fe400087fe4ff */
[----:B------:R-:W-:Y:S01]  /*1330*/  ULEA.HI.X UR6, UR16, UR15, UR9, 0x2, UP1 ;  /* 0x0000000f10067291 */ /* 0x000fe200088f1409 */
[----:B------:R-:W-:Y:S01]  /*1340*/  IMAD.WIDE.U32 R8, R11, 0x4, R8 ;  /* 0x000000040b087825 */ /* 0x000fe200078e0008 */
[----:B------:R-:W-:-:S02]  /*1350*/  UIADD3 UR14, UP0, UPT, UR7, UR28, URZ ;  /* 0x0000001c070e7290 */ /* 0x000fc4000ff1e0ff */
[----:B------:R-:W-:Y:S01]  /*1360*/  ULOP3.LUT UR4, UR24, 0x7ffffff0, URZ, 0xc0, !UPT ;  /* 0x7ffffff018047892 */ /* 0x000fe2000f8ec0ff */
[C---:B------:R-:W-:Y:S01]  /*1370*/  IADD3 R13, P1, PT, R8.reuse, UR28, RZ ;  /* 0x0000001c080d7c10 */ /* 0x040fe2000ff3e0ff */
[----:B------:R-:W-:Y:S02]  /*1380*/  UIADD3 UR7, UP1, UPT, UR7, UR12, URZ ;  /* 0x0000000c07077290 */ /* 0x000fe4000ff3e0ff */
[----:B------:R-:W-:Y:S01]  /*1390*/  IADD3 R22, P2, PT, R8, UR12, RZ ;  /* 0x0000000c08167c10 */ /* 0x000fe2000ff5e0ff */
[----:B------:R-:W-:Y:S02]  /*13a0*/  UIADD3.X UR15, UPT, UPT, UR8, UR29, URZ, UP0, !UPT ;  /* 0x0000001d080f7290 */ /* 0x000fe400087fe4ff */
[C---:B------:R-:W-:Y:S01]  /*13b0*/  IADD3.X R23, PT, PT, R9.reuse, UR29, RZ, P1, !PT ;  /* 0x0000001d09177c10 */ /* 0x040fe20008ffe4ff */
[----:B------:R-:W-:Y:S01]  /*13c0*/  UIADD3 UR11, UPT, UPT, -UR4, URZ, URZ ;  /* 0x000000ff040b7290 */ /* 0x000fe2000fffe1ff */
[----:B------:R-:W-:Y:S01]  /*13d0*/  IADD3.X R0, PT, PT, R9, UR13, RZ, P2, !PT ;  /* 0x0000000d09007c10 */ /* 0x000fe200097fe4ff */
[----:B------:R-:W-:Y:S01]  /*13e0*/  UIADD3.X UR8, UPT, UPT, UR8, UR13, URZ, UP1, !UPT ;  /* 0x0000000d08087290 */ /* 0x000fe20008ffe4ff */
[----:B0-----:R-:W-:-:S11]  /*13f0*/  IMAD.WIDE.U32 R8, R11, 0x4, R14 ;  /* 0x000000040b087825 */ /* 0x001fd600078e000e */
.L_x_260:
[----:B------:R-:W-:Y:S02]  /*1400*/  IADD3 R18, P1, PT, R8, UR20, RZ ;  /* 0x0000001408127c10 */ /* 0x000fe4000ff3e0ff */
[----:B---3--:R-:W-:Y:S02]  /*1410*/  IADD3 R16, P2, PT, R13, UR20, RZ ;  /* 0x000000140d107c10 */ /* 0x008fe4000ff5e0ff */
[----:B------:R-:W-:Y:S02]  /*1420*/  IADD3.X R19, PT, PT, R9, UR21, RZ, P1, !PT ;  /* 0x0000001509137c10 */ /* 0x000fe40008ffe4ff */
[----:B------:R-:W-:-:S03]  /*1430*/  IADD3.X R17, PT, PT, R23, UR21, RZ, P2, !PT ;  /* 0x0000001517117c10 */ /* 0x000fc600097fe4ff */
[----:B------:R-:W2:Y:S04]  /*1440*/  LDG.E R14, desc[UR18][R18.64] ;  /* 0x00000012120e7981 */ /* 0x000ea8000c1e1900 */
[----:B------:R-:W2:Y:S01]  /*1450*/  LDG.E R15, desc[UR18][R16.64+-0x800] ;  /* 0xfff80012100f7981 */ /* 0x000ea2000c1e1900 */
[----:B------:R-:W-:-:S04]  /*1460*/  IADD3 R10, P1, PT, R22, UR20, RZ ;  /* 0x00000014160a7c10 */ /* 0x000fc8000ff3e0ff */
[----:B------:R-:W-:Y:S01]  /*1470*/  IADD3.X R11, PT, PT, R0, UR21, RZ, P1, !PT ;  /* 0x00000015000b7c10 */ /* 0x000fe20008ffe4ff */
[----:B--2---:R-:W-:-:S05]  /*1480*/  FMUL R15, R14, R15 ;  /* 0x0000000f0e0f7220 */ /* 0x004fca0000400000 */
[----:B------:R0:W-:Y:S04]  /*1490*/  STG.E desc[UR18][R10.64+-0x800], R15 ;  /* 0xfff8000f0a007986 */ /* 0x0001e8000c101912 */
[----:B------:R-:W2:Y:S04]  /*14a0*/  LDG.E R14, desc[UR18][R18.64+0x200] ;  /* 0x00020012120e7981 */ /* 0x000ea8000c1e1900 */
[----:B------:R-:W2:Y:S02]  /*14b0*/  LDG.E R21, desc[UR18][R16.64+-0x600] ;  /* 0xfffa001210157981 */ /* 0x000ea4000c1e1900 */
[----:B--2---:R-:W-:-:S05]  /*14c0*/  FMUL R21, R14, R21 ;  /* 0x000000150e157220 */ /* 0x004fca0000400000 */
[----:B------:R1:W-:Y:S04]  /*14d0*/  STG.E desc[UR18][R10.64+-0x600], R21 ;  /* 0xfffa00150a007986 */ /* 0x0003e8000c101912 */
[----:B------:R-:W2:Y:S04]  /*14e0*/  LDG.E R14, desc[UR18][R18.64+0x400] ;  /* 0x00040012120e7981 */ /* 0x000ea8000c1e1900 */
[----:B------:R-:W2:Y:S02]  /*14f0*/  LDG.E R25, desc[UR18][R16.64+-0x400] ;  /* 0xfffc001210197981 */ /* 0x000ea4000c1e1900 */
[----:B--2---:R-:W-:-:S05]  /*1500*/  FMUL R25, R14, R25 ;  /* 0x000000190e197220 */ /* 0x004fca0000400000 */
[----:B------:R2:W-:Y:S04]  /*1510*/  STG.E desc[UR18][R10.64+-0x400], R25 ;  /* 0xfffc00190a007986 */ /* 0x0005e8000c101912 */
[----:B------:R-:W3:Y:S04]  /*1520*/  LDG.E R14, desc[UR18][R18.64+0x600] ;  /* 0x00060012120e7981 */ /* 0x000ee8000c1e1900 */
[----:B------:R-:W3:Y:S02]  /*1530*/  LDG.E R27, desc[UR18][R16.64+-0x200] ;  /* 0xfffe0012101b7981 */ /* 0x000ee4000c1e1900 */
[----:B---3--:R-:W-:-:S05]  /*1540*/  FMUL R27, R14, R27 ;  /* 0x0000001b0e1b7220 */ /* 0x008fca0000400000 */
[----:B------:R3:W-:Y:S04]  /*1550*/  STG.E desc[UR18][R10.64+-0x200], R27 ;  /* 0xfffe001b0a007986 */ /* 0x0007e8000c101912 */
[----:B------:R-:W4:Y:S04]  /*1560*/  LDG.E R14, desc[UR18][R18.64+0x800] ;  /* 0x00080012120e7981 */ /* 0x000f28000c1e1900 */
[----:B0-----:R-:W4:Y:S02]  /*1570*/  LDG.E R15, desc[UR18][R16.64] ;  /* 0x00000012100f7981 */ /* 0x001f24000c1e1900 */
[----:B----4-:R-:W-:-:S05]  /*1580*/  FMUL R15, R14, R15 ;  /* 0x0000000f0e0f7220 */ /* 0x010fca0000400000 */
[----:B------:R0:W-:Y:S04]  /*1590*/  STG.E desc[UR18][R10.64], R15 ;  /* 0x0000000f0a007986 */ /* 0x0001e8000c101912 */
[----:B------:R-:W4:Y:S04]  /*15a0*/  LDG.E R14, desc[UR18][R18.64+0xa00] ;  /* 0x000a0012120e7981 */ /* 0x000f28000c1e1900 */
[----:B-1----:R-:W4:Y:S02]  /*15b0*/  LDG.E R21, desc[UR18][R16.64+0x200] ;  /* 0x0002001210157981 */ /* 0x002f24000c1e1900 */
[----:B----4-:R-:W-:-:S05]  /*15c0*/  FMUL R21, R14, R21 ;  /* 0x000000150e157220 */ /* 0x010fca0000400000 */
[----:B------:R1:W-:Y:S04]  /*15d0*/  STG.E desc[UR18][R10.64+0x200], R21 ;  /* 0x000200150a007986 */ /* 0x0003e8000c101912 */
[----:B------:R-:W4:Y:S04]  /*15e0*/  LDG.E R14, desc[UR18][R18.64+0xc00] ;  /* 0x000c0012120e7981 */ /* 0x000f28000c1e1900 */
[----:B--2---:R-:W4:Y:S02]  /*15f0*/  LDG.E R25, desc[UR18][R16.64+0x400] ;  /* 0x0004001210197981 */ /* 0x004f24000c1e1900 */
[----:B----4-:R-:W-:-:S05]  /*1600*/  FMUL R25, R14, R25 ;  /* 0x000000190e197220 */ /* 0x010fca0000400000 */
[----:B------:R2:W-:Y:S04]  /*1610*/  STG.E desc[UR18][R10.64+0x400], R25 ;  /* 0x000400190a007986 */ /* 0x0005e8000c101912 */
[----:B------:R-:W4:Y:S04]  /*1620*/  LDG.E R14, desc[UR18][R18.64+0xe00] ;  /* 0x000e0012120e7981 */ /* 0x000f28000c1e1900 */
[----:B---3--:R-:W4:Y:S02]  /*1630*/  LDG.E R27, desc[UR18][R16.64+0x600] ;  /* 0x00060012101b7981 */ /* 0x008f24000c1e1900 */
[----:B----4-:R-:W-:-:S05]  /*1640*/  FMUL R27, R14, R27 ;  /* 0x0000001b0e1b7220 */ /* 0x010fca0000400000 */
[----:B------:R-:W-:Y:S04]  /*1650*/  STG.E desc[UR18][R10.64+0x600], R27 ;  /* 0x0006001b0a007986 */ /* 0x000fe8000c101912 */
[----:B------:R-:W3:Y:S04]  /*1660*/  LDG.E R24, desc[UR18][R18.64+0x1000] ;  /* 0x0010001212187981 */ /* 0x000ee8000c1e1900 */
[----:B------:R-:W3:Y:S01]  /*1670*/  LDG.E R29, desc[UR18][R16.64+0x800] ;  /* 0x00080012101d7981 */ /* 0x000ee2000c1e1900 */
[----:B------:R-:W-:Y:S01]  /*1680*/  MOV R14, UR5 ;  /* 0x00000005000e7c02 */ /* 0x000fe20008000f00 */
[----:B------:R-:W-:Y:S01]  /*1690*/  IMAD.U32 R20, RZ, RZ, UR14 ;  /* 0x0000000eff147e24 */ /* 0x000fe2000f8e00ff */
[----:B0-----:R-:W-:-:S02]  /*16a0*/  MOV R15, UR6 ;  /* 0x00000006000f7c02 */ /* 0x001fc40008000f00 */
[----:B-1----:R-:W-:Y:S01]  /*16b0*/  MOV R21, UR15 ;  /* 0x0000000f00157c02 */ /* 0x002fe20008000f00 */
[----:B------:R-:W-:-:S04]  /*16c0*/  IMAD.WIDE R14, R12, 0x4, R14 ;  /* 0x000000040c0e7825 */ /* 0x000fc800078e020e */
[----:B------:R-:W-:-:S04]  /*16d0*/  IMAD.WIDE R20, R12, 0x4, R20 ;  /* 0x000000040c147825 */ /* 0x000fc800078e0214 */
[----:B---3--:R-:W-:-:S05]  /*16e0*/  FMUL R29, R24, R29 ;  /* 0x0000001d181d7220 */ /* 0x008fca0000400000 */
[----:B------:R0:W-:Y:S04]  /*16f0*/  STG.E desc[UR18][R10.64+0x800], R29 ;  /* 0x0008001d0a007986 */ /* 0x0001e8000c101912 */
[----:B------:R-:W3:Y:S04]  /*1700*/  LDG.E R24, desc[UR18][R14.64] ;  /* 0x000000120e187981 */ /* 0x000ee8000c1e1900 */
[----:B------:R-:W3:Y:S01]  /*1710*/  LDG.E R19, desc[UR18][R20.64+-0x600] ;  /* 0xfffa001214137981 */ /* 0x000ee2000c1e1900 */
[----:B------:R-:W-:Y:S02]  /*1720*/  MOV R16, UR7 ;  /* 0x0000000700107c02 */ /* 0x000fe40008000f00 */
[----:B------:R-:W-:-:S03]  /*1730*/  MOV R17, UR8 ;  /* 0x0000000800117c02 */ /* 0x000fc60008000f00 */
[----:B------:R-:W-:-:S04]  /*1740*/  IMAD.WIDE R16, R12, 0x4, R16 ;  /* 0x000000040c107825 */ /* 0x000fc800078e0210 */
[----:B---3--:R-:W-:-:S05]  /*1750*/  FMUL R19, R24, R19 ;  /* 0x0000001318137220 */ /* 0x008fca0000400000 */
[----:B------:R1:W-:Y:S04]  /*1760*/  STG.E desc[UR18][R16.64+-0x600], R19 ;  /* 0xfffa001310007986 */ /* 0x0003e8000c101912 */
[----:B------:R-:W3:Y:S04]  /*1770*/  LDG.E R18, desc[UR18][R14.64+0x200] ;  /* 0x000200120e127981 */ /* 0x000ee8000c1e1900 */
[----:B--2---:R-:W3:Y:S02]  /*1780*/  LDG.E R25, desc[UR18][R20.64+-0x400] ;  /* 0xfffc001214197981 */ /* 0x004ee4000c1e1900 */
[----:B---3--:R-:W-:-:S05]  /*1790*/  FMUL R25, R18, R25 ;  /* 0x0000001912197220 */ /* 0x008fca0000400000 */
[----:B------:R2:W-:Y:S04]  /*17a0*/  STG.E desc[UR18][R16.64+-0x400], R25 ;  /* 0xfffc001910007986 */ /* 0x0005e8000c101912 */
[----:B0-----:R-:W3:Y:S04]  /*17b0*/  LDG.E R10, desc[UR18][R14.64+0x400] ;  /* 0x000400120e0a7981 */ /* 0x001ee8000c1e1900 */
[----:B------:R-:W3:Y:S02]  /*17c0*/  LDG.E R11, desc[UR18][R20.64+-0x200] ;  /* 0xfffe0012140b7981 */ /* 0x000ee4000c1e1900 */
[----:B---3--:R-:W-:-:S05]  /*17d0*/  FMUL R11, R10, R11 ;  /* 0x0000000b0a0b7220 */ /* 0x008fca0000400000 */
[----:B------:R0:W-:Y:S04]  /*17e0*/  STG.E desc[UR18][R16.64+-0x200], R11 ;  /* 0xfffe000b10007986 */ /* 0x0001e8000c101912 */
[----:B------:R-:W3:Y:S04]  /*17f0*/  LDG.E R10, desc[UR18][R14.64+0x600] ;  /* 0x000600120e0a7981 */ /* 0x000ee8000c1e1900 */
[----:B------:R-:W3:Y:S02]  /*1800*/  LDG.E R27, desc[UR18][R20.64] ;  /* 0x00000012141b7981 */ /* 0x000ee4000c1e1900 */
[----:B---3--:R-:W-:-:S05]  /*1810*/  FMUL R27, R10, R27 ;  /* 0x0000001b0a1b7220 */ /* 0x008fca0000400000 */
        /* <DEDUP_REMOVED lines=9> */
[----:B------:R-:W2:Y:S04]  /*18b0*/  LDG.E R10, desc[UR18][R14.64+0xc00] ;  /* 0x000c00120e0a7981 */ /* 0x000ea8000c1e1900 */
[----:B0-----:R-:W2:Y:S01]  /*18c0*/  LDG.E R11, desc[UR18][R20.64+0x600] ;  /* 0x00060012140b7981 */ /* 0x001ea2000c1e1900 */
[----:B------:R-:W-:Y:S01]  /*18d0*/  UIADD3 UR20, UP0, UPT, UR20, 0x2000, URZ ;  /* 0x0000200014147890 */ /* 0x000fe2000ff1e0ff */
[----:B------:R-:W-:Y:S01]  /*18e0*/  IADD3 R12, PT, PT, R12, 0x800, RZ ;  /* 0x000008000c0c7810 */ /* 0x000fe20007ffe0ff */
[----:B------:R-:W-:-:S02]  /*18f0*/  UIADD3 UR11, UPT, UPT, UR11, 0x10, URZ ;  /* 0x000000100b0b7890 */ /* 0x000fc4000fffe0ff */
[----:B------:R-:W-:Y:S02]  /*1900*/  UIADD3.X UR21, UPT, UPT, URZ, UR21, URZ, UP0, !UPT ;  /* 0x00000015ff157290 */ /* 0x000fe400087fe4ff */
[----:B------:R-:W-:Y:S01]  /*1910*/  UISETP.NE.AND UP0, UPT, UR11, URZ, UPT ;  /* 0x000000ff0b00728c */ /* 0x000fe2000bf05270 */
[----:B--2---:R-:W-:-:S05]  /*1920*/  FMUL R11, R10, R11 ;  /* 0x0000000b0a0b7220 */ /* 0x004fca0000400000 */
[----:B------:R3:W-:Y:S03]  /*1930*/  STG.E desc[UR18][R16.64+0x600], R11 ;  /* 0x0006000b10007986 */ /* 0x0007e6000c101912 */
[----:B------:R-:W-:Y:S05]  /*1940*/  BRA.U UP0, `(.L_x_260) ;  /* 0xfffffff900ac7547 */ /* 0x000fea000b83ffff */
.L_x_259:
[----:B------:R-:W-:Y:S05]  /*1950*/  @!P0 EXIT ;  /* 0x000000000000894d */ /* 0x000fea0003800000 */
[----:B------:R-:W0:Y:S01]  /*1960*/  S2R R0, SR_TID.X ;  /* 0x0000000000007919 */ /* 0x000e220000002100 */
[----:B------:R-:W-:Y:S02]  /*1970*/  UISETP.GE.U32.AND UP0, UPT, UR31, 0x8, UPT ;  /* 0x000000081f00788c */ /* 0x000fe4000bf06070 */
[----:B------:R-:W-:-:S06]  /*1980*/  ULOP3.LUT UR6, UR10, 0x7, URZ, 0xc0, !UPT ;  /* 0x000000070a067892 */ /* 0x000fcc000f8ec0ff */
[----:B------:R-:W-:Y:S01]  /*1990*/  ISETP.NE.AND P0, PT, RZ, UR6, PT ;  /* 0x00000006ff007c0c */ /* 0x000fe2000bf05270 */
[----:B------:R-:W-:-:S12]  /*19a0*/  BRA.U !UP0, `(.L_x_261) ;  /* 0x0000000108987547 */ /* 0x000fd8000b800000 */
[----:B------:R-:W-:-:S05]  /*19b0*/  MOV R13, UR4 ;  /* 0x00000004000d7c02 */ /* 0x000fca0008000f00 */
[----:B0-----:R-:W-:-:S04]  /*19c0*/  IMAD R13, R13, 0x80, R0 ;  /* 0x000000800d0d7824 */ /* 0x001fc800078e0200 */
[----:B---3--:R-:W-:-:S04]  /*19d0*/  IMAD.WIDE R10, R13, 0x4, R2 ;  /* 0x000000040d0a7825 */ /* 0x008fc800078e0202 */
[C---:B------:R-:W-:Y:S01]  /*19e0*/  IMAD.WIDE R8, R13.reuse, 0x4, R4 ;  /* 0x000000040d087825 */ /* 0x040fe200078e0204 */
[----:B------:R-:W2:Y:S04]  /*19f0*/  LDG.E R14, desc[UR18][R10.64] ;  /* 0x000000120a0e7981 */ /* 0x000ea8000c1e1900 */
[----:B------:R-:W2:Y:S01]  /*1a00*/  LDG.E R15, desc[UR18][R8.64] ;  /* 0x00000012080f7981 */ /* 0x000ea2000c1e1900 */
[----:B------:R-:W-:-:S04]  /*1a10*/  IMAD.WIDE R12, R13, 0x4, R6 ;  /* 0x000000040d0c7825 */ /* 0x000fc800078e0206 */
        /* <DEDUP_REMOVED lines=18> */
[----:B------:R-:W5:Y:S04]  /*1b40*/  LDG.E R14, desc[UR18][R10.64+0xa00] ;  /* 0x000a00120a0e7981 */ /* 0x000f68000c1e1900 */
[----:B-1----:R-:W5:Y:S02]  /*1b50*/  LDG.E R17, desc[UR18][R8.64+0xa00] ;  /* 0x000a001208117981 */ /* 0x002f64000c1e1900 */
[----:B-----5:R-:W-:-:S05]  /*1b60*/  FMUL R17, R14, R17 ;  /* 0x000000110e117220 */ /* 0x020fca0000400000 */
[----:B------:R4:W-:Y:S04]  /*1b70*/  STG.E desc[UR18][R12.64+0xa00], R17 ;  /* 0x000a00110c007986 */ /* 0x0009e8000c101912 */
[----:B------:R-:W5:Y:S04]  /*1b80*/  LDG.E R14, desc[UR18][R10.64+0xc00] ;  /* 0x000c00120a0e7981 */ /* 0x000f68000c1e1900 */
[----:B--2---:R-:W5:Y:S02]  /*1b90*/  LDG.E R19, desc[UR18][R8.64+0xc00] ;  /* 0x000c001208137981 */ /* 0x004f64000c1e1900 */
[----:B-----5:R-:W-:-:S05]  /*1ba0*/  FMUL R19, R14, R19 ;  /* 0x000000130e137220 */ /* 0x020fca0000400000 */
[----:B------:R4:W-:Y:S04]  /*1bb0*/  STG.E desc[UR18][R12.64+0xc00], R19 ;  /* 0x000c00130c007986 */ /* 0x0009e8000c101912 */
[----:B------:R-:W2:Y:S04]  /*1bc0*/  LDG.E R14, desc[UR18][R10.64+0xe00] ;  /* 0x000e00120a0e7981 */ /* 0x000ea8000c1e1900 */
[----:B---3--:R-:W2:Y:S01]  /*1bd0*/  LDG.E R21, desc[UR18][R8.64+0xe00] ;  /* 0x000e001208157981 */ /* 0x008ea2000c1e1900 */
[----:B------:R-:W-:Y:S01]  /*1be0*/  UIADD3 UR4, UPT, UPT, UR4, 0x8, URZ ;  /* 0x0000000804047890 */ /* 0x000fe2000fffe0ff */
[----:B--2---:R-:W-:-:S05]  /*1bf0*/  FMUL R21, R14, R21 ;  /* 0x000000150e157220 */ /* 0x004fca0000400000 */
[----:B------:R4:W-:Y:S06]  /*1c00*/  STG.E desc[UR18][R12.64+0xe00], R21 ;  /* 0x000e00150c007986 */ /* 0x0009ec000c101912 */
.L_x_261:
[----:B------:R-:W-:Y:S05]  /*1c10*/  @!P0 EXIT ;  /* 0x000000000000894d */ /* 0x000fea0003800000 */
[----:B------:R-:W-:Y:S02]  /*1c20*/  UISETP.GE.U32.AND UP0, UPT, UR6, 0x4, UPT ;  /* 0x000000040600788c */ /* 0x000fe4000bf06070 */
[----:B------:R-:W-:-:S06]  /*1c30*/  ULOP3.LUT UR5, UR10, 0x3, URZ, 0xc0, !UPT ;  /* 0x000000030a057892 */ /* 0x000fcc000f8ec0ff */
[----:B------:R-:W-:Y:S01]  /*1c40*/  ISETP.NE.AND P0, PT, RZ, UR5, PT ;  /* 0x00000005ff007c0c */ /* 0x000fe2000bf05270 */
[----:B------:R-:W-:-:S12]  /*1c50*/  BRA.U !UP0, `(.L_x_262) ;  /* 0x0000000108587547 */ /* 0x000fd8000b800000 */
[----:B---3--:R-:W-:-:S04]  /*1c60*/  MOV R11, UR4 ;  /* 0x00000004000b7c02 */ /* 0x008fc80008000f00 */
[----:B0-----:R-:W-:-:S05]  /*1c70*/  LEA R11, R11, R0, 0x7 ;  /* 0x000000000b0b7211 */ /* 0x001fca00078e38ff */
[----:B------:R-:W-:-:S04]  /*1c80*/  IMAD.WIDE R2, R11, 0x4, R2 ;  /* 0x000000040b027825 */ /* 0x000fc800078e0202 */
        /* <DEDUP_REMOVED lines=11> */
[----:B----4-:R-:W2:Y:S02]  /*1d40*/  LDG.E R13, desc[UR18][R4.64+0x400] ;  /* 0x00040012040d7981 */ /* 0x010ea4000c1e1900 */
[----:B--2---:R-:W-:-:S05]  /*1d50*/  FMUL R13, R8, R13 ;  /* 0x0000000d080d7220 */ /* 0x004fca0000400000 */
[----:B------:R1:W-:Y:S04]  /*1d60*/  STG.E desc[UR18][R6.64+0x400], R13 ;  /* 0x0004000d06007986 */ /* 0x0003e8000c101912 */
[----:B------:R-:W2:Y:S04]  /*1d70*/  LDG.E R8, desc[UR18][R2.64+0x600] ;  /* 0x0006001202087981 */ /* 0x000ea8000c1e1900 */
[----:B------:R-:W2:Y:S01]  /*1d80*/  LDG.E R15, desc[UR18][R4.64+0x600] ;  /* 0x00060012040f7981 */ /* 0x000ea2000c1e1900 */
[----:B------:R-:W-:Y:S01]  /*1d90*/  UIADD3 UR4, UPT, UPT, UR4, 0x4, URZ ;  /* 0x0000000404047890 */ /* 0x000fe2000fffe0ff */
[----:B--2---:R-:W-:-:S05]  /*1da0*/  FMUL R15, R8, R15 ;  /* 0x0000000f080f7220 */ /* 0x004fca0000400000 */
[----:B------:R1:W-:Y:S06]  /*1db0*/  STG.E desc[UR18][R6.64+0x600], R15 ;  /* 0x0006000f06007986 */ /* 0x0003ec000c101912 */
.L_x_262:
[----:B------:R-:W-:Y:S05]  /*1dc0*/  @!P0 EXIT ;  /* 0x000000000000894d */ /* 0x000fea0003800000 */
[----:B-1----:R-:W-:Y:S01]  /*1dd0*/  MOV R9, UR4 ;  /* 0x0000000400097c02 */ /* 0x002fe20008000f00 */
[----:B------:R-:W-:-:S03]  /*1de0*/  UIADD3 UR5, UPT, UPT, -UR5, URZ, URZ ;  /* 0x000000ff05057290 */ /* 0x000fc6000fffe1ff */
[----:B0-----:R-:W-:-:S09]  /*1df0*/  LEA R9, R9, R0, 0x7 ;  /* 0x0000000009097211 */ /* 0x001fd200078e38ff */
.L_x_263:
[----:B------:R-:W-:Y:S01]  /*1e00*/  MOV R4, UR27 ;  /* 0x0000001b00047c02 */ /* 0x000fe20008000f00 */
[----:B------:R-:W-:Y:S01]  /*1e10*/  IMAD.U32 R5, RZ, RZ, UR30 ;  /* 0x0000001eff057e24 */ /* 0x000fe2000f8e00ff */
[----:B------:R-:W-:Y:S02]  /*1e20*/  MOV R6, UR25 ;  /* 0x0000001900067c02 */ /* 0x000fe40008000f00 */
[----:B------:R-:W-:Y:S01]  /*1e30*/  MOV R7, UR26 ;  /* 0x0000001a00077c02 */ /* 0x000fe20008000f00 */
[----:B------:R-:W-:-:S04]  /*1e40*/  IMAD.WIDE R4, R9, 0x4, R4 ;  /* 0x0000000409047825 */ /* 0x000fc800078e0204 */
[----:B------:R-:W-:Y:S02]  /*1e50*/  IMAD.WIDE R6, R9, 0x4, R6 ;  /* 0x0000000409067825 */ /* 0x000fe400078e0206 */
[----:B------:R-:W3:Y:S04]  /*1e60*/  LDG.E R5, desc[UR18][R4.64] ;  /* 0x0000001204057981 */ /* 0x000ee8000c1e1900 */
[----:B------:R-:W3:Y:S01]  /*1e70*/  LDG.E R6, desc[UR18][R6.64] ;  /* 0x0000001206067981 */ /* 0x000ee2000c1e1900 */
[----:B------:R-:W-:Y:S01]  /*1e80*/  UIADD3 UR5, UPT, UPT, UR5, 0x1, URZ ;  /* 0x0000000105057890 */ /* 0x000fe2000fffe0ff */
[----:B0-----:R-:W-:Y:S02]  /*1e90*/  MOV R2, UR22 ;  /* 0x0000001600027c02 */ /* 0x001fe40008000f00 */
[----:B------:R-:W-:-:S03]  /*1ea0*/  MOV R3, UR23 ;  /* 0x0000001700037c02 */ /* 0x000fc60008000f00 */
[----:B------:R-:W-:Y:S01]  /*1eb0*/  ISETP.NE.AND P0, PT, RZ, UR5, PT ;  /* 0x00000005ff007c0c */ /* 0x000fe2000bf05270 */
[----:B------:R-:W-:-:S04]  /*1ec0*/  IMAD.WIDE R2, R9, 0x4, R2 ;  /* 0x0000000409027825 */ /* 0x000fc800078e0202 */
[----:B---3--:R-:W-:-:S05]  /*1ed0*/  FMUL R11, R6, R5 ;  /* 0x00000005060b7220 */ /* 0x008fca0000400000 */
[----:B------:R0:W-:Y:S03]  /*1ee0*/  STG.E desc[UR18][R2.64], R11 ;  /* 0x0000000b02007986 */ /* 0x0001e6000c101912 */
[----:B------:R-:W-:Y:S05]  /*1ef0*/  @!P0 EXIT ;  /* 0x000000000000894d */ /* 0x000fea0003800000 */
[----:B------:R-:W-:Y:S01]  /*1f00*/  IADD3 R9, PT, PT, R9, 0x80, RZ ;  /* 0x0000008009097810 */ /* 0x000fe20007ffe0ff */
[----:B------:R-:W-:Y:S06]  /*1f10*/  BRA `(.L_x_263) ;  /* 0xfffffffc00b87947 */ /* 0x000fec000383ffff */
.L_x_264:
        /* <DEDUP_REMOVED lines=14> */
.L_x_352:


//--------------------- .text._ZN3cub18CUB_300001_SM_10006detail9transform16transform_kernelINS2_10policy_hubILb1EN4cuda3std3__45tupleIJN6thrust24THRUST_300001_SM_1000_NS6detail15normal_iteratorINSA_10device_ptrIfEEEESF_EEEE10policy1000Ei8multiplySF_JPfSK_EEEvT0_iT1_T2_DpNS2_10kernel_argIT3_EE --------------------------
	.section	.text._ZN3cub18CUB_300001_SM_10006detail9transform16transform_kernelINS2_10policy_hubILb1EN4cuda3std3__45tupleIJN6thrust24THRUST_300001_SM_1000_NS6detail15normal_iteratorINSA_10device_ptrIfEEEESF_EEEE10policy1000Ei8multiplySF_JPfSK_EEEvT0_iT1_T2_DpNS2_10kernel_argIT3_EE,"ax",@progbits
	.align	128
        .global         _ZN3cub18CUB_300001_SM_10006detail9transform16transform_kernelINS2_10policy_hubILb1EN4cuda3std3__45tupleIJN6thrust24THRUST_300001_SM_1000_NS6detail15normal_iteratorINSA_10device_ptrIfEEEESF_EEEE10policy1000Ei8multiplySF_JPfSK_EEEvT0_iT1_T2_DpNS2_10kernel_argIT3_EE
        .type           _ZN3cub18CUB_300001_SM_10006detail9transform16transform_kernelINS2_10policy_hubILb1EN4cuda3std3__45tupleIJN6thrust24THRUST_300001_SM_1000_NS6detail15normal_iteratorINSA_10device_ptrIfEEEESF_EEEE10policy1000Ei8multiplySF_JPfSK_EEEvT0_iT1_T2_DpNS2_10kernel_argIT3_EE,@function
        .size           _ZN3cub18CUB_300001_SM_10006detail9transform16transform_kernelINS2_10policy_hubILb1EN4cuda3std3__45tupleIJN6thrust24THRUST_300001_SM_1000_NS6detail15normal_iteratorINSA_10device_ptrIfEEEESF_EEEE10policy1000Ei8multiplySF_JPfSK_EEEvT0_iT1_T2_DpNS2_10kernel_argIT3_EE,(.L_x_353 - _ZN3cub18CUB_300001_SM_10006detail9transform16transform_kernelINS2_10policy_hubILb1EN4cuda3std3__45tupleIJN6thrust24THRUST_300001_SM_1000_NS6detail15normal_iteratorINSA_10device_ptrIfEEEESF_EEEE10policy1000Ei8multiplySF_JPfSK_EEEvT0_iT1_T2_DpNS2_10kernel_argIT3_EE)
        .other          _ZN3cub18CUB_300001_SM_10006detail9transform16transform_kernelINS2_10policy_hubILb1EN4cuda3std3__45tupleIJN6thrust24THRUST_300001_SM_1000_NS6detail15normal_iteratorINSA_10device_ptrIfEEEESF_EEEE10policy1000Ei8multiplySF_JPfSK_EEEvT0_iT1_T2_DpNS2_10kernel_argIT3_EE,@"STO_CUDA_ENTRY STV_DEFAULT"
_ZN3cub18CUB_300001_SM_10006detail9transform16transform_kernelINS2_10policy_hubILb1EN4cuda3std3__45tupleIJN6thrust24THRUST_300001_SM_1000_NS6detail15normal_iteratorINSA_10device_ptrIfEEEESF_EEEE10policy1000Ei8multiplySF_JPfSK_EEEvT0_iT1_T2_DpNS2_10kernel_argIT3_EE:
.text._ZN3cub18CUB_300001_SM_10006detail9transform16transform_kernelINS2_10policy_hubILb1EN4cuda3std3__45tupleIJN6thrust24THRUST_300001_SM_1000_NS6detail15normal_iteratorINSA_10device_ptrIfEEEESF_EEEE10policy1000Ei8multiplySF_JPfSK_EEEvT0_iT1_T2_DpNS2_10kernel_argIT3_EE:
[----:B------:R-:W-:Y:S08]  /*0000*/  LDC R1, c[0x0][0x37c] ;  /* 0x0000df00ff017b82 */ /* 0x000ff00000000800 */
[----:B------:R-:W0:Y:S01]  /*0010*/  LDC.64 R4, c[0x0][0x380] ;  /* 0x0000e000ff047b82 */ /* 0x000e220000000a00 */
[----:B------:R-:W1:Y:S01]  /*0020*/  S2R R25, SR_TID.X ;  /* 0x0000000000197919 */ /* 0x000e620000002100 */
[----:B------:R-:W-:Y:S06]  /*0030*/  BSSY.RECONVERGENT B0, `(.L_x_265) ;  /* 0x000001f000007945 */ /* 0x000fec0003800200 */
[----:B------:R-:W2:Y:S01]  /*0040*/  S2UR UR4, SR_CTAID.X ;  /* 0x00000000000479c3 */ /* 0x000ea20000002500 */
[----:B0-----:R-:W-:-:S05]  /*0050*/  SHF.L.U32 R2, R5, 0x7, RZ ;  /* 0x0000000705027819 */ /* 0x001fca00000006ff */
[----:B--2---:R-:W-:Y:S01]  /*0060*/  IMAD R3, R2, UR4, RZ ;  /* 0x0000000402037c24 */ /* 0x004fe2000f8e02ff */
[----:B-1----:R-:W-:-:S04]  /*0070*/  SHF.L.U32 R11, R25, 0x7, RZ ;  /* 0x00000007190b7819 */ /* 0x002fc800000006ff */
[----:B------:R-:W-:-:S04]  /*0080*/  IADD3 R7, PT, PT, -R3, R4, RZ ;  /* 0x0000000403077210 */ /* 0x000fc80007ffe1ff */
[----:B------:R-:W-:-:S04]  /*0090*/  VIMNMX R0, PT, PT, R2, R7, PT ;  /* 0x0000000702007248 */ /* 0x000fc80003fe0100 */
[----:B------:R-:W-:-:S04]  /*00a0*/  SHF.L.U32 R4, R0, 0x2, RZ ;  /* 0x0000000200047819 */ /* 0x000fc800000006ff */
[----:B------:R-:W-:-:S13]  /*00b0*/  ISETP.GE.AND P0, PT, R11, R4, PT ;  /* 0x000000040b00720c */ /* 0x000fda0003f06270 */
[----:B------:R-:W-:Y:S05]  /*00c0*/  @P0 BRA `(.L_x_266) ;  /* 0x0000000000540947 */ /* 0x000fea0003800000 */
[----:B------:R-:W0:Y:S01]  /*00d0*/  LDC.64 R8, c[0x0][0x398] ;  /* 0x0000e600ff087b82 */ /* 0x000e220000000a00 */
[----:B------:R-:W-:Y:S01]  /*00e0*/  BSSY.RECONVERGENT B1, `(.L_x_267) ;  /* 0x000000a000017945 */ /* 0x000fe20003800200 */
[----:B------:R-:W-:Y:S02]  /*00f0*/  IMAD.MOV.U32 R13, RZ, RZ, R11 ;  /* 0x000000ffff0d7224 */ /* 0x000fe400078e000b */
[----:B0-----:R-:W-:-:S04]  /*0100*/  IMAD.WIDE.U32 R8, R25, 0x80, R8 ;  /* 0x0000008019087825 */ /* 0x001fc800078e0008 */
[----:B------:R-:W-:-:S07]  /*0110*/  IMAD.WIDE R8, R3, 0x4, R8 ;  /* 0x0000000403087825 */ /* 0x000fce00078e0208 */
.L_x_268:
[----:B------:R-:W-:Y:S01]  /*0120*/  IADD3 R13, PT, PT, R13, 0x4000, RZ ;  /* 0x000040000d0d7810 */ /* 0x000fe20007ffe0ff */
[----:B------:R0:W-:Y:S03]  /*0130*/  CCTL.E.PF2 [R8] ;  /* 0x000000000800798f */ /* 0x0001e60000800100 */
[----:B------:R-:W-:Y:S02]  /*0140*/  ISETP.GE.AND P0, PT, R13, R4, PT ;  /* 0x000000040d00720c */ /* 0x000fe40003f06270 */
[----:B0-----:R-:W-:-:S04]  /*0150*/  IADD3 R8, P1, PT, R8, 0x4000, RZ ;  /* 0x0000400008087810 */ /* 0x001fc80007f3e0ff */
[----:B------:R-:W-:-:S07]  /*0160*/  IADD3.X R9, PT, PT, RZ, R9, RZ, P1, !PT ;  /* 0x00000009ff097210 */ /* 0x000fce0000ffe4ff */
[----:B------:R-:W-:Y:S05]  /*0170*/  @!P0 BRA `(.L_x_268) ;  /* 0xfffffffc00e88947 */ /* 0x000fea000383ffff */
[----:B------:R-:W-:Y:S05]  /*0180*/  BSYNC.RECONVERGENT B1 ;  /* 0x0000000000017941 */ /* 0x000fea0003800200 */
.L_x_267:
[----:B------:R-:W0:Y:S02]  /*0190*/  LDC.64 R8, c[0x0][0x3a8] ;  /* 0x0000ea00ff087b82 */ /* 0x000e240000000a00 */
[----:B0-----:R-:W-:-:S04]  /*01a0*/  IMAD.WIDE.U32 R8, R25, 0x80, R8 ;  /* 0x0000008019087825 */ /* 0x001fc800078e0008 */
[----:B------:R-:W-:-:S07]  /*01b0*/  IMAD.WIDE R8, R3, 0x4, R8 ;  /* 0x0000000403087825 */ /* 0x000fce00078e0208 */
.L_x_269:
[----:B------:R-:W-:Y:S01]  /*01c0*/  IADD3 R11, PT, PT, R11, 0x4000, RZ ;  /* 0x000040000b0b7810 */ /* 0x000fe20007ffe0ff */
[----:B------:R0:W-:Y:S03]  /*01d0*/  CCTL.E.PF2 [R8] ;  /* 0x000000000800798f */ /* 0x0001e60000800100 */
[----:B------:R-:W-:Y:S02]  /*01e0*/  ISETP.GE.AND P0, PT, R11, R4, PT ;  /* 0x000000040b00720c */ /* 0x000fe40003f06270 */
[----:B0-----:R-:W-:-:S05]  /*01f0*/  IADD3 R8, P1, PT, R8, 0x4000, RZ ;  /* 0x0000400008087810 */ /* 0x001fca0007f3e0ff */
[----:B------:R-:W-:-:S06]  /*0200*/  IMAD.X R9, RZ, RZ, R9, P1 ;  /* 0x000000ffff097224 */ /* 0x000fcc00008e0609 */
[----:B------:R-:W-:Y:S05]  /*0210*/  @!P0 BRA `(.L_x_269) ;  /* 0xfffffffc00e88947 */ /* 0x000fea000383ffff */
.L_x_266:
[----:B------:R-:W-:Y:S05]  /*0220*/  BSYNC.RECONVERGENT B0 ;  /* 0x0000000000007941 */ /* 0x000fea0003800200 */
.L_x_265:
[----:B------:R-:W0:Y:S01]  /*0230*/  LDCU.128 UR16, c[0x0][0x390] ;  /* 0x00007200ff1077ac */ /* 0x000e220008000c00 */
[----:B------:R-:W-:Y:S01]  /*0240*/  ISETP.GT.AND P0, PT, R2, R7, PT ;  /* 0x000000070200720c */ /* 0x000fe20003f04270 */
[----:B------:R-:W-:Y:S01]  /*0250*/  IMAD.WIDE R14, R3, 0x4, RZ ;  /* 0x00000004030e7825 */ /* 0x000fe200078e02ff */
[----:B------:R-:W1:Y:S01]  /*0260*/  LDCU.64 UR12, c[0x0][0x3a8] ;  /* 0x00007500ff0c77ac */ /* 0x000e620008000a00 */
[----:B------:R-:W2:Y:S01]  /*0270*/  LDCU.64 UR10, c[0x0][0x358] ;  /* 0x00006b00ff0a77ac */ /* 0x000ea20008000a00 */
[C---:B0-----:R-:W-:Y:S02]  /*0280*/  IADD3 R8, P1, PT, R14.reuse, UR18, RZ ;  /* 0x000000120e087c10 */ /* 0x041fe4000ff3e0ff */
[C---:B------:R-:W-:Y:S02]  /*0290*/  IADD3 R12, P3, PT, R14.reuse, UR16, RZ ;  /* 0x000000100e0c7c10 */ /* 0x040fe4000ff7e0ff */
[----:B-1----:R-:W-:Y:S02]  /*02a0*/  IADD3 R10, P2, PT, R14, UR12, RZ ;  /* 0x0000000c0e0a7c10 */ /* 0x002fe4000ff5e0ff */
[----:B------:R-:W-:-:S02]  /*02b0*/  IADD3.X R9, PT, PT, R15, UR19, RZ, P1, !PT ;  /* 0x000000130f097c10 */ /* 0x000fc40008ffe4ff */
[C---:B------:R-:W-:Y:S02]  /*02c0*/  IADD3.X R11, PT, PT, R15.reuse, UR13, RZ, P2, !PT ;  /* 0x0000000d0f0b7c10 */ /* 0x040fe400097fe4ff */
[----:B------:R-:W-:Y:S01]  /*02d0*/  IADD3.X R13, PT, PT, R15, UR17, RZ, P3, !PT ;  /* 0x000000110f0d7c10 */ /* 0x000fe20009ffe4ff */
[----:B--2---:R-:W-:Y:S06]  /*02e0*/  @P0 BRA `(.L_x_270) ;  /* 0x0000000c00380947 */ /* 0x004fec0003800000 */
[----:B------:R-:W-:-:S13]  /*02f0*/  ISETP.GE.AND P0, PT, R5, 0x1, PT ;  /* 0x000000010500780c */ /* 0x000fda0003f06270 */
[----:B------:R-:W-:Y:S05]  /*0300*/  @!P0 EXIT ;  /* 0x000000000000894d */ /* 0x000fea0003800000 */
[----:B------:R-:W-:Y:S01]  /*0310*/  ISETP.GE.U32.AND P0, PT, R5, 0x10, PT ;  /* 0x000000100500780c */ /* 0x000fe20003f06070 */
[----:B------:R-:W-:-:S12]  /*0320*/  HFMA2 R0, -RZ, RZ, 0, 0 ;  /* 0x00000000ff007431 */ /* 0x000fd800000001ff */
[----:B------:R-:W-:Y:S05]  /*0330*/  @!P0 BRA `(.L_x_271) ;  /* 0x0000000400b48947 */ /* 0x000fea0003800000 */
[----:B------:R-:W-:Y:S02]  /*0340*/  R2UR UR4, R14 ;  /* 0x000000000e0472ca */ /* 0x000fe400000e0000 */
[----:B------:R-:W-:Y:S02]  /*0350*/  R2UR UR5, R15 ;  /* 0x000000000f0572ca */ /* 0x000fe400000e0000 */
[----:B------:R-:W0:Y:S01]  /*0360*/  LDC.64 R14, c[0x0][0x398] ;  /* 0x0000e600ff0e7b82 */ /* 0x000e220000000a00 */
[----:B------:R-:W-:Y:S02]  /*0370*/  MOV R6, 0x800 ;  /* 0x0000080000067802 */ /* 0x000fe40000000f00 */
[----:B------:R-:W-:Y:S02]  /*0380*/  MOV R7, 0x0 ;  /* 0x0000000000077802 */ /* 0x000fe40000000f00 */
[----:B------:R-:W-:Y:S01]  /*0390*/  LOP3.LUT R0, R5, 0x7ffffff0, RZ, 0xc0, !PT ;  /* 0x7ffffff005007812 */ /* 0x000fe200078ec0ff */
[----:B------:R-:W-:-:S03]  /*03a0*/  IMAD.WIDE.U32 R6, R25, 0x4, R6 ;  /* 0x0000000419067825 */ /* 0x000fc600078e0006 */
[----:B------:R-:W-:Y:S01]  /*03b0*/  UMOV UR6, UR4 ;  /* 0x0000000400067c82 */ /* 0x000fe20008000000 */
[----:B------:R-:W-:Y:S01]  /*03c0*/  IADD3 R24, PT, PT, -R0, RZ, RZ ;  /* 0x000000ff00187210 */ /* 0x000fe20007ffe1ff */
[----:B------:R-:W-:Y:S01]  /*03d0*/  UIADD3 UR4, UP2, UPT, UR6, 0x600, URZ ;  /* 0x0000060006047890 */ /* 0x000fe2000ff5e0ff */
[----:B------:R-:W-:Y:S01]  /*03e0*/  UMOV UR7, UR5 ;  /* 0x0000000500077c82 */ /* 0x000fe20008000000 */
[C---:B------:R-:W-:Y:S02]  /*03f0*/  IADD3 R2, P0, PT, R6.reuse, UR12, RZ ;  /* 0x0000000c06027c10 */ /* 0x040fe4000ff1e0ff */
[----:B------:R-:W-:Y:S01]  /*0400*/  UIADD3 UR8, UP0, UPT, UR4, UR18, URZ ;  /* 0x0000001204087290 */ /* 0x000fe2000ff1e0ff */
[----:B------:R-:W-:Y:S01]  /*0410*/  IADD3 R4, P1, PT, R6, UR16, RZ ;  /* 0x0000001006047c10 */ /* 0x000fe2000ff3e0ff */
[----:B------:R-:W-:Y:S01]  /*0420*/  UIADD3.X UR5, UPT, UPT, URZ, UR7, URZ, UP2, !UPT ;  /* 0x00000007ff057290 */ /* 0x000fe200097fe4ff */
[C---:B------:R-:W-:Y:S01]  /*0430*/  IADD3.X R6, PT, PT, R7.reuse, UR13, RZ, P0, !PT ;  /* 0x0000000d07067c10 */ /* 0x040fe200087fe4ff */
[----:B------:R-:W-:Y:S01]  /*0440*/  UIADD3 UR4, UP2, UPT, UR4, UR12, URZ ;  /* 0x0000000c04047290 */ /* 0x000fe2000ff5e0ff */
[----:B------:R-:W-:Y:S01]  /*0450*/  IADD3.X R7, PT, PT, R7, UR17, RZ, P1, !PT ;  /* 0x0000001107077c10 */ /* 0x000fe20008ffe4ff */
[----:B------:R-:W-:-:S02]  /*0460*/  UIADD3 UR9, UP1, UPT, UR6, UR16, URZ ;  /* 0x0000001006097290 */ /* 0x000fc4000ff3e0ff */
[----:B------:R-:W-:Y:S01]  /*0470*/  UIADD3.X UR14, UPT, UPT, UR5, UR13, URZ, UP2, !UPT ;  /* 0x0000000d050e7290 */ /* 0x000fe200097fe4ff */
[C---:B0-----:R-:W-:Y:S01]  /*0480*/  IMAD.WIDE.U32 R14, R25.reuse, 0x4, R14 ;  /* 0x00000004190e7825 */ /* 0x041fe200078e000e */
[----:B------:R-:W-:Y:S02]  /*0490*/  UIADD3.X UR12, UPT, UPT, UR7, UR17, URZ, UP1, !UPT ;  /* 0x00000011070c7290 */ /* 0x000fe40008ffe4ff */
[----:B------:R-:W-:Y:S01]  /*04a0*/  UIADD3.X UR5, UPT, UPT, UR5, UR19, URZ, UP0, !UPT ;  /* 0x0000001305057290 */ /* 0x000fe200087fe4ff */
[----:B------:R-:W-:-:S11]  /*04b0*/  VIADD R25, R25, 0x480 ;  /* 0x0000048019197836 */ /* 0x000fd60000000000 */
.L_x_272:
[----:B------:R-:W-:Y:S02]  /*04c0*/  IADD3 R26, P0, PT, R14, UR6, RZ ;  /* 0x000000060e1a7c10 */ /* 0x000fe4000ff1e0ff */
[----:B--2---:R-:W-:Y:S02]  /*04d0*/  IADD3 R22, P1, PT, R2, UR6, RZ ;  /* 0x0000000602167c10 */ /* 0x004fe4000ff3e0ff */
        /* <DEDUP_REMOVED lines=16> */
[----:B------:R-:W0:Y:S04]  /*05e0*/  LDG.E R16, desc[UR10][R26.64+0x600] ;  /* 0x0006000a1a107981 */ /* 0x000e28000c1e1900 */
[----:B------:R-:W0:Y:S02]  /*05f0*/  LDG.E R20, desc[UR10][R22.64+-0x200] ;  /* 0xfffe000a16147981 */ /* 0x000e24000c1e1900 */
[----:B0-----:R-:W-:-:S05]  /*0600*/  FMUL R17, R16, R20 ;  /* 0x0000001410117220 */ /* 0x001fca0000400000 */
[----:B------:R0:W-:Y:S04]  /*0610*/  STG.E desc[UR10][R18.64+-0x200], R17 ;  /* 0xfffe001112007986 */ /* 0x0001e8000c10190a */
[----:B------:R-:W1:Y:S04]  /*0620*/  LDG.E R16, desc[UR10][R26.64+0x800] ;  /* 0x0008000a1a107981 */ /* 0x000e68000c1e1900 */
[----:B------:R-:W1:Y:S02]  /*0630*/  LDG.E R20, desc[UR10][R22.64] ;  /* 0x0000000a16147981 */ /* 0x000e64000c1e1900 */
[----:B-1----:R-:W-:-:S05]  /*0640*/  FMUL R21, R16, R20 ;  /* 0x0000001410157220 */ /* 0x002fca0000400000 */
[----:B------:R-:W-:Y:S04]  /*0650*/  STG.E desc[UR10][R18.64], R21 ;  /* 0x0000001512007986 */ /* 0x000fe8000c10190a */
        /* <DEDUP_REMOVED lines=8> */
[----:B------:R-:W1:Y:S04]  /*06e0*/  LDG.E R16, desc[UR10][R26.64+0xe00] ;  /* 0x000e000a1a107981 */ /* 0x000e68000c1e1900 */
[----:B0-----:R-:W1:Y:S02]  /*06f0*/  LDG.E R17, desc[UR10][R22.64+0x600] ;  /* 0x0006000a16117981 */ /* 0x001e64000c1e1900 */
[----:B-1----:R-:W-:-:S05]  /*0700*/  FMUL R29, R16, R17 ;  /* 0x00000011101d7220 */ /* 0x002fca0000400000 */
[----:B------:R0:W-:Y:S04]  /*0710*/  STG.E desc[UR10][R18.64+0x600], R29 ;  /* 0x0006001d12007986 */ /* 0x0001e8000c10190a */
[----:B--2---:R-:W2:Y:S04]  /*0720*/  LDG.E R28, desc[UR10][R26.64+0x1000] ;  /* 0x0010000a1a1c7981 */ /* 0x004ea8000c1e1900 */
[----:B------:R-:W2:Y:S01]  /*0730*/  LDG.E R23, desc[UR10][R22.64+0x800] ;  /* 0x0008000a16177981 */ /* 0x000ea2000c1e1900 */
[----:B------:R-:W-:Y:S01]  /*0740*/  MOV R20, UR4 ;  /* 0x0000000400147c02 */ /* 0x000fe20008000f00 */
[----:B------:R-:W-:Y:S01]  /*0750*/  IMAD.U32 R16, RZ, RZ, UR8 ;  /* 0x00000008ff107e24 */ /* 0x000fe2000f8e00ff */
[----:B------:R-:W-:-:S02]  /*0760*/  MOV R21, UR14 ;  /* 0x0000000e00157c02 */ /* 0x000fc40008000f00 */
[----:B------:R-:W-:Y:S01]  /*0770*/  MOV R17, UR5 ;  /* 0x0000000500117c02 */ /* 0x000fe20008000f00 */
[----:B------:R-:W-:-:S04]  /*0780*/  IMAD.WIDE R20, R25, 0x4, R20 ;  /* 0x0000000419147825 */ /* 0x000fc800078e0214 */
[----:B------:R-:W-:-:S04]  /*0790*/  IMAD.WIDE R16, R25, 0x4, R16 ;  /* 0x0000000419107825 */ /* 0x000fc800078e0210 */
[----:B--2---:R-:W-:-:S05]  /*07a0*/  FMUL R28, R28, R23 ;  /* 0x000000171c1c7220 */ /* 0x004fca0000400000 */
[----:B------:R1:W-:Y:S04]  /*07b0*/  STG.E desc[UR10][R18.64+0x800], R28 ;  /* 0x0008001c12007986 */ /* 0x0003e8000c10190a */
[----:B0-----:R-:W2:Y:S04]  /*07c0*/  LDG.E R29, desc[UR10][R16.64+-0x600] ;  /* 0xfffa000a101d7981 */ /* 0x001ea8000c1e1900 */
[----:B------:R-:W2:Y:S01]  /*07d0*/  LDG.E R26, desc[UR10][R20.64+-0x600] ;  /* 0xfffa000a141a7981 */ /* 0x000ea2000c1e1900 */
[----:B------:R-:W-:Y:S02]  /*07e0*/  MOV R22, UR9 ;  /* 0x0000000900167c02 */ /* 0x000fe40008000f00 */
[----:B------:R-:W-:-:S03]  /*07f0*/  MOV R23, UR12 ;  /* 0x0000000c00177c02 */ /* 0x000fc60008000f00 */
[----:B------:R-:W-:-:S04]  /*0800*/  IMAD.WIDE R22, R25, 0x4, R22 ;  /* 0x0000000419167825 */ /* 0x000fc800078e0216 */
[----:B--2---:R-:W-:-:S05]  /*0810*/  FMUL R29, R29, R26 ;  /* 0x0000001a1d1d7220 */ /* 0x004fca0000400000 */
[----:B------:R0:W-:Y:S04]  /*0820*/  STG.E desc[UR10][R22.64], R29 ;  /* 0x0000001d16007986 */ /* 0x0001e8000c10190a */
[----:B------:R-:W2:Y:S04]  /*0830*/  LDG.E R26, desc[UR10][R16.64+-0x400] ;  /* 0xfffc000a101a7981 */ /* 0x000ea8000c1e1900 */
[----:B------:R-:W2:Y:S02]  /*0840*/  LDG.E R27, desc[UR10][R20.64+-0x400] ;  /* 0xfffc000a141b7981 */ /* 0x000ea4000c1e1900 */
[----:B--2---:R-:W-:-:S05]  /*0850*/  FMUL R27, R26, R27 ;  /* 0x0000001b1a1b7220 */ /* 0x004fca0000400000 */
[----:B------:R2:W-:Y:S04]  /*0860*/  STG.E desc[UR10][R22.64+0x200], R27 ;  /* 0x0002001b16007986 */ /* 0x0005e8000c10190a */
[----:B-1----:R-:W3:Y:S04]  /*0870*/  LDG.E R18, desc[UR10][R16.64+-0x200] ;  /* 0xfffe000a10127981 */ /* 0x002ee8000c1e1900 */
[----:B------:R-:W3:Y:S02]  /*0880*/  LDG.E R19, desc[UR10][R20.64+-0x200] ;  /* 0xfffe000a14137981 */ /* 0x000ee4000c1e1900 */
[----:B---3--:R-:W-:-:S05]  /*0890*/  FMUL R19, R18, R19 ;  /* 0x0000001312137220 */ /* 0x008fca0000400000 */
[----:B------:R1:W-:Y:S04]  /*08a0*/  STG.E desc[UR10][R22.64+0x400], R19 ;  /* 0x0004001316007986 */ /* 0x0003e8000c10190a */
[----:B------:R-:W0:Y:S04]  /*08b0*/  LDG.E R18, desc[UR10][R16.64] ;  /* 0x0000000a10127981 */ /* 0x000e28000c1e1900 */
[----:B------:R-:W0:Y:S02]  /*08c0*/  LDG.E R26, desc[UR10][R20.64] ;  /* 0x0000000a141a7981 */ /* 0x000e24000c1e1900 */
[----:B0-----:R-:W-:-:S05]  /*08d0*/  FMUL R29, R18, R26 ;  /* 0x0000001a121d7220 */ /* 0x001fca0000400000 */
[----:B------:R0:W-:Y:S04]  /*08e0*/  STG.E desc[UR10][R22.64+0x600], R29 ;  /* 0x0006001d16007986 */ /* 0x0001e8000c10190a */
[----:B------:R-:W2:Y:S04]  /*08f0*/  LDG.E R18, desc[UR10][R16.64+0x200] ;  /* 0x0002000a10127981 */ /* 0x000ea8000c1e1900 */
[----:B------:R-:W2:Y:S02]  /*0900*/  LDG.E R26, desc[UR10][R20.64+0x200] ;  /* 0x0002000a141a7981 */ /* 0x000ea4000c1e1900 */
[----:B--2---:R-:W-:-:S05]  /*0910*/  FMUL R27, R18, R26 ;  /* 0x0000001a121b7220 */ /* 0x004fca0000400000 */
[----:B------:R2:W-:Y:S04]  /*0920*/  STG.E desc[UR10][R22.64+0x800], R27 ;  /* 0x0008001b16007986 */ /* 0x0005e8000c10190a */
[----:B------:R-:W1:Y:S04]  /*0930*/  LDG.E R18, desc[UR10][R16.64+0x400] ;  /* 0x0004000a10127981 */ /* 0x000e68000c1e1900 */
[----:B------:R-:W1:Y:S02]  /*0940*/  LDG.E R26, desc[UR10][R20.64+0x400] ;  /* 0x0004000a141a7981 */ /* 0x000e64000c1e1900 */
[----:B-1----:R-:W-:-:S05]  /*0950*/  FMUL R19, R18, R26 ;  /* 0x0000001a12137220 */ /* 0x002fca0000400000 */
[----:B------:R2:W-:Y:S04]  /*0960*/  STG.E desc[UR10][R22.64+0xa00], R19 ;  /* 0x000a001316007986 */ /* 0x0005e8000c10190a */
[----:B------:R-:W0:Y:S04]  /*0970*/  LDG.E R18, desc[UR10][R16.64+0x600] ;  /* 0x0006000a10127981 */ /* 0x000e28000c1e1900 */
[----:B------:R-:W0:Y:S01]  /*0980*/  LDG.E R26, desc[UR10][R20.64+0x600] ;  /* 0x0006000a141a7981 */ /* 0x000e22000c1e1900 */
[----:B------:R-:W-:Y:S01]  /*0990*/  VIADD R24, R24, 0x10 ;  /* 0x0000001018187836 */ /* 0x000fe20000000000 */
[----:B------:R-:W-:Y:S01]  /*09a0*/  UIADD3 UR6, UP0, UPT, UR6, 0x2000, URZ ;  /* 0x0000200006067890 */ /* 0x000fe2000ff1e0ff */
[----:B------:R-:W-:-:S03]  /*09b0*/  IADD3 R25, PT, PT, R25, 0x800, RZ ;  /* 0x0000080019197810 */ /* 0x000fc60007ffe0ff */
[----:B------:R-:W-:Y:S01]  /*09c0*/  ISETP.NE.AND P0, PT, R24, RZ, PT ;  /* 0x000000ff1800720c */ /* 0x000fe20003f05270 */
[----:B------:R-:W-:Y:S01]  /*09d0*/  UIADD3.X UR7, UPT, UPT, URZ, UR7, URZ, UP0, !UPT ;  /* 0x00000007ff077290 */ /* 0x000fe200087fe4ff */
[----:B0-----:R-:W-:-:S05]  /*09e0*/  FMUL R29, R18, R26 ;  /* 0x0000001a121d7220 */ /* 0x001fca0000400000 */
[----:B------:R2:W-:Y:S06]  /*09f0*/  STG.E desc[UR10][R22.64+0xc00], R29 ;  /* 0x000c001d16007986 */ /* 0x0005ec000c10190a */
[----:B------:R-:W-:Y:S05]  /*0a00*/  @P0 BRA `(.L_x_272) ;  /* 0xfffffff800ac0947 */ /* 0x000fea000383ffff */
.L_x_271:
[----:B------:R-:W-:-:S04]  /*0a10*/  LOP3.LUT R2, R5, 0xf, RZ, 0xc0, !PT ;  /* 0x0000000f05027812 */ /* 0x000fc800078ec0ff */
[----:B------:R-:W-:-:S13]  /*0a20*/  ISETP.NE.AND P0, PT, R2, RZ, PT ;  /* 0x000000ff0200720c */ /* 0x000fda0003f05270 */
[----:B------:R-:W-:Y:S05]  /*0a30*/  @!P0 EXIT ;  /* 0x000000000000894d */ /* 0x000fea0003800000 */
[----:B------:R-:W0:Y:S01]  /*0a40*/  S2R R7, SR_TID.X ;  /* 0x0000000000077919 */ /* 0x000e220000002100 */
[----:B------:R-:W-:Y:S02]  /*0a50*/  ISETP.GE.U32.AND P0, PT, R2, 0x8, PT ;  /* 0x000000080200780c */ /* 0x000fe40003f06070 */
[----:B------:R-:W-:-:S04]  /*0a60*/  LOP3.LUT R4, R5, 0x7, RZ, 0xc0, !PT ;  /* 0x0000000705047812 */ /* 0x000fc800078ec0ff */
[----:B------:R-:W-:-:S07]  /*0a70*/  ISETP.NE.AND P1, PT, R4, RZ, PT ;  /* 0x000000ff0400720c */ /* 0x000fce0003f25270 */
[----:B------:R-:W-:Y:S06]  /*0a80*/  @!P0 BRA `(.L_x_273) ;  /* 0x0000000000948947 */ /* 0x000fec0003800000 */
[----:B0-2---:R-:W-:-:S05]  /*0a90*/  LEA R19, R0, R7, 0x7 ;  /* 0x0000000700137211 */ /* 0x005fca00078e38ff */
        /* <DEDUP_REMOVED lines=33> */
[----:B------:R-:W-:Y:S01]  /*0cb0*/  IADD3 R0, PT, PT, R0, 0x8, RZ ;  /* 0x0000000800007810 */ /* 0x000fe20007ffe0ff */
[----:B--2---:R-:W-:-:S05]  /*0cc0*/  FMUL R27, R2, R27 ;  /* 0x0000001b021b7220 */ /* 0x004fca0000400000 */
[----:B------:R4:W-:Y:S02]  /*0cd0*/  STG.E desc[UR10][R18.64+0xe00], R27 ;  /* 0x000e001b12007986 */ /* 0x0009e4000c10190a */
.L_x_273:
[----:B------:R-:W-:Y:S05]  /*0ce0*/  @!P1 EXIT ;  /* 0x000000000000994d */ /* 0x000fea0003800000 */
[----:B------:R-:W-:Y:S02]  /*0cf0*/  ISETP.GE.U32.AND P0, PT, R4, 0x4, PT ;  /* 0x000000040400780c */ /* 0x000fe40003f06070 */
[----:B------:R-:W-:-:S04]  /*0d00*/  LOP3.LUT R5, R5, 0x3, RZ, 0xc0, !PT ;  /* 0x0000000305057812 */ /* 0x000fc800078ec0ff */
[----:B------:R-:W-:-:S07]  /*0d10*/  ISETP.NE.AND P1, PT, R5, RZ, PT ;  /* 0x000000ff0500720c */ /* 0x000fce0003f25270 */
[----:B------:R-:W-:Y:S06]  /*0d20*/  @!P0 BRA `(.L_x_274) ;  /* 0x0000000000548947 */ /* 0x000fec0003800000 */
[----:B0-----:R-:W-:-:S05]  /*0d30*/  LEA R17, R0, R7, 0x7 ;  /* 0x0000000700117211 */ /* 0x001fca00078e38ff */
[----:B------:R-:W-:-:S04]  /*0d40*/  IMAD.WIDE R8, R17, 0x4, R8 ;  /* 0x0000000411087825 */ /* 0x000fc800078e0208 */
[C---:B------:R-:W-:Y:S01]  /*0d50*/  IMAD.WIDE R10, R17.reuse, 0x4, R10 ;  /* 0x00000004110a7825 */ /* 0x040fe200078e020a */
[----:B------:R-:W3:Y:S04]  /*0d60*/  LDG.E R2, desc[UR10][R8.64] ;  /* 0x0000000a08027981 */ /* 0x000ee8000c1e1900 */
[----:B------:R-:W3:Y:S01]  /*0d70*/  LDG.E R15, desc[UR10][R10.64] ;  /* 0x0000000a0a0f7981 */ /* 0x000ee2000c1e1900 */
[----:B------:R-:W-:-:S04]  /*0d80*/  IMAD.WIDE R12, R17, 0x4, R12 ;  /* 0x00000004110c7825 */ /* 0x000fc800078e020c */
[----:B---3--:R-:W-:-:S05]  /*0d90*/  FMUL R15, R2, R15 ;  /* 0x0000000f020f7220 */ /* 0x008fca0000400000 */
[----:B------:R1:W-:Y:S04]  /*0da0*/  STG.E desc[UR10][R12.64], R15 ;  /* 0x0000000f0c007986 */ /* 0x0003e8000c10190a */
[----:B------:R-:W3:Y:S04]  /*0db0*/  LDG.E R2, desc[UR10][R8.64+0x200] ;  /* 0x0002000a08027981 */ /* 0x000ee8000c1e1900 */
[----:B------:R-:W3:Y:S02]  /*0dc0*/  LDG.E R17, desc[UR10][R10.64+0x200] ;  /* 0x0002000a0a117981 */ /* 0x000ee4000c1e1900 */
[----:B---3--:R-:W-:-:S05]  /*0dd0*/  FMUL R17, R2, R17 ;  /* 0x0000001102117220 */ /* 0x008fca0000400000 */
[----:B------:R1:W-:Y:S04]  /*0de0*/  STG.E desc[UR10][R12.64+0x200], R17 ;  /* 0x000200110c007986 */ /* 0x0003e8000c10190a */
[----:B------:R-:W3:Y:S04]  /*0df0*/  LDG.E R2, desc[UR10][R8.64+0x400] ;  /* 0x0004000a08027981 */ /* 0x000ee8000c1e1900 */
[----:B--2-4-:R-:W3:Y:S02]  /*0e00*/  LDG.E R19, desc[UR10][R10.64+0x400] ;  /* 0x0004000a0a137981 */ /* 0x014ee4000c1e1900 */
[----:B---3--:R-:W-:-:S05]  /*0e10*/  FMUL R19, R2, R19 ;  /* 0x0000001302137220 */ /* 0x008fca0000400000 */
[----:B------:R1:W-:Y:S04]  /*0e20*/  STG.E desc[UR10][R12.64+0x400], R19 ;  /* 0x000400130c007986 */ /* 0x0003e8000c10190a */
[----:B------:R-:W2:Y:S04]  /*0e30*/  LDG.E R2, desc[UR10][R8.64+0x600] ;  /* 0x0006000a08027981 */ /* 0x000ea8000c1e1900 */
[----:B------:R-:W2:Y:S01]  /*0e40*/  LDG.E R21, desc[UR10][R10.64+0x600] ;  /* 0x0006000a0a157981 */ /* 0x000ea2000c1e1900 */
[----:B------:R-:W-:Y:S02]  /*0e50*/  VIADD R0, R0, 0x4 ;  /* 0x0000000400007836 */ /* 0x000fe40000000000 */
[----:B--2---:R-:W-:-:S05]  /*0e60*/  FMUL R21, R2, R21 ;  /* 0x0000001502157220 */ /* 0x004fca0000400000 */
[----:B------:R1:W-:Y:S02]  /*0e70*/  STG.E desc[UR10][R12.64+0x600], R21 ;  /* 0x000600150c007986 */ /* 0x0003e4000c10190a */
.L_x_274:
[----:B------:R-:W-:Y:S05]  /*0e80*/  @!P1 EXIT ;  /* 0x000000000000994d */ /* 0x000fea0003800000 */
[----:B------:R-:W3:Y:S01]  /*0e90*/  LDC.64 R8, c[0x0][0x390] ;  /* 0x0000e400ff087b82 */ /* 0x000ee20000000a00 */
[----:B01----:R-:W-:Y:S02]  /*0ea0*/  LEA R15, R0, R7, 0x7 ;  /* 0x00000007000f7211 */ /* 0x003fe400078e38ff */
[----:B------:R-:W-:-:S05]  /*0eb0*/  IADD3 R0, PT, PT, -R5, RZ, RZ ;  /* 0x000000ff05007210 */ /* 0x000fca0007ffe1ff */
[----:B------:R-:W0:Y:S08]  /*0ec0*/  LDC.64 R10, c[0x0][0x3a8] ;  /* 0x0000ea00ff0a7b82 */ /* 0x000e300000000a00 */
[----:B------:R-:W1:Y:S01]  /*0ed0*/  LDC.64 R12, c[0x0][0x398] ;  /* 0x0000e600ff0c7b82 */ /* 0x000e620000000a00 */
[----:B---3--:R-:W-:-:S04]  /*0ee0*/  IMAD.WIDE R6, R3, 0x4, R8 ;  /* 0x0000000403067825 */ /* 0x008fc800078e0208 */
[----:B0-----:R-:W-:-:S04]  /*0ef0*/  IMAD.WIDE R8, R3, 0x4, R10 ;  /* 0x0000000403087825 */ /* 0x001fc800078e020a */
[----:B-1----:R-:W-:-:S07]  /*0f00*/  IMAD.WIDE R2, R3, 0x4, R12 ;  /* 0x0000000403027825 */ /* 0x002fce00078e020c */
.L_x_275:
[----:B------:R-:W-:-:S04]  /*0f10*/  IMAD.WIDE R10, R15, 0x4, R8 ;  /* 0x000000040f0a7825 */ /* 0x000fc800078e0208 */
[C---:B------:R-:W-:Y:S02]  /*0f20*/  IMAD.WIDE R12, R15.reuse, 0x4, R2 ;  /* 0x000000040f0c7825 */ /* 0x040fe400078e0202 */
[----:B------:R-:W3:Y:S04]  /*0f30*/  LDG.E R11, desc[UR10][R10.64] ;  /* 0x0000000a0a0b7981 */ /* 0x000ee8000c1e1900 */
[----:B------:R-:W3:Y:S01]  /*0f40*/  LDG.E R12, desc[UR10][R12.64] ;  /* 0x0000000a0c0c7981 */ /* 0x000ee2000c1e1900 */
[C---:B0-----:R-:W-:Y:S01]  /*0f50*/  IMAD.WIDE R4, R15.reuse, 0x4, R6 ;  /* 0x000000040f047825 */ /* 0x041fe200078e0206 */
[----:B------:R-:W-:Y:S02]  /*0f60*/  IADD3 R0, PT, PT, R0, 0x1, RZ ;  /* 0x0000000100007810 */ /* 0x000fe40007ffe0ff */
[----:B------:R-:W-:-:S02]  /*0f70*/  IADD3 R15, PT, PT, R15, 0x80, RZ ;  /* 0x000000800f0f7810 */ /* 0x000fc40007ffe0ff */
[----:B------:R-:W-:Y:S01]  /*0f80*/  ISETP.NE.AND P0, PT, R0, RZ, PT ;  /* 0x000000ff0000720c */ /* 0x000fe20003f05270 */
[----:B---3--:R-:W-:-:S05]  /*0f90*/  FMUL R17, R12, R11 ;  /* 0x0000000b0c117220 */ /* 0x008fca0000400000 */
[----:B------:R0:W-:Y:S07]  /*0fa0*/  STG.E desc[UR10][R4.64], R17 ;  /* 0x0000001104007986 */ /* 0x0001ee000c10190a */
[----:B------:R-:W-:Y:S05]  /*0fb0*/  @P0 BRA `(.L_x_275) ;  /* 0xfffffffc00d40947 */ /* 0x000fea000383ffff */
[----:B------:R-:W-:Y:S05]  /*0fc0*/  EXIT ;  /* 0x000000000000794d */ /* 0x000fea0003800000 */
.L_x_270:
[----:B------:R-:W-:-:S13]  /*0fd0*/  ISETP.GE.AND P0, PT, R5, 0x1, PT ;  /* 0x000000010500780c */ /* 0x000fda0003f06270 */
[----:B------:R-:W-:Y:S05]  /*0fe0*/  @!P0 EXIT ;  /* 0x000000000000894d */ /* 0x000fea0003800000 */
[----:B------:R-:W0:Y:S01]  /*0ff0*/  S2R R2, SR_TID.X ;  /* 0x0000000000027919 */ /* 0x000e220000002100 */
[C---:B------:R-:W-:Y:S01]  /*1000*/  ISETP.GE.U32.AND P0, PT, R5.reuse, 0x8, PT ;  /* 0x000000080500780c */ /* 0x040fe20003f06070 */
[----:B------:R-:W-:Y:S01]  /*1010*/  IMAD.MOV.U32 R3, RZ, RZ, RZ ;  /* 0x000000ffff037224 */ /* 0x000fe200078e00ff */
[----:B------:R-:W-:-:S11]  /*1020*/  LOP3.LUT R23, R5, 0x7, RZ, 0xc0, !PT ;  /* 0x0000000705177812 */ /* 0x000fd600078ec0ff */
[----:B------:R-:W-:Y:S05]  /*1030*/  @!P0 BRA `(.L_x_276) ;  /* 0x0000000000f88947 */ /* 0x000fea0003800000 */
[----:B------:R-:W-:Y:S02]  /*1040*/  LOP3.LUT R3, R5, 0x7ffffff8, RZ, 0xc0, !PT ;  /* 0x7ffffff805037812 */ /* 0x000fe400078ec0ff */
[----:B------:R-:W-:-:S07]  /*1050*/  MOV R16, RZ ;  /* 0x000000ff00107202 */ /* 0x000fce0000000f00 */
.L_x_279:
[----:B0-----:R-:W-:-:S04]  /*1060*/  LEA R17, R16, R2, 0x7 ;  /* 0x0000000210117211 */ /* 0x001fc800078e38ff */
[----:B------:R-:W-:-:S13]  /*1070*/  ISETP.GE.AND P0, PT, R17, R0, PT ;  /* 0x000000001100720c */ /* 0x000fda0003f06270 */
[----:B------:R-:W-:-:S04]  /*1080*/  @!P0 IMAD.WIDE.U32 R18, R17, 0x4, R8 ;  /* 0x0000000411128825 */ /* 0x000fc800078e0008 */
[C---:B------:R-:W-:Y:S02]  /*1090*/  @!P0 IMAD.WIDE.U32 R20, R17.reuse, 0x4, R10 ;  /* 0x0000000411148825 */ /* 0x040fe400078e000a */
[----:B------:R-:W2:Y:S04]  /*10a0*/  @!P0 LDG.E R18, desc[UR10][R18.64] ;  /* 0x0000000a12128981 */ /* 0x000ea8000c1e1900 */
[----:B------:R-:W2:Y:S01]  /*10b0*/  @!P0 LDG.E R21, desc[UR10][R20.64] ;  /* 0x0000000a14158981 */ /* 0x000ea2000c1e1900 */
[C---:B------:R-:W-:Y:S01]  /*10c0*/  IADD3 R27, PT, PT, R17.reuse, 0x80, RZ ;  /* 0x00000080111b7810 */ /* 0x040fe20007ffe0ff */
[----:B------:R-:W-:-:S03]  /*10d0*/  @!P0 IMAD.WIDE.U32 R4, R17, 0x4, R12 ;  /* 0x0000000411048825 */ /* 0x000fc600078e000c */
[C---:B------:R-:W-:Y:S01]  /*10e0*/  ISETP.GE.AND P1, PT, R27.reuse, R0, PT ;  /* 0x000000001b00720c */ /* 0x040fe20003f26270 */
[----:B------:R-:W-:-:S04]  /*10f0*/  IMAD.WIDE R14, R27, 0x4, R8 ;  /* 0x000000041b0e7825 */ /* 0x000fc800078e0208 */
[----:B------:R-:W-:-:S04]  /*1100*/  IMAD.WIDE R6, R27, 0x4, R10 ;  /* 0x000000041b067825 */ /* 0x000fc800078e020a */
[----:B--2---:R-:W-:-:S05]  /*1110*/  @!P0 FMUL R25, R18, R21 ;  /* 0x0000001512198220 */ /* 0x004fca0000400000 */
[----:B------:R0:W-:Y:S04]  /*1120*/  @!P0 STG.E desc[UR10][R4.64], R25 ;  /* 0x0000001904008986 */ /* 0x0001e8000c10190a */
[----:B------:R-:W2:Y:S04]  /*1130*/  @!P1 LDG.E R22, desc[UR10][R14.64] ;  /* 0x0000000a0e169981 */ /* 0x000ea8000c1e1900 */
[----:B------:R-:W2:Y:S01]  /*1140*/  @!P1 LDG.E R29, desc[UR10][R6.64] ;  /* 0x0000000a061d9981 */ /* 0x000ea2000c1e1900 */
[----:B------:R-:W-:-:S04]  /*1150*/  IADD3 R19, PT, PT, R17, 0x100, RZ ;  /* 0x0000010011137810 */ /* 0x000fc80007ffe0ff */
[----:B------:R-:W-:Y:S01]  /*1160*/  ISETP.GE.AND P0, PT, R19, R0, PT ;  /* 0x000000001300720c */ /* 0x000fe20003f06270 */
[----:B------:R-:W-:-:S04]  /*1170*/  IMAD.WIDE R18, R27, 0x4, R12 ;  /* 0x000000041b127825 */ /* 0x000fc800078e020c */
[----:B--2---:R-:W-:-:S05]  /*1180*/  @!P1 FMUL R29, R22, R29 ;  /* 0x0000001d161d9220 */ /* 0x004fca0000400000 */
[----:B------:R-:W-:Y:S04]  /*1190*/  @!P1 STG.E desc[UR10][R18.64], R29 ;  /* 0x0000001d12009986 */ /* 0x000fe8000c10190a */
[----:B------:R-:W2:Y:S04]  /*11a0*/  @!P0 LDG.E R20, desc[UR10][R14.64+0x200] ;  /* 0x0002000a0e148981 */ /* 0x000ea8000c1e1900 */
[----:B------:R-:W2:Y:S01]  /*11b0*/  @!P0 LDG.E R21, desc[UR10][R6.64+0x200] ;  /* 0x0002000a06158981 */ /* 0x000ea2000c1e1900 */
[----:B------:R-:W-:-:S05]  /*11c0*/  VIADD R27, R17, 0x180 ;  /* 0x00000180111b7836 */ /* 0x000fca0000000000 */
[----:B------:R-:W-:Y:S01]  /*11d0*/  ISETP.GE.AND P1, PT, R27, R0, PT ;  /* 0x000000001b00720c */ /* 0x000fe20003f26270 */
[----:B--2---:R-:W-:-:S05]  /*11e0*/  @!P0 FMUL R21, R20, R21 ;  /* 0x0000001514158220 */ /* 0x004fca0000400000 */
[----:B------:R1:W-:Y:S07]  /*11f0*/  @!P0 STG.E desc[UR10][R18.64+0x200], R21 ;  /* 0x0002001512008986 */ /* 0x0003ee000c10190a */
[----:B0-----:R-:W2:Y:S04]  /*1200*/  @!P1 LDG.E R4, desc[UR10][R14.64+0x400] ;  /* 0x0004000a0e049981 */ /* 0x001ea8000c1e1900 */
[----:B------:R-:W2:Y:S01]  /*1210*/  @!P1 LDG.E R5, desc[UR10][R6.64+0x400] ;  /* 0x0004000a06059981 */ /* 0x000ea2000c1e1900 */
[----:B------:R-:W-:-:S04]  /*1220*/  IADD3 R25, PT, PT, R17, 0x200, RZ ;  /* 0x0000020011197810 */ /* 0x000fc80007ffe0ff */
[----:B------:R-:W-:Y:S01]  /*1230*/  ISETP.GE.AND P0, PT, R25, R0, PT ;  /* 0x000000001900720c */ /* 0x000fe20003f06270 */
[----:B--2---:R-:W-:-:S05]  /*1240*/  @!P1 FMUL R5, R4, R5 ;  /* 0x0000000504059220 */ /* 0x004fca0000400000 */
[----:B------:R0:W-:Y:S07]  /*1250*/  @!P1 STG.E desc[UR10][R18.64+0x400], R5 ;  /* 0x0004000512009986 */ /* 0x0001ee000c10190a */
[----:B------:R-:W2:Y:S04]  /*1260*/  @!P0 LDG.E R4, desc[UR10][R14.64+0x600] ;  /* 0x0006000a0e048981 */ /* 0x000ea8000c1e1900 */
[----:B------:R-:W2:Y:S01]  /*1270*/  @!P0 LDG.E R25, desc[UR10][R6.64+0x600] ;  /* 0x0006000a06198981 */ /* 0x000ea2000c1e1900 */
[----:B------:R-:W-:-:S04]  /*1280*/  IADD3 R27, PT, PT, R17, 0x280, RZ ;  /* 0x00000280111b7810 */ /* 0x000fc80007ffe0ff */
[----:B------:R-:W-:Y:S01]  /*1290*/  ISETP.GE.AND P1, PT, R27, R0, PT ;  /* 0x000000001b00720c */ /* 0x000fe20003f26270 */
[----:B--2---:R-:W-:-:S05]  /*12a0*/  @!P0 FMUL R25, R4, R25 ;  /* 0x0000001904198220 */ /* 0x004fca0000400000 */
[----:B------:R2:W-:Y:S07]  /*12b0*/  @!P0 STG.E desc[UR10][R18.64+0x600], R25 ;  /* 0x0006001912008986 */ /* 0x0005ee000c10190a */
[----:B------:R-:W3:Y:S04]  /*12c0*/  @!P1 LDG.E R4, desc[UR10][R14.64+0x800] ;  /* 0x0008000a0e049981 */ /* 0x000ee8000c1e1900 */
[----:B-1----:R-:W3:Y:S01]  /*12d0*/  @!P1 LDG.E R21, desc[UR10][R6.64+0x800] ;  /* 0x0008000a06159981 */ /* 0x002ee2000c1e1900 */
[----:B------:R-:W-:-:S04]  /*12e0*/  IADD3 R27, PT, PT, R17, 0x300, RZ ;  /* 0x00000300111b7810 */ /* 0x000fc80007ffe0ff */
[----:B------:R-:W-:Y:S01]  /*12f0*/  ISETP.GE.AND P0, PT, R27, R0, PT ;  /* 0x000000001b00720c */ /* 0x000fe20003f06270 */
[----:B---3--:R-:W-:-:S05]  /*1300*/  @!P1 FMUL R21, R4, R21 ;  /* 0x0000001504159220 */ /* 0x008fca0000400000 */
[----:B------:R2:W-:Y:S07]  /*1310*/  @!P1 STG.E desc[UR10][R18.64+0x800], R21 ;  /* 0x0008001512009986 */ /* 0x0005ee000c10190a */
[----:B------:R-:W3:Y:S04]  /*1320*/  @!P0 LDG.E R4, desc[UR10][R14.64+0xa00] ;  /* 0x000a000a0e048981 */ /* 0x000ee8000c1e1900 */
[----:B0-----:R-:W3:Y:S01]  /*1330*/  @!P0 LDG.E R5, desc[UR10][R6.64+0xa00] ;  /* 0x000a000a06058981 */ /* 0x001ee2000c1e1900 */
[----:B------:R-:W-:Y:S01]  /*1340*/  IADD3 R17, PT, PT, R17, 0x380, RZ ;  /* 0x0000038011117810 */ /* 0x000fe20007ffe0ff */
[----:B------:R-:W-:Y:S01]  /*1350*/  VIADD R16, R16, 0x8 ;  /* 0x0000000810107836 */ /* 0x000fe20000000000 */
[----:B------:R-:W-:Y:S04]  /*1360*/  BSSY.RECONVERGENT B0, `(.L_x_277) ;  /* 0x000000a000007945 */ /* 0x000fe80003800200 */
[----:B------:R-:W-:Y:S01]  /*1370*/  ISETP.NE.AND P1, PT, R16, R3, PT ;  /* 0x000000031000720c */ /* 0x000fe20003f25270 */
[----:B---3--:R-:W-:-:S05]  /*1380*/  @!P0 FMUL R5, R4, R5 ;  /* 0x0000000504058220 */ /* 0x008fca0000400000 */
[----:B------:R2:W-:Y:S01]  /*1390*/  @!P0 STG.E desc[UR10][R18.64+0xa00], R5 ;  /* 0x000a000512008986 */ /* 0x0005e2000c10190a */
[----:B------:R-:W-:-:S13]  /*13a0*/  ISETP.GE.AND P0, PT, R17, R0, PT ;  /* 0x000000001100720c */ /* 0x000fda0003f06270 */
[----:B--2---:R-:W-:Y:S05]  /*13b0*/  @P0 BRA `(.L_x_278) ;  /* 0x0000000000100947 */ /* 0x004fea0003800000 */
[----:B------:R-:W2:Y:S04]  /*13c0*/  LDG.E R14, desc[UR10][R14.64+0xc00] ;  /* 0x000c000a0e0e7981 */ /* 0x000ea8000c1e1900 */
[----:B------:R-:W2:Y:S02]  /*13d0*/  LDG.E R7, desc[UR10][R6.64+0xc00] ;  /* 0x000c000a06077981 */ /* 0x000ea4000c1e1900 */
[----:B--2---:R-:W-:-:S05]  /*13e0*/  FMUL R5, R14, R7 ;  /* 0x000000070e057220 */ /* 0x004fca0000400000 */
[----:B------:R0:W-:Y:S02]  /*13f0*/  STG.E desc[UR10][R18.64+0xc00], R5 ;  /* 0x000c000512007986 */ /* 0x0001e4000c10190a */
.L_x_278:
[----:B------:R-:W-:Y:S05]  /*1400*/  BSYNC.RECONVERGENT B0 ;  /* 0x0000000000007941 */ /* 0x000fea0003800200 */
.L_x_277:
[----:B------:R-:W-:Y:S05]  /*1410*/  @P1 BRA `(.L_x_279) ;  /* 0xfffffffc00101947 */ /* 0x000fea000383ffff */
.L_x_276:
[----:B------:R-:W-:-:S13]  /*1420*/  ISETP.NE.AND P0, PT, R23, RZ, PT ;  /* 0x000000ff1700720c */ /* 0x000fda0003f05270 */
[----:B------:R-:W-:Y:S05]  /*1430*/  @!P0 EXIT ;  /* 0x000000000000894d */ /* 0x000fea0003800000 */
[----:B------:R-:W1:Y:S01]  /*1440*/  LDC R4, c[0x0][0x384] ;  /* 0x0000e100ff047b82 */ /* 0x000e620000000800 */
[----:B------:R-:W-:Y:S02]  /*1450*/  ISETP.GE.U32.AND P1, PT, R23, 0x4, PT ;  /* 0x000000041700780c */ /* 0x000fe40003f26070 */
[----:B-1----:R-:W-:-:S04]  /*1460*/  LOP3.LUT R22, R4, 0x3, RZ, 0xc0, !PT ;  /* 0x0000000304167812 */ /* 0x002fc800078ec0ff */
[----:B------:R-:W-:-:S07]  /*1470*/  ISETP.NE.AND P0, PT, R22, RZ, PT ;  /* 0x000000ff1600720c */ /* 0x000fce0003f05270 */
[----:B------:R-:W-:Y:S06]  /*1480*/  @!P1 BRA `(.L_x_280) ;  /* 0x0000000000949947 */ /* 0x000fec0003800000 */
[----:B0-----:R-:W-:-:S04]  /*1490*/  LEA R5, R3, R2, 0x7 ;  /* 0x0000000203057211 */ /* 0x001fc800078e38ff */
[----:B------:R-:W-:-:S13]  /*14a0*/  ISETP.GE.AND P1, PT, R5, R0, PT ;  /* 0x000000000500720c */ /* 0x000fda0003f26270 */
[----:B------:R-:W-:-:S04]  /*14b0*/  @!P1 IMAD.WIDE R14, R5, 0x4, R8 ;  /* 0x00000004050e9825 */ /* 0x000fc800078e0208 */
[C---:B------:R-:W-:Y:S02]  /*14c0*/  @!P1 IMAD.WIDE R18, R5.reuse, 0x4, R10 ;  /* 0x0000000405129825 */ /* 0x040fe400078e020a */
[----:B------:R-:W2:Y:S04]  /*14d0*/  @!P1 LDG.E R14, desc[UR10][R14.64] ;  /* 0x0000000a0e0e9981 */ /* 0x000ea8000c1e1900 */
[----:B------:R-:W2:Y:S01]  /*14e0*/  @!P1 LDG.E R19, desc[UR10][R18.64] ;  /* 0x0000000a12139981 */ /* 0x000ea2000c1e1900 */
[C---:B------:R-:W-:Y:S01]  /*14f0*/  IADD3 R25, PT, PT, R5.reuse, 0x80, RZ ;  /* 0x0000008005197810 */ /* 0x040fe20007ffe0ff */
[----:B------:R-:W-:-:S03]  /*1500*/  @!P1 IMAD.WIDE R6, R5, 0x4, R12 ;  /* 0x0000000405069825 */ /* 0x000fc600078e020c */
[----:B------:R-:W-:-:S13]  /*1510*/  ISETP.GE.AND P2, PT, R25, R0, PT ;  /* 0x000000001900720c */ /* 0x000fda0003f46270 */
[----:B------:R-:W-:-:S04]  /*1520*/  @!P2 IMAD.WIDE R20, R25, 0x4, R8 ;  /* 0x000000041914a825 */ /* 0x000fc800078e0208 */
[----:B------:R-:W-:-:S04]  /*1530*/  @!P2 IMAD.WIDE R16, R25, 0x4, R10 ;  /* 0x000000041910a825 */ /* 0x000fc800078e020a */
[----:B--2---:R-:W-:-:S05]  /*1540*/  @!P1 FMUL R23, R14, R19 ;  /* 0x000000130e179220 */ /* 0x004fca0000400000 */
[----:B------:R0:W-:Y:S04]  /*1550*/  @!P1 STG.E desc[UR10][R6.64], R23 ;  /* 0x0000001706009986 */ /* 0x0001e8000c10190a */
[----:B------:R-:W2:Y:S04]  /*1560*/  @!P2 LDG.E R20, desc[UR10][R20.64] ;  /* 0x0000000a1414a981 */ /* 0x000ea8000c1e1900 */
[----:B------:R-:W2:Y:S01]  /*1570*/  @!P2 LDG.E R17, desc[UR10][R16.64] ;  /* 0x0000000a1011a981 */ /* 0x000ea2000c1e1900 */
[----:B------:R-:W-:Y:S01]  /*1580*/  IADD3 R29, PT, PT, R5, 0x100, RZ ;  /* 0x00000100051d7810 */ /* 0x000fe20007ffe0ff */
        /* <DEDUP_REMOVED lines=10> */
[----:B------:R-:W-:-:S13]  /*1630*/  ISETP.GE.AND P2, PT, R23, R0, PT ;  /* 0x000000001700720c */ /* 0x000fda0003f46270 */
[----:B------:R-:W-:-:S04]  /*1640*/  @!P2 IMAD.WIDE R16, R23, 0x4, R8 ;  /* 0x000000041710a825 */ /* 0x000fc800078e0208 */
[----:B------:R-:W-:-:S04]  /*1650*/  @!P2 IMAD.WIDE R20, R23, 0x4, R10 ;  /* 0x000000041714a825 */ /* 0x000fc800078e020a */
[----:B--2---:R-:W-:-:S05]  /*1660*/  @!P1 FMUL R5, R24, R19 ;  /* 0x0000001318059220 */ /* 0x004fca0000400000 */
[----:B------:R2:W-:Y:S04]  /*1670*/  @!P1 STG.E desc[UR10][R6.64], R5 ;  /* 0x0000000506009986 */ /* 0x0005e8000c10190a */
[----:B------:R-:W3:Y:S04]  /*1680*/  @!P2 LDG.E R16, desc[UR10][R16.64] ;  /* 0x0000000a1010a981 */ /* 0x000ee8000c1e1900 */
[----:B------:R-:W3:Y:S01]  /*1690*/  @!P2 LDG.E R21, desc[UR10][R20.64] ;  /* 0x0000000a1415a981 */ /* 0x000ee2000c1e1900 */
[----:B-1----:R-:W-:-:S04]  /*16a0*/  @!P2 IMAD.WIDE R14, R23, 0x4, R12 ;  /* 0x00000004170ea825 */ /* 0x002fc800078e020c */
[----:B------:R-:W-:Y:S02]  /*16b0*/  VIADD R3, R3, 0x4 ;  /* 0x0000000403037836 */ /* 0x000fe40000000000 */
[----:B---3--:R-:W-:-:S05]  /*16c0*/  @!P2 FMUL R19, R16, R21 ;  /* 0x000000151013a220 */ /* 0x008fca0000400000 */
[----:B------:R2:W-:Y:S02]  /*16d0*/  @!P2 STG.E desc[UR10][R14.64], R19 ;  /* 0x000000130e00a986 */ /* 0x0005e4000c10190a */
.L_x_280:
[----:B------:R-:W-:Y:S05]  /*16e0*/  @!P0 EXIT ;  /* 0x000000000000894d */ /* 0x000fea0003800000 */
[----:B------:R-:W-:Y:S02]  /*16f0*/  ISETP.NE.AND P0, PT, R22, 0x1, PT ;  /* 0x000000011600780c */ /* 0x000fe40003f05270 */
[----:B------:R-:W-:-:S04]  /*1700*/  LOP3.LUT R4, R4, 0x1, RZ, 0xc0, !PT ;  /* 0x0000000104047812 */ /* 0x000fc800078ec0ff */
[----:B------:R-:W-:-:S07]  /*1710*/  ISETP.NE.U32.AND P2, PT, R4, 0x1, PT ;  /* 0x000000010400780c */ /* 0x000fce0003f45070 */
[----:B------:R-:W-:Y:S06]  /*1720*/  @!P0 BRA `(.L_x_281) ;  /* 0x00000000004c8947 */ /* 0x000fec0003800000 */
[----:B0-2---:R-:W-:-:S04]  /*1730*/  LEA R15, R3, R2, 0x7 ;  /* 0x00000002030f7211 */ /* 0x005fc800078e38ff */
        /* <DEDUP_REMOVED lines=18> */
.L_x_281:
[----:B------:R-:W-:Y:S05]  /*1860*/  @P2 EXIT ;  /* 0x000000000000294d */ /* 0x000fea0003800000 */
[----:B0-----:R-:W-:-:S04]  /*1870*/  LEA R3, R3, R2, 0x7 ;  /* 0x0000000203037211 */ /* 0x001fc800078e38ff */
[----:B------:R-:W-:-:S13]  /*1880*/  ISETP.GE.AND P0, PT, R3, R0, PT ;  /* 0x000000000300720c */ /* 0x000fda0003f06270 */
[----:B------:R-:W-:Y:S05]  /*1890*/  @P0 EXIT ;  /* 0x000000000000094d */ /* 0x000fea0003800000 */
[----:B------:R-:W-:-:S04]  /*18a0*/  IMAD.WIDE R8, R3, 0x4, R8 ;  /* 0x0000000403087825 */ /* 0x000fc800078e0208 */
[C---:B------:R-:W-:Y:S02]  /*18b0*/  IMAD.WIDE R10, R3.reuse, 0x4, R10 ;  /* 0x00000004030a7825 */ /* 0x040fe400078e020a */
[----:B------:R-:W3:Y:S04]  /*18c0*/  LDG.E R8, desc[UR10][R8.64] ;  /* 0x0000000a08087981 */ /* 0x000ee8000c1e1900 */
[----:B------:R-:W3:Y:S01]  /*18d0*/  LDG.E R11, desc[UR10][R10.64] ;  /* 0x0000000a0a0b7981 */ /* 0x000ee2000c1e1900 */
[----:B------:R-:W-:-:S04]  /*18e0*/  IMAD.WIDE R12, R3, 0x4, R12 ;  /* 0x00000004030c7825 */ /* 0x000fc800078e020c */
[----:B---3--:R-:W-:-:S05]  /*18f0*/  FMUL R3, R8, R11 ;  /* 0x0000000b08037220 */ /* 0x008fca0000400000 */
[----:B------:R-:W-:Y:S01]  /*1900*/  STG.E desc[UR10][R12.64], R3 ;  /* 0x000000030c007986 */ /* 0x000fe2000c10190a */
[----:B------:R-:W-:Y:S05]  /*1910*/  EXIT ;  /* 0x000000000000794d */ /* 0x000fea0003800000 */
.L_x_282:
        /* <DEDUP_REMOVED lines=14> */
.L_x_353:


//--------------------- .text._ZN3cub18CUB_300001_SM_10006detail9transform16transform_kernelINS2_10policy_hubILb0EN4cuda3std3__45tupleIJN6thrust24THRUST_300001_SM_1000_NS6detail15normal_iteratorINSA_10device_ptrIfEEEESF_EEEE10policy1000ElNS7_5minusIfEESF_JPfSL_EEEvT0_iT1_T2_DpNS2_10kernel_argIT3_EE --------------------------
	.section	.text._ZN3cub18CUB_300001_SM_10006detail9transform16transform_kernelINS2_10policy_hubILb0EN4cuda3std3__45tupleIJN6thrust24THRUST_300001_SM_1000_NS6detail15normal_iteratorINSA_10device_ptrIfEEEESF_EEEE10policy1000ElNS7_5minusIfEESF_JPfSL_EEEvT0_iT1_T2_DpNS2_10kernel_argIT3_EE,"ax",@progbits
	.align	128
        .global         _ZN3cub18CUB_300001_SM_10006detail9transform16transform_kernelINS2_10policy_hubILb0EN4cuda3std3__45tupleIJN6thrust24THRUST_300001_SM_1000_NS6detail15normal_iteratorINSA_10device_ptrIfEEEESF_EEEE10policy1000ElNS7_5minusIfEESF_JPfSL_EEEvT0_iT1_T2_DpNS2_10kernel_argIT3_EE
        .type           _ZN3cub18CUB_300001_SM_10006detail9transform16transform_kernelINS2_10policy_hubILb0EN4cuda3std3__45tupleIJN6thrust24THRUST_300001_SM_1000_NS6detail15normal_iteratorINSA_10device_ptrIfEEEESF_EEEE10policy1000ElNS7_5minusIfEESF_JPfSL_EEEvT0_iT1_T2_DpNS2_10kernel_argIT3_EE,@function
        .size           _ZN3cub18CUB_300001_SM_10006detail9transform16transform_kernelINS2_10policy_hubILb0EN4cuda3std3__45tupleIJN6thrust24THRUST_300001_SM_1000_NS6detail15normal_iteratorINSA_10device_ptrIfEEEESF_EEEE10policy1000ElNS7_5minusIfEESF_JPfSL_EEEvT0_iT1_T2_DpNS2_10kernel_argIT3_EE,(.L_x_344 - _ZN3cub18CUB_300001_SM_10006detail9transform16transform_kernelINS2_10policy_hubILb0EN4cuda3std3__45tupleIJN6thrust24THRUST_300001_SM_1000_NS6detail15normal_iteratorINSA_10device_ptrIfEEEESF_EEEE10policy1000ElNS7_5minusIfEESF_JPfSL_EEEvT0_iT1_T2_DpNS2_10kernel_argIT3_EE)
        .other          _ZN3cub18CUB_300001_SM_10006detail9transform16transform_kernelINS2_10policy_hubILb0EN4cuda3std3__45tupleIJN6thrust24THRUST_300001_SM_1000_NS6detail15normal_iteratorINSA_10device_ptrIfEEEESF_EEEE10policy1000ElNS7_5minusIfEESF_JPfSL_EEEvT0_iT1_T2_DpNS2_10kernel_argIT3_EE,@"STO_CUDA_ENTRY STV_DEFAULT"
_ZN3cub18CUB_300001_SM_10006detail9transform16transform_kernelINS2_10policy_hubILb0EN4cuda3std3__45tupleIJN6thrust24THRUST_300001_SM_1000_NS6detail15normal_iteratorINSA_10device_ptrIfEEEESF_EEEE10policy1000ElNS7_5minusIfEESF_JPfSL_EEEvT0_iT1_T2_DpNS2_10kernel_argIT3_EE:
.text._ZN3cub18CUB_300001_SM_10006detail9transform16transform_kernelINS2_10policy_hubILb0EN4cuda3std3__45tupleIJN6thrust24THRUST_300001_SM_1000_NS6detail15normal_iteratorINSA_10device_ptrIfEEEESF_EEEE10policy1000ElNS7_5minusIfEESF_JPfSL_EEEvT0_iT1_T2_DpNS2_10kernel_argIT3_EE:
[----:B------:R-:W-:Y:S01]  /*0000*/  LDC R1, c[0x0][0x37c] ;  /* 0x0000df00ff017b82 */ /* 0x000fe20000000800 */
[----:B------:R-:W1:Y:S07]  /*0010*/  LDCU UR24, c[0x0][0x388] ;  /* 0x00007100ff1877ac */ /* 0x000e6e0008000800 */
[----:B------:R-:W2:Y:S01]  /*0020*/  S2UR UR5, SR_CTAID.X ;  /* 0x00000000000579c3 */ /* 0x000ea20000002500 */
[----:B------:R-:W3:Y:S01]  /*0030*/  LDCU UR7, c[0x0][0x370] ;  /* 0x00006e00ff0777ac */ /* 0x000ee20008000800 */
[----:B------:R-:W4:Y:S06]  /*0040*/  LDCU.64 UR22, c[0x0][0x358] ;  /* 0x00006b00ff1677ac */ /* 0x000f2c0008000a00 */
[----:B------:R-:W5:Y:S01]  /*0050*/  LDC.64 R2, c[0x0][0x380] ;  /* 0x0000e000ff027b82 */ /* 0x000f620000000a00 */
[----:B-1----:R-:W-:-:S04]  /*0060*/  USHF.L.U32 UR19, UR24, 0x7, URZ ;  /* 0x0000000718137899 */ /* 0x002fc800080006ff */
[----:B------:R-:W-:Y:S02]  /*0070*/  USHF.R.S32.HI UR8, URZ, 0x1f, UR19 ;  /* 0x0000001fff087899 */ /* 0x000fe40008011413 */
[----:B--2---:R-:W-:Y:S02]  /*0080*/  UIMAD.WIDE.U32 UR20, UR19, UR5, URZ ;  /* 0x00000005131472a5 */ /* 0x004fe4000f8e00ff */
[----:B------:R-:W-:Y:S02]  /*0090*/  UIMAD UR6, UR8, UR5, URZ ;  /* 0x00000005080672a4 */ /* 0x000fe4000f8e02ff */
[----:B------:R-:W-:Y:S02]  /*00a0*/  UIADD3 UR4, UPT, UPT, UR5, 0x2, URZ ;  /* 0x0000000205047890 */ /* 0x000fe4000fffe0ff */
[----:B------:R-:W-:Y:S02]  /*00b0*/  UIADD3 UR6, UPT, UPT, UR21, UR6, URZ ;  /* 0x0000000615067290 */ /* 0x000fe4000fffe0ff */
[----:B---3--:R-:W-:Y:S01]  /*00c0*/  UISETP.GE.U32.AND UP0, UPT, UR4, UR7, UPT ;  /* 0x000000070400728c */ /* 0x008fe2000bf06070 */
[----:B-----5:R-:W-:-:S03]  /*00d0*/  IADD3 R0, P0, PT, R2, -UR20, RZ ;  /* 0x8000001402007c10 */ /* 0x020fc6000ff1e0ff */
[----:B------:R-:W-:Y:S01]  /*00e0*/  UISETP.EQ.OR UP0, UPT, UR5, URZ, UP0 ;  /* 0x000000ff0500728c */ /* 0x000fe20008702670 */
[----:B------:R-:W-:Y:S02]  /*00f0*/  IADD3.X R2, PT, PT, R3, ~UR6, RZ, P0, !PT ;  /* 0x8000000603027c10 */ /* 0x000fe400087fe4ff */
[----:B------:R-:W-:-:S04]  /*0100*/  ISETP.LT.U32.AND P0, PT, R0, UR19, PT ;  /* 0x0000001300007c0c */ /* 0x000fc8000bf01070 */
[----:B------:R-:W-:-:S04]  /*0110*/  ISETP.LT.AND.EX P0, PT, R2, UR8, PT, P0 ;  /* 0x0000000802007c0c */ /* 0x000fc8000bf01300 */
[----:B------:R-:W-:Y:S01]  /*0120*/  SEL R0, R0, UR19, P0 ;  /* 0x0000001300007c07 */ /* 0x000fe20008000000 */
[----:B----4-:R-:W-:Y:S08]  /*0130*/  BRA.U UP0, `(.L_x_283) ;  /* 0x0000000100e47547 */ /* 0x010ff0000b800000 */
[----:B------:R-:W1:Y:S01]  /*0140*/  S2R R2, SR_TID.X ;  /* 0x0000000000027919 */ /* 0x000e620000002100 */
[----:B------:R-:W-:Y:S01]  /*0150*/  ELECT P0, URZ, PT ;  /* 0x0000000000ff782f */ /* 0x000fe20003800000 */
[----:B------:R-:W-:Y:S03]  /*0160*/  BSSY.RECONVERGENT B0, `(.L_x_284) ;  /* 0x000002e000007945 */ /* 0x000fe60003800200 */
[----:B-1----:R-:W-:-:S13]  /*0170*/  ISETP.GT.U32.OR P0, PT, R2, 0x1f, !P0 ;  /* 0x0000001f0200780c */ /* 0x002fda0004704470 */
[----:B------:R-:W-:Y:S05]  /*0180*/  @P0 BRA `(.L_x_285) ;  /* 0x0000000000ac0947 */ /* 0x000fea0003800000 */
[----:B------:R-:W1:Y:S01]  /*0190*/  S2UR UR18, SR_CgaCtaId ;  /* 0x00000000001279c3 */ /* 0x000e620000008800 */
[----:B------:R-:W2:Y:S01]  /*01a0*/  LDCU UR15, c[0x0][0x3a0] ;  /* 0x00007400ff0f77ac */ /* 0x000ea20008000800 */
[----:B------:R-:W3:Y:S01]  /*01b0*/  LDCU UR17, c[0x0][0x3b0] ;  /* 0x00007600ff1177ac */ /* 0x000ee20008000800 */
[----:B------:R-:W-:Y:S01]  /*01c0*/  ULEA UR14, UR24, 0xf, 0x9 ;  /* 0x0000000f180e7891 */ /* 0x000fe2000f8e48ff */
[----:B------:R-:W-:Y:S01]  /*01d0*/  UMOV UR7, 0x400 ;  /* 0x0000040000077882 */ /* 0x000fe20000000000 */
[----:B------:R-:W-:Y:S01]  /*01e0*/  UMOV UR10, 0x1 ;  /* 0x00000001000a7882 */ /* 0x000fe20000000000 */
[----:B------:R-:W4:Y:S01]  /*01f0*/  LDCU.64 UR4, c[0x0][0x398] ;  /* 0x00007300ff0477ac */ /* 0x000f220008000a00 */
[----:B------:R-:W-:-:S04]  /*0200*/  UIADD3 UR10, UPT, UPT, -UR10, 0x100000, URZ ;  /* 0x001000000a0a7890 */ /* 0x000fc8000fffe1ff */
[----:B------:R-:W-:Y:S02]  /*0210*/  USHF.L.U32 UR11, UR10, 0xb, URZ ;  /* 0x0000000b0a0b7899 */ /* 0x000fe400080006ff */
[----:B------:R-:W-:Y:S02]  /*0220*/  USHF.L.U32 UR10, UR10, 0x1, URZ ;  /* 0x000000010a0a7899 */ /* 0x000fe400080006ff */
[----:B--2---:R-:W-:Y:S01]  /*0230*/  UIADD3 UR15, UPT, UPT, UR14, UR15, URZ ;  /* 0x0000000f0e0f7290 */ /* 0x004fe2000fffe0ff */
[----:B------:R-:W2:Y:S01]  /*0240*/  LDCU.64 UR12, c[0x0][0x3a8] ;  /* 0x00007500ff0c77ac */ /* 0x000ea20008000a00 */
[----:B---3--:R-:W-:Y:S02]  /*0250*/  UIADD3 UR14, UPT, UPT, UR14, UR17, URZ ;  /* 0x000000110e0e7290 */ /* 0x008fe4000fffe0ff */
[----:B-1----:R-:W-:Y:S02]  /*0260*/  ULEA UR17, UR18, UR7, 0x18 ;  /* 0x0000000712117291 */ /* 0x002fe4000f8ec0ff */
[----:B------:R-:W-:-:S02]  /*0270*/  UIADD3 UR16, UPT, UPT, UR7, 0x80, URZ ;  /* 0x0000008007107890 */ /* 0x000fc4000fffe0ff */
[----:B------:R-:W-:Y:S02]  /*0280*/  USHF.L.U64.HI UR9, UR20, 0x2, UR6 ;  /* 0x0000000214097899 */ /* 0x000fe40008010206 */
[----:B------:R-:W-:Y:S02]  /*0290*/  USHF.L.U32 UR8, UR20, 0x2, URZ ;  /* 0x0000000214087899 */ /* 0x000fe400080006ff */
[----:B------:R-:W-:Y:S02]  /*02a0*/  ULOP3.LUT UR15, UR15, 0xfffffff0, URZ, 0xc0, !UPT ;  /* 0xfffffff00f0f7892 */ /* 0x000fe4000f8ec0ff */
[----:B------:R-:W-:Y:S01]  /*02b0*/  ULOP3.LUT UR14, UR14, 0xfffffff0, URZ, 0xc0, !UPT ;  /* 0xfffffff00e0e7892 */ /* 0x000fe2000f8ec0ff */
[----:B------:R-:W1:Y:S02]  /*02c0*/  FENCE.VIEW.ASYNC.S ;  /* 0x00000000000073c6 */ /* 0x000e640000000000 */
[----:B-1----:R1:W3:Y:S02]  /*02d0*/  SYNCS.EXCH.64 URZ, [UR17], UR10 ;  /* 0x0000000a11ff75b2 */ /* 0x0022e40008000100 */
[----:B------:R-:W-:Y:S01]  /*02e0*/  @!PT LDS RZ, [RZ] ;  /* 0x00000000fffff984 */ /* 0x000fe20000000800 */
[----:B------:R-:W-:Y:S01]  /*02f0*/  @!PT LDS RZ, [RZ] ;  /* 0x00000000fffff984 */ /* 0x000fe20000000800 */
[----:B------:R-:W-:Y:S01]  /*0300*/  @!PT LDS RZ, [RZ] ;  /* 0x00000000fffff984 */ /* 0x000fe20000000800 */
[----:B------:R-:W-:Y:S01]  /*0310*/  @!PT LDS RZ, [RZ] ;  /* 0x00000000fffff984 */ /* 0x000fe20000000800 */
[----:B---3--:R3:W-:Y:S06]  /*0320*/  MEMBAR.ALL.CTA ;  /* 0x0000000000007992 */ /* 0x0087ec0000008000 */
[----:B---3--:R-:W3:Y:S01]  /*0330*/  FENCE.VIEW.ASYNC.S ;  /* 0x00000000000073c6 */ /* 0x008ee20000000000 */
[----:B------:R-:W-:-:S02]  /*0340*/  ULEA UR16, UR18, UR16, 0x18 ;  /* 0x0000001012107291 */ /* 0x000fc4000f8ec0ff */
[----:B----4-:R-:W-:Y:S02]  /*0350*/  UIADD3.64 UR4, UPT, UPT, UR8, UR4, URZ ;  /* 0x0000000408047297 */ /* 0x010fe4000fffe0ff */
[----:B------:R-:W-:Y:S02]  /*0360*/  USHF.R.U32.HI UR7, URZ, 0x4, UR15 ;  /* 0x00000004ff077899 */ /* 0x000fe4000801160f */
[----:B--2---:R-:W-:Y:S02]  /*0370*/  UIADD3.64 UR8, UPT, UPT, UR8, UR12, URZ ;  /* 0x0000000c08087297 */ /* 0x004fe4000fffe0ff */
[----:B------:R-:W-:Y:S02]  /*0380*/  UIADD3 UR15, UPT, UPT, UR15, UR14, URZ ;  /* 0x0000000e0f0f7290 */ /* 0x000fe4000fffe0ff */
[----:B------:R-:W-:Y:S02]  /*0390*/  ULEA UR12, UR24, UR16, 0x9 ;  /* 0x00000010180c7291 */ /* 0x000fe4000f8e48ff */
[----:B------:R-:W-:-:S02]  /*03a0*/  USHF.R.U32.HI UR14, URZ, 0x4, UR14 ;  /* 0x00000004ff0e7899 */ /* 0x000fc4000801160e */
[----:B------:R-:W-:Y:S01]  /*03b0*/  UPRMT UR7, UR7, 0x5410, URZ ;  /* 0x0000541007077896 */ /* 0x000fe200080000ff */
[----:B------:R-:W-:Y:S01]  /*03c0*/  IMAD.U32 R2, RZ, RZ, UR15 ;  /* 0x0000000fff027e24 */ /* 0x000fe2000f8e00ff */
[----:B------:R-:W-:Y:S02]  /*03d0*/  UIADD3 UR12, UPT, UPT, UR12, 0x80, URZ ;  /* 0x000000800c0c7890 */ /* 0x000fe4000fffe0ff */
[----:B------:R-:W-:Y:S01]  /*03e0*/  UPRMT UR14, UR14, 0x5410, URZ ;  /* 0x000054100e0e7896 */ /* 0x000fe200080000ff */
[----:B------:R-:W-:-:S04]  /*03f0*/  UMOV UR13, UR17 ;  /* 0x00000011000d7c82 */ /* 0x000fc80008000000 */
[----:B---3--:R1:W-:Y:S04]  /*0400*/  UBLKCP.S.G [UR16], [UR4], UR7 ;  /* 0x00000010040073ba */ /* 0x0083e80008000207 */
[----:B------:R1:W-:Y:S01]  /*0410*/  UBLKCP.S.G [UR12], [UR8], UR14 ;  /* 0x0000000c080073ba */ /* 0x0003e2000800020e */
[----:B------:R1:W-:Y:S01]  /*0420*/  SYNCS.ARRIVE.TRANS64 RZ, [UR17], R2 ;  /* 0x00000002ffff79a7 */ /* 0x0003e20008000011 */
[----:B------:R-:W-:Y:S01]  /*0430*/  NOP ;  /* 0x0000000000007918 */ /* 0x000fe20000000000 */
.L_x_285:
[----:B-1----:R-:W-:Y:S05]  /*0440*/  BSYNC.RECONVERGENT B0 ;  /* 0x0000000000007941 */ /* 0x002fea0003800200 */
.L_x_284:
[----:B------:R-:W1:Y:S08]  /*0450*/  S2UR UR5, SR_CgaCtaId ;  /* 0x00000000000579c3 */ /* 0x000e700000008800 */
[----:B------:R-:W-:Y:S01]  /*0460*/  BAR.SYNC.DEFER_BLOCKING 0x0 ;  /* 0x0000000000007b1d */ /* 0x000fe20000010000 */
[----:B------:R-:W-:-:S05]  /*0470*/  SHF.L.U32 R2, RZ, 0x1f, RZ ;  /* 0x0000001fff027819 */ /* 0x000fca00000006ff */
[----:B------:R-:W-:Y:S02]  /*0480*/  UMOV UR4, 0x400 ;  /* 0x0000040000047882 */ /* 0x000fe40000000000 */
[----:B-1----:R-:W-:-:S12]  /*0490*/  ULEA UR4, UR5, UR4, 0x18 ;  /* 0x0000000405047291 */ /* 0x002fd8000f8ec0ff */
.L_x_286:
[----:B------:R-:W1:Y:S02]  /*04a0*/  SYNCS.PHASECHK.TRANS64.TRYWAIT P0, [UR4], R2 ;  /* 0x00000002ff0075a7 */ /* 0x000e640008001104 */
[----:B-1----:R-:W-:Y:S05]  /*04b0*/  @!P0 BRA `(.L_x_286) ;  /* 0xfffffffc00f88947 */ /* 0x002fea000383ffff */
[----:B------:R-:W-:Y:S05]  /*04c0*/  BRA `(.L_x_287) ;  /* 0x0000001400407947 */ /* 0x000fea0003800000 */
.L_x_283:
[----:B------:R-:W1:Y:S01]  /*04d0*/  S2R R3, SR_TID.Y ;  /* 0x0000000000037919 */ /* 0x000e620000002200 */
[----:B------:R-:W2:Y:S01]  /*04e0*/  LDCU UR9, c[0x0][0x360] ;  /* 0x00006c00ff0977ac */ /* 0x000ea20008000800 */
[----:B------:R-:W-:Y:S01]  /*04f0*/  IMAD.SHL.U32 R4, R0, 0x4, RZ ;  /* 0x0000000400047824 */ /* 0x000fe200078e00ff */
[----:B------:R-:W-:Y:S01]  /*0500*/  BSSY.RECONVERGENT B0, `(.L_x_288) ;  /* 0x00000aa000007945 */ /* 0x000fe20003800200 */
[----:B------:R-:W1:Y:S01]  /*0510*/  S2R R6, SR_TID.Z ;  /* 0x0000000000067919 */ /* 0x000e620000002300 */
[----:B------:R-:W2:Y:S01]  /*0520*/  LDCU UR10, c[0x0][0x364] ;  /* 0x00006c80ff0a77ac */ /* 0x000ea20008000800 */
[----:B------:R-:W3:Y:S01]  /*0530*/  LDC R2, c[0x0][0x368] ;  /* 0x0000da00ff027b82 */ /* 0x000ee20000000800 */
[----:B------:R-:W-:Y:S01]  /*0540*/  SHF.R.S32.HI R5, RZ, 0x1f, R4 ;  /* 0x0000001fff057819 */ /* 0x000fe20000011404 */
[----:B------:R-:W4:Y:S03]  /*0550*/  S2R R8, SR_TID.X ;  /* 0x0000000000087919 */ /* 0x000f260000002100 */
[----:B------:R-:W-:-:S02]  /*0560*/  SHF.R.U64 R4, R4, 0x2, R5 ;  /* 0x0000000204047819 */ /* 0x000fc40000001205 */
[----:B------:R-:W-:Y:S01]  /*0570*/  SHF.R.U32.HI R5, RZ, 0x2, R5 ;  /* 0x00000002ff057819 */ /* 0x000fe20000011605 */
[----:B--2---:R-:W-:Y:S02]  /*0580*/  UIMAD UR4, UR9, UR10, URZ ;  /* 0x0000000a090472a4 */ /* 0x004fe4000f8e02ff */
[----:B-1----:R-:W-:Y:S02]  /*0590*/  IMAD R3, R6, UR10, R3 ;  /* 0x0000000a06037c24 */ /* 0x002fe4000f8e0203 */
[----:B------:R-:W-:Y:S02]  /*05a0*/  IMAD.MOV.U32 R6, RZ, RZ, RZ ;  /* 0x000000ffff067224 */ /* 0x000fe400078e00ff */
[----:B----4-:R-:W-:Y:S02]  /*05b0*/  IMAD R3, R3, UR9, R8 ;  /* 0x0000000903037c24 */ /* 0x010fe4000f8e0208 */
[----:B---3--:R-:W-:Y:S01]  /*05c0*/  IMAD R8, R2, UR4, RZ ;  /* 0x0000000402087c24 */ /* 0x008fe2000f8e02ff */
[----:B------:R-:W-:-:S02]  /*05d0*/  UMOV UR4, URZ ;  /* 0x000000ff00047c82 */ /* 0x000fc40008000000 */
[----:B------:R-:W-:-:S04]  /*05e0*/  ISETP.GT.U32.AND P0, PT, R4, R3, PT ;  /* 0x000000030400720c */ /* 0x000fc80003f04070 */
[----:B------:R-:W-:-:S13]  /*05f0*/  ISETP.GT.U32.AND.EX P0, PT, R5, RZ, PT, P0 ;  /* 0x000000ff0500720c */ /* 0x000fda0003f04100 */
[----:B------:R-:W-:Y:S05]  /*0600*/  @!P0 BRA `(.L_x_289) ;  /* 0x0000000800648947 */ /* 0x000fea0003800000 */
[----:B------:R-:W-:Y:S01]  /*0610*/  IMAD.IADD R9, R8, 0x1, R3 ;  /* 0x0000000108097824 */ /* 0x000fe200078e0203 */
[----:B------:R-:W-:Y:S01]  /*0620*/  BSSY.RECONVERGENT B1, `(.L_x_290) ;  /* 0x0000024000017945 */ /* 0x000fe20003800200 */
[----:B------:R-:W-:-:S03]  /*0630*/  IMAD.MOV.U32 R12, RZ, RZ, -0x1 ;  /* 0xffffffffff0c7424 */ /* 0x000fc600078e00ff */
[CC--:B------:R-:W-:Y:S02]  /*0640*/  ISETP.GT.U32.AND P1, PT, R4.reuse, R9.reuse, PT ;  /* 0x000000090400720c */ /* 0x0c0fe40003f24070 */
[CC--:B------:R-:W-:Y:S02]  /*0650*/  ISETP.GT.U32.AND P0, PT, R4.reuse, R9.reuse, PT ;  /* 0x000000090400720c */ /* 0x0c0fe40003f04070 */
[C---:B------:R-:W-:Y:S02]  /*0660*/  ISETP.GT.U32.AND.EX P1, PT, R5.reuse, RZ, PT, P1 ;  /* 0x000000ff0500720c */ /* 0x040fe40003f24110 */
[----:B------:R-:W-:Y:S02]  /*0670*/  ISETP.GT.U32.AND.EX P0, PT, R5, RZ, PT, P0 ;  /* 0x000000ff0500720c */ /* 0x000fe40003f04100 */
[----:B------:R-:W-:Y:S02]  /*0680*/  SEL R10, R4, R9, P1 ;  /* 0x00000009040a7207 */ /* 0x000fe40000800000 */
[----:B------:R-:W-:-:S02]  /*0690*/  SEL R7, RZ, 0x1, !P0 ;  /* 0x00000001ff077807 */ /* 0x000fc40004000000 */
[----:B------:R-:W-:Y:S02]  /*06a0*/  SEL R11, R5, RZ, P1 ;  /* 0x000000ff050b7207 */ /* 0x000fe40000800000 */
[----:B------:R-:W-:-:S04]  /*06b0*/  IADD3 R14, P0, P1, R10, -R7, -R9 ;  /* 0x800000070a0e7210 */ /* 0x000fc8000791e809 */
[----:B------:R-:W-:-:S04]  /*06c0*/  IADD3.X R15, PT, PT, R11, -0x1, R12, P0, P1 ;  /* 0xffffffff0b0f7810 */ /* 0x000fc800007e240c */
[----:B------:R-:W-:-:S13]  /*06d0*/  ISETP.NE.U32.AND P0, PT, R15, RZ, PT ;  /* 0x000000ff0f00720c */ /* 0x000fda0003f05070 */
[----:B------:R-:W-:Y:S05]  /*06e0*/  @P0 BRA `(.L_x_291) ;  /* 0x0000000000500947 */ /* 0x000fea0003800000 */
[----:B------:R-:W1:Y:S01]  /*06f0*/  I2F.U32.RP R9, R8 ;  /* 0x0000000800097306 */ /* 0x000e620000209000 */
[----:B------:R-:W-:Y:S01]  /*0700*/  IMAD.MOV R13, RZ, RZ, -R8 ;  /* 0x000000ffff0d7224 */ /* 0x000fe200078e0a08 */
[----:B------:R-:W-:-:S06]  /*0710*/  ISETP.NE.U32.AND P2, PT, R8, RZ, PT ;  /* 0x000000ff0800720c */ /* 0x000fcc0003f45070 */
[----:B-1----:R-:W1:Y:S02]  /*0720*/  MUFU.RCP R9, R9 ;  /* 0x0000000900097308 */ /* 0x002e640000001000 */
[----:B-1----:R-:W-:-:S06]  /*0730*/  VIADD R10, R9, 0xffffffe ;  /* 0x0ffffffe090a7836 */ /* 0x002fcc0000000000 */
[----:B------:R1:W2:Y:S02]  /*0740*/  F2I.FTZ.U32.TRUNC.NTZ R11, R10 ;  /* 0x0000000a000b7305 */ /* 0x0002a4000021f000 */
[----:B-1----:R-:W-:Y:S02]  /*0750*/  IMAD.MOV.U32 R10, RZ, RZ, RZ ;  /* 0x000000ffff0a7224 */ /* 0x002fe400078e00ff */
[----:B--2---:R-:W-:-:S04]  /*0760*/  IMAD R13, R13, R11, RZ ;  /* 0x0000000b0d0d7224 */ /* 0x004fc800078e02ff */
[----:B------:R-:W-:-:S06]  /*0770*/  IMAD.HI.U32 R11, R11, R13, R10 ;  /* 0x0000000d0b0b7227 */ /* 0x000fcc00078e000a */
[----:B------:R-:W-:-:S04]  /*0780*/  IMAD.HI.U32 R10, R11, R14, RZ ;  /* 0x0000000e0b0a7227 */ /* 0x000fc800078e00ff */
[----:B------:R-:W-:-:S04]  /*0790*/  IMAD.MOV R11, RZ, RZ, -R10 ;  /* 0x000000ffff0b7224 */ /* 0x000fc800078e0a0a */
[----:B------:R-:W-:-:S05]  /*07a0*/  IMAD R11, R8, R11, R14 ;  /* 0x0000000b080b7224 */ /* 0x000fca00078e020e */
[----:B------:R-:W-:-:S13]  /*07b0*/  ISETP.GE.U32.AND P0, PT, R11, R8, PT ;  /* 0x000000080b00720c */ /* 0x000fda0003f06070 */
[----:B------:R-:W-:Y:S02]  /*07c0*/  @P0 IMAD.IADD R11, R11, 0x1, -R8 ;  /* 0x000000010b0b0824 */ /* 0x000fe400078e0a08 */
[----:B------:R-:W-:-:S03]  /*07d0*/  @P0 VIADD R10, R10, 0x1 ;  /* 0x000000010a0a0836 */ /* 0x000fc60000000000 */
[----:B------:R-:W-:Y:S01]  /*07e0*/  ISETP.GE.U32.AND P1, PT, R11, R8, PT ;  /* 0x000000080b00720c */ /* 0x000fe20003f26070 */
[----:B------:R-:W-:-:S12]  /*07f0*/  IMAD.MOV.U32 R11, RZ, RZ, RZ ;  /* 0x000000ffff0b7224 */ /* 0x000fd800078e00ff */
[----:B------:R-:W-:Y:S02]  /*0800*/  @P1 IADD3 R10, PT, PT, R10, 0x1, RZ ;  /* 0x000000010a0a1810 */ /* 0x000fe40007ffe0ff */
[----:B------:R-:W-:Y:S01]  /*0810*/  @!P2 LOP3.LUT R10, RZ, R8, RZ, 0x33, !PT ;  /* 0x00000008ff0aa212 */ /* 0x000fe200078e33ff */
[----:B------:R-:W-:Y:S06]  /*0820*/  BRA `(.L_x_292) ;  /* 0x00000000000c7947 */ /* 0x000fec0003800000 */
.L_x_291:
[----:B------:R-:W-:Y:S01]  /*0830*/  IMAD.MOV.U32 R9, RZ, RZ, R14 ;  /* 0x000000ffff097224 */ /* 0x000fe200078e000e */
[----:B------:R-:W-:-:S07]  /*0840*/  MOV R14, 0x860 ;  /* 0x00000860000e7802 */ /* 0x000fce0000000f00 */
[----:B------:R-:W-:Y:S05]  /*0850*/  CALL.REL.NOINC `($__internal_0_$__cuda_sm20_div_u64) ;  /* 0x0000001400707944 */ /* 0x000fea0003c00000 */
.L_x_292:
[----:B------:R-:W-:Y:S05]  /*0860*/  BSYNC.RECONVERGENT B1 ;  /* 0x0000000000017941 */ /* 0x000fea0003800200 */
.L_x_290:
[----:B------:R-:W-:Y:S01]  /*0870*/  IADD3 R9, P0, PT, R10, R7, RZ ;  /* 0x000000070a097210 */ /* 0x000fe20007f1e0ff */
[----:B------:R-:W1:Y:S01]  /*0880*/  LDC R13, c[0x0][0x3a0] ;  /* 0x0000e800ff0d7b82 */ /* 0x000e620000000800 */
[----:B------:R-:W-:Y:S01]  /*0890*/  BSSY.RECONVERGENT B1, `(.L_x_293) ;  /* 0x0000033000017945 */ /* 0x000fe20003800200 */
[----:B------:R-:W-:Y:S01]  /*08a0*/  IMAD.MOV.U32 R29, RZ, RZ, R3 ;  /* 0x000000ffff1d7224 */ /* 0x000fe200078e0003 */
[C---:B------:R-:W-:Y:S01]  /*08b0*/  LOP3.LUT R7, R9.reuse, 0x3, RZ, 0xc0, !PT ;  /* 0x0000000309077812 */ /* 0x040fe200078ec0ff */
[----:B------:R-:W-:Y:S01]  /*08c0*/  IMAD.X R10, RZ, RZ, R11, P0 ;  /* 0x000000ffff0a7224 */ /* 0x000fe200000e060b */
[----:B------:R-:W-:Y:S02]  /*08d0*/  ISETP.GE.U32.AND P0, PT, R9, 0x3, PT ;  /* 0x000000030900780c */ /* 0x000fe40003f06070 */
[----:B------:R-:W-:Y:S02]  /*08e0*/  ISETP.NE.U32.AND P1, PT, R7, 0x3, PT ;  /* 0x000000030700780c */ /* 0x000fe40003f25070 */
[----:B------:R-:W-:Y:S01]  /*08f0*/  ISETP.GE.U32.AND.EX P0, PT, R10, RZ, PT, P0 ;  /* 0x000000ff0a00720c */ /* 0x000fe20003f06100 */
[----:B------:R-:W-:Y:S01]  /*0900*/  IMAD.MOV.U32 R10, RZ, RZ, R6 ;  /* 0x000000ffff0a7224 */ /* 0x000fe200078e0006 */
[----:B------:R-:W-:-:S02]  /*0910*/  ISETP.NE.AND.EX P1, PT, RZ, RZ, PT, P1 ;  /* 0x000000ffff00720c */ /* 0x000fc40003f25310 */
[----:B-1----:R-:W-:-:S11]  /*0920*/  SHF.R.S32.HI R11, RZ, 0x1f, R13 ;  /* 0x0000001fff0b7819 */ /* 0x002fd6000001140d */
[----:B------:R-:W-:Y:S05]  /*0930*/  @!P1 BRA `(.L_x_294) ;  /* 0x0000000000a09947 */ /* 0x000fea0003800000 */
[----:B------:R-:W1:Y:S01]  /*0940*/  S2UR UR7, SR_CgaCtaId ;  /* 0x00000000000779c3 */ /* 0x000e620000008800 */
[----:B------:R-:W2:Y:S01]  /*0950*/  LDCU.64 UR12, c[0x0][0x398] ;  /* 0x00007300ff0c77ac */ /* 0x000ea20008000a00 */
[C---:B------:R-:W-:Y:S01]  /*0960*/  IMAD.SHL.U32 R7, R3.reuse, 0x4, RZ ;  /* 0x0000000403077824 */ /* 0x040fe200078e00ff */
[----:B------:R-:W-:Y:S01]  /*0970*/  MOV R29, R3 ;  /* 0x00000003001d7202 */ /* 0x000fe20000000f00 */
[----:B------:R-:W-:Y:S01]  /*0980*/  IMAD.U32 R14, RZ, RZ, UR20 ;  /* 0x00000014ff0e7e24 */ /* 0x000fe2000f8e00ff */
[----:B------:R-:W-:Y:S01]  /*0990*/  UMOV UR5, 0x400 ;  /* 0x0000040000057882 */ /* 0x000fe20000000000 */
[----:B------:R-:W-:Y:S01]  /*09a0*/  IMAD.U32 R15, RZ, RZ, UR21 ;  /* 0x00000015ff0f7e24 */ /* 0x000fe2000f8e00ff */
[----:B------:R-:W-:Y:S01]  /*09b0*/  SHF.L.U64.HI R15, R3, 0x2, R6 ;  /* 0x00000002030f7819 */ /* 0x000fe20000010206 */
[----:B------:R-:W-:Y:S01]  /*09c0*/  IMAD.U32 R12, RZ, RZ, UR6 ;  /* 0x00000006ff0c7e24 */ /* 0x000fe2000f8e00ff */
[----:B------:R-:W-:Y:S01]  /*09d0*/  LEA R10, P1, R14, R7, 0x2 ;  /* 0x000000070e0a7211 */ /* 0x000fe200078210ff */
[----:B------:R-:W-:Y:S01]  /*09e0*/  VIADD R9, R9, 0x1 ;  /* 0x0000000109097836 */ /* 0x000fe20000000000 */
[----:B------:R-:W-:Y:S01]  /*09f0*/  UIADD3 UR5, UPT, UPT, UR5, 0x80, URZ ;  /* 0x0000008005057890 */ /* 0x000fe2000fffe0ff */
[----:B------:R-:W-:Y:S01]  /*0a00*/  IMAD R7, R2, UR10, RZ ;  /* 0x0000000a02077c24 */ /* 0x000fe2000f8e02ff */
[----:B------:R-:W-:-:S02]  /*0a10*/  LEA.HI.X R14, R14, R15, R12, 0x2, P1 ;  /* 0x0000000f0e0e7211 */ /* 0x000fc400008f140c */
[----:B------:R-:W-:Y:S01]  /*0a20*/  LOP3.LUT R9, R9, 0x3, RZ, 0xc0, !PT ;  /* 0x0000000309097812 */ /* 0x000fe200078ec0ff */
[----:B------:R-:W-:Y:S01]  /*0a30*/  IMAD R7, R7, UR9, RZ ;  /* 0x0000000907077c24 */ /* 0x000fe2000f8e02ff */
[----:B--2---:R-:W-:Y:S01]  /*0a40*/  IADD3 R17, P1, P2, R10, UR12, R13 ;  /* 0x0000000c0a117c10 */ /* 0x004fe2000fa3e00d */
[----:B------:R-:W-:-:S03]  /*0a50*/  IMAD.MOV.U32 R10, RZ, RZ, R6 ;  /* 0x000000ffff0a7224 */ /* 0x000fc600078e0006 */
[----:B------:R-:W-:Y:S01]  /*0a60*/  IADD3.X R18, PT, PT, R14, UR13, R11, P1, P2 ;  /* 0x0000000d0e127c10 */ /* 0x000fe20008fe440b */
[----:B-1----:R-:W-:Y:S01]  /*0a70*/  ULEA UR5, UR7, UR5, 0x18 ;  /* 0x0000000507057291 */ /* 0x002fe2000f8ec0ff */
[----:B------:R-:W-:-:S05]  /*0a80*/  IADD3 R9, P1, PT, RZ, -R9, RZ ;  /* 0x80000009ff097210 */ /* 0x000fca0007f3e0ff */
[----:B------:R-:W-:Y:S02]  /*0a90*/  VIADD R12, R13, UR5 ;  /* 0x000000050d0c7c36 */ /* 0x000fe40008000000 */
[----:B------:R-:W-:Y:S02]  /*0aa0*/  IMAD.X R16, RZ, RZ, -0x1, P1 ;  /* 0xffffffffff107424 */ /* 0x000fe400008e06ff */
[----:B------:R-:W-:-:S07]  /*0ab0*/  IMAD R12, R3, 0x4, R12 ;  /* 0x00000004030c7824 */ /* 0x000fce00078e020c */
.L_x_295:
[----:B------:R-:W-:Y:S01]  /*0ac0*/  IADD3 R9, P1, PT, R9, 0x1, RZ ;  /* 0x0000000109097810 */ /* 0x000fe20007f3e0ff */
[----:B------:R-:W-:Y:S01]  /*0ad0*/  IMAD.MOV.U32 R14, RZ, RZ, R17 ;  /* 0x000000ffff0e7224 */ /* 0x000fe200078e0011 */
[C---:B------:R-:W-:Y:S01]  /*0ae0*/  IADD3 R29, P2, PT, R8.reuse, R29, RZ ;  /* 0x0000001d081d7210 */ /* 0x040fe20007f5e0ff */
[----:B------:R-:W-:Y:S01]  /*0af0*/  IMAD.MOV.U32 R15, RZ, RZ, R18 ;  /* 0x000000ffff0f7224 */ /* 0x000fe200078e0012 */
[C---:B------:R-:W-:Y:S01]  /*0b00*/  LEA R17, P3, R8.reuse, R17, 0x2 ;  /* 0x0000001108117211 */ /* 0x040fe200078610ff */
[----:B------:R-:W-:Y:S01]  /*0b10*/  IMAD.X R16, RZ, RZ, R16, P1 ;  /* 0x000000ffff107224 */ /* 0x000fe200008e0610 */
[----:B------:R-:W-:Y:S01]  /*0b20*/  ISETP.NE.U32.AND P1, PT, R9, RZ, PT ;  /* 0x000000ff0900720c */ /* 0x000fe20003f25070 */
[----:B------:R-:W-:Y:S01]  /*0b30*/  IMAD.X R10, RZ, RZ, R10, P2 ;  /* 0x000000ffff0a7224 */ /* 0x000fe200010e060a */
[----:B------:R-:W-:Y:S01]  /*0b40*/  @!PT LDS RZ, [RZ] ;  /* 0x00000000fffff984 */ /* 0x000fe20000000800 */
[----:B------:R-:W-:Y:S01]  /*0b50*/  @!PT LDS RZ, [RZ] ;  /* 0x00000000fffff984 */ /* 0x000fe20000000800 */
[----:B------:R-:W-:Y:S01]  /*0b60*/  @!PT LDS RZ, [RZ] ;  /* 0x00000000fffff984 */ /* 0x000fe20000000800 */
[----:B------:R1:W-:Y:S01]  /*0b70*/  LDGSTS.E [R12], desc[UR22][R14.64] ;  /* 0x000000000e0c7fae */ /* 0x0003e2000b9a1016 */
[----:B------:R-:W-:Y:S02]  /*0b80*/  LEA.HI.X R18, R8, R18, RZ, 0x2, P3 ;  /* 0x0000001208127211 */ /* 0x000fe400018f14ff */
[----:B------:R-:W-:Y:S01]  /*0b90*/  ISETP.NE.AND.EX P1, PT, R16, RZ, PT, P1 ;  /* 0x000000ff1000720c */ /* 0x000fe20003f25310 */
[----:B-1----:R-:W-:-:S12]  /*0ba0*/  IMAD R12, R7, 0x4, R12 ;  /* 0x00000004070c7824 */ /* 0x002fd800078e020c */
[----:B------:R-:W-:Y:S05]  /*0bb0*/  @P1 BRA `(.L_x_295) ;  /* 0xfffffffc00c01947 */ /* 0x000fea000383ffff */
.L_x_294:
[----:B------:R-:W-:Y:S05]  /*0bc0*/  BSYNC.RECONVERGENT B1 ;  /* 0x0000000000017941 */ /* 0x000fea0003800200 */
.L_x_293:
[----:B------:R-:W-:Y:S05]  /*0bd0*/  @!P0 BRA `(.L_x_289) ;  /* 0x0000000000f08947 */ /* 0x000fea0003800000 */
[----:B------:R-:W1:Y:S01]  /*0be0*/  S2UR UR8, SR_CgaCtaId ;  /* 0x00000000000879c3 */ /* 0x000e620000008800 */
[----:B------:R-:W2:Y:S01]  /*0bf0*/  LDCU.64 UR12, c[0x0][0x398] ;  /* 0x00007300ff0c77ac */ /* 0x000ea20008000a00 */
[C---:B------:R-:W-:Y:S01]  /*0c00*/  IMAD.SHL.U32 R9, R29.reuse, 0x4, RZ ;  /* 0x000000041d097824 */ /* 0x040fe200078e00ff */
[----:B------:R-:W-:Y:S01]  /*0c10*/  MOV R14, UR20 ;  /* 0x00000014000e7c02 */ /* 0x000fe20008000f00 */
[----:B------:R-:W-:Y:S01]  /*0c20*/  IMAD.U32 R15, RZ, RZ, UR21 ;  /* 0x00000015ff0f7e24 */ /* 0x000fe2000f8e00ff */
[C---:B------:R-:W-:Y:S01]  /*0c30*/  SHF.L.U64.HI R15, R29.reuse, 0x2, R10 ;  /* 0x000000021d0f7819 */ /* 0x040fe2000001020a */
[----:B------:R-:W-:Y:S01]  /*0c40*/  IMAD.U32 R12, RZ, RZ, UR6 ;  /* 0x00000006ff0c7e24 */ /* 0x000fe2000f8e00ff */
[----:B------:R-:W-:Y:S01]  /*0c50*/  LEA R9, P0, R14, R9, 0x2 ;  /* 0x000000090e097211 */ /* 0x000fe200078010ff */
[----:B------:R-:W-:Y:S01]  /*0c60*/  UMOV UR7, 0x400 ;  /* 0x0000040000077882 */ /* 0x000fe20000000000 */
[----:B------:R-:W-:Y:S01]  /*0c70*/  IMAD.SHL.U32 R18, R8, 0x4, RZ ;  /* 0x0000000408127824 */ /* 0x000fe200078e00ff */
[----:B------:R-:W-:Y:S01]  /*0c80*/  UIADD3 UR7, UPT, UPT, UR7, 0x80, URZ ;  /* 0x0000008007077890 */ /* 0x000fe2000fffe0ff */
[----:B------:R-:W-:Y:S01]  /*0c90*/  LEA.HI.X R12, R14, R15, R12, 0x2, P0 ;  /* 0x0000000f0e0c7211 */ /* 0x000fe200000f140c */
[----:B------:R-:W-:Y:S01]  /*0ca0*/  IMAD R24, R2, UR10, RZ ;  /* 0x0000000a02187c24 */ /* 0x000fe2000f8e02ff */
[----:B------:R-:W-:Y:S01]  /*0cb0*/  IADD3 R14, P0, PT, R29, UR20, RZ ;  /* 0x000000141d0e7c10 */ /* 0x000fe2000ff1e0ff */
[----:B------:R-:W-:Y:S01]  /*0cc0*/  UMOV UR5, URZ ;  /* 0x000000ff00057c82 */ /* 0x000fe20008000000 */
[----:B------:R-:W-:Y:S01]  /*0cd0*/  SHF.R.U32.HI R19, RZ, 0x1e, R8 ;  /* 0x0000001eff137819 */ /* 0x000fe20000011608 */
[----:B------:R-:W-:Y:S01]  /*0ce0*/  IMAD R24, R24, UR9, RZ ;  /* 0x0000000918187c24 */ /* 0x000fe2000f8e02ff */
[----:B------:R-:W-:-:S02]  /*0cf0*/  IADD3.X R15, PT, PT, R10, UR6, RZ, P0, !PT ;  /* 0x000000060a0f7c10 */ /* 0x000fc400087fe4ff */
[----:B--2---:R-:W-:Y:S02]  /*0d00*/  IADD3 R7, P1, PT, R13, UR12, RZ ;  /* 0x0000000c0d077c10 */ /* 0x004fe4000ff3e0ff */
[C---:B------:R-:W-:Y:S01]  /*0d10*/  SHF.L.U64.HI R15, R14.reuse, 0x2, R15 ;  /* 0x000000020e0f7819 */ /* 0x040fe2000001020f */
[----:B------:R-:W-:Y:S01]  /*0d20*/  IMAD.SHL.U32 R14, R14, 0x4, RZ ;  /* 0x000000040e0e7824 */ /* 0x000fe200078e00ff */
[----:B------:R-:W-:Y:S01]  /*0d30*/  IADD3.X R11, PT, PT, R11, UR13, RZ, P1, !PT ;  /* 0x0000000d0b0b7c10 */ /* 0x000fe20008ffe4ff */
[----:B-1----:R-:W-:Y:S01]  /*0d40*/  ULEA UR7, UR8, UR7, 0x18 ;  /* 0x0000000708077291 */ /* 0x002fe2000f8ec0ff */
[-C--:B------:R-:W-:Y:S01]  /*0d50*/  IADD3 R22, P1, PT, R18, R9.reuse, RZ ;  /* 0x0000000912167210 */ /* 0x080fe20007f3e0ff */
[C---:B------:R-:W-:Y:S01]  /*0d60*/  IMAD.WIDE.U32 R14, R8.reuse, 0xc, R14 ;  /* 0x0000000c080e7825 */ /* 0x040fe200078e000e */
[----:B------:R-:W-:-:S03]  /*0d70*/  LEA R20, P0, R8, R9, 0x3 ;  /* 0x0000000908147211 */ /* 0x000fc600078018ff */
[----:B------:R-:W-:Y:S01]  /*0d80*/  VIADD R16, R13, UR7 ;  /* 0x000000070d107c36 */ /* 0x000fe20008000000 */
[----:B------:R-:W-:Y:S01]  /*0d90*/  LEA.HI.X R26, R8, R12, RZ, 0x3, P0 ;  /* 0x0000000c081a7211 */ /* 0x000fe200000f1cff */
[----:B------:R-:W-:Y:S02]  /*0da0*/  IMAD.X R28, R19, 0x1, R12, P1 ;  /* 0x00000001131c7824 */ /* 0x000fe400008e060c */
[----:B------:R-:W-:Y:S02]  /*0db0*/  IMAD R13, R29, 0x4, R16 ;  /* 0x000000041d0d7824 */ /* 0x000fe400078e0210 */
[----:B------:R-:W-:Y:S02]  /*0dc0*/  VIADD R23, R15, UR5 ;  /* 0x000000050f177c36 */ /* 0x000fe40008000000 */
[C-C-:B------:R-:W-:Y:S02]  /*0dd0*/  IMAD R21, R24.reuse, 0x4, R13.reuse ;  /* 0x0000000418157824 */ /* 0x140fe400078e020d */
[----:B------:R-:W-:-:S02]  /*0de0*/  IMAD R25, R24, 0x8, R13 ;  /* 0x0000000818197824 */ /* 0x000fc400078e020d */
[----:B------:R-:W-:-:S07]  /*0df0*/  IMAD R27, R24, 0xc, R13 ;  /* 0x0000000c181b7824 */ /* 0x000fce00078e020d */
.L_x_296:
[----:B------:R-:W-:-:S04]  /*0e00*/  IADD3 R16, P0, PT, R7, R9, RZ ;  /* 0x0000000907107210 */ /* 0x000fc80007f1e0ff */
[----:B------:R-:W-:-:S05]  /*0e10*/  IADD3.X R17, PT, PT, R11, R12, RZ, P0, !PT ;  /* 0x0000000c0b117210 */ /* 0x000fca00007fe4ff */
[----:B------:R-:W-:Y:S01]  /*0e20*/  @!PT LDS RZ, [RZ] ;  /* 0x00000000fffff984 */ /* 0x000fe20000000800 */
[----:B------:R-:W-:Y:S01]  /*0e30*/  @!PT LDS RZ, [RZ] ;  /* 0x00000000fffff984 */ /* 0x000fe20000000800 */
[----:B------:R-:W-:Y:S01]  /*0e40*/  @!PT LDS RZ, [RZ] ;  /* 0x00000000fffff984 */ /* 0x000fe20000000800 */
[----:B------:R1:W-:Y:S02]  /*0e50*/  LDGSTS.E [R13], desc[UR22][R16.64] ;  /* 0x00000000100d7fae */ /* 0x0003e4000b9a1016 */
[----:B-1----:R-:W-:Y:S01]  /*0e60*/  IADD3 R16, P0, PT, R7, R22, RZ ;  /* 0x0000001607107210 */ /* 0x002fe20007f1e0ff */
[----:B------:R-:W-:-:S04]  /*0e70*/  IMAD R13, R24, 0x10, R13 ;  /* 0x00000010180d7824 */ /* 0x000fc800078e020d */
[----:B------:R-:W-:-:S05]  /*0e80*/  IMAD.X R17, R11, 0x1, R28, P0 ;  /* 0x000000010b117824 */ /* 0x000fca00000e061c */
[----:B------:R1:W-:Y:S02]  /*0e90*/  LDGSTS.E [R21], desc[UR22][R16.64] ;  /* 0x0000000010157fae */ /* 0x0003e4000b9a1016 */
[----:B-1----:R-:W-:Y:S01]  /*0ea0*/  IADD3 R16, P0, PT, R7, R20, RZ ;  /* 0x0000001407107210 */ /* 0x002fe20007f1e0ff */
[----:B------:R-:W-:-:S04]  /*0eb0*/  IMAD R21, R24, 0x10, R21 ;  /* 0x0000001018157824 */ /* 0x000fc800078e0215 */
[----:B------:R-:W-:-:S05]  /*0ec0*/  IMAD.X R17, R11, 0x1, R26, P0 ;  /* 0x000000010b117824 */ /* 0x000fca00000e061a */
[----:B------:R1:W-:Y:S02]  /*0ed0*/  LDGSTS.E [R25], desc[UR22][R16.64] ;  /* 0x0000000010197fae */ /* 0x0003e4000b9a1016 */
[----:B-1----:R-:W-:Y:S01]  /*0ee0*/  IADD3 R16, P0, PT, R7, R14, RZ ;  /* 0x0000000e07107210 */ /* 0x002fe20007f1e0ff */
[----:B------:R-:W-:Y:S01]  /*0ef0*/  IMAD R25, R24, 0x10, R25 ;  /* 0x0000001018197824 */ /* 0x000fe200078e0219 */
[----:B------:R-:W-:-:S03]  /*0f00*/  LEA R7, P1, R8, R7, 0x4 ;  /* 0x0000000708077211 */ /* 0x000fc600078220ff */
[----:B------:R-:W-:Y:S01]  /*0f10*/  IMAD.X R17, R11, 0x1, R23, P0 ;  /* 0x000000010b117824 */ /* 0x000fe200000e0617 */
[----:B------:R-:W-:Y:S02]  /*0f20*/  IADD3 R29, P0, PT, R18, R29, RZ ;  /* 0x0000001d121d7210 */ /* 0x000fe40007f1e0ff */
[----:B------:R-:W-:Y:S02]  /*0f30*/  LEA.HI.X R11, R8, R11, RZ, 0x4, P1 ;  /* 0x0000000b080b7211 */ /* 0x000fe400008f24ff */
[----:B------:R1:W-:Y:S01]  /*0f40*/  LDGSTS.E [R27], desc[UR22][R16.64] ;  /* 0x00000000101b7fae */ /* 0x0003e2000b9a1016 */
[----:B------:R-:W-:Y:S01]  /*0f50*/  IMAD.X R10, R19, 0x1, R10, P0 ;  /* 0x00000001130a7824 */ /* 0x000fe200000e060a */
[----:B------:R-:W-:-:S04]  /*0f60*/  ISETP.GE.U32.AND P0, PT, R29, R4, PT ;  /* 0x000000041d00720c */ /* 0x000fc80003f06070 */
[----:B------:R-:W-:Y:S01]  /*0f70*/  ISETP.GE.U32.AND.EX P0, PT, R10, R5, PT, P0 ;  /* 0x000000050a00720c */ /* 0x000fe20003f06100 */
[----:B-1----:R-:W-:-:S12]  /*0f80*/  IMAD R27, R24, 0x10, R27 ;  /* 0x00000010181b7824 */ /* 0x002fd800078e021b */
[----:B------:R-:W-:Y:S05]  /*0f90*/  @!P0 BRA `(.L_x_296) ;  /* 0xfffffffc00988947 */ /* 0x000fea000383ffff */
.L_x_289:
[----:B------:R-:W-:Y:S05]  /*0fa0*/  BSYNC.RECONVERGENT B0 ;  /* 0x0000000000007941 */ /* 0x000fea0003800200 */
.L_x_288:
[----:B------:R-:W-:Y:S01]  /*0fb0*/  ISETP.GT.U32.AND P0, PT, R4, R3, PT ;  /* 0x000000030400720c */ /* 0x000fe20003f04070 */
[----:B------:R-:W0:Y:S01]  /*0fc0*/  LDGDEPBAR ;  /* 0x00000000000079af */ /* 0x000e220000000000 */
[----:B------:R-:W-:Y:S02]  /*0fd0*/  BSSY.RECONVERGENT B0, `(.L_x_297) ;  /* 0x000009c000007945 */ /* 0x000fe40003800200 */
[----:B------:R-:W-:-:S13]  /*0fe0*/  ISETP.GT.U32.AND.EX P0, PT, R5, R6, PT, P0 ;  /* 0x000000060500720c */ /* 0x000fda0003f04100 */
        /* <DEDUP_REMOVED lines=17> */
[----:B------:R-:W-:Y:S01]  /*1100*/  ISETP.NE.U32.AND P2, PT, R8, RZ, PT ;  /* 0x000000ff0800720c */ /* 0x000fe20003f45070 */
[----:B------:R-:W-:-:S05]  /*1110*/  IMAD.MOV.U32 R10, RZ, RZ, RZ ;  /* 0x000000ffff0a7224 */ /* 0x000fca00078e00ff */
[----:B-1----:R-:W1:Y:S02]  /*1120*/  MUFU.RCP R13, R13 ;  /* 0x0000000d000d7308 */ /* 0x002e640000001000 */
[----:B-1----:R-:W-:-:S06]  /*1130*/  IADD3 R11, PT, PT, R13, 0xffffffe, RZ ;  /* 0x0ffffffe0d0b7810 */ /* 0x002fcc0007ffe0ff */
[----:B------:R-:W1:Y:S02]  /*1140*/  F2I.FTZ.U32.TRUNC.NTZ R11, R11 ;  /* 0x0000000b000b7305 */ /* 0x000e64000021f000 */
[----:B-1----:R-:W-:-:S04]  /*1150*/  IMAD R9, R9, R11, RZ ;  /* 0x0000000b09097224 */ /* 0x002fc800078e02ff */
[----:B------:R-:W-:-:S04]  /*1160*/  IMAD.HI.U32 R9, R11, R9, R10 ;  /* 0x000000090b097227 */ /* 0x000fc800078e000a */
[----:B------:R-:W-:Y:S02]  /*1170*/  IMAD.MOV.U32 R11, RZ, RZ, RZ ;  /* 0x000000ffff0b7224 */ /* 0x000fe400078e00ff */
[----:B------:R-:W-:-:S04]  /*1180*/  IMAD.HI.U32 R10, R9, R12, RZ ;  /* 0x0000000c090a7227 */ /* 0x000fc800078e00ff */
[----:B------:R-:W-:-:S04]  /*1190*/  IMAD.MOV R9, RZ, RZ, -R10 ;  /* 0x000000ffff097224 */ /* 0x000fc800078e0a0a */
[----:B------:R-:W-:-:S05]  /*11a0*/  IMAD R9, R8, R9, R12 ;  /* 0x0000000908097224 */ /* 0x000fca00078e020c */
[----:B------:R-:W-:-:S13]  /*11b0*/  ISETP.GE.U32.AND P0, PT, R9, R8, PT ;  /* 0x000000080900720c */ /* 0x000fda0003f06070 */
[----:B------:R-:W-:Y:S02]  /*11c0*/  @P0 IMAD.IADD R9, R9, 0x1, -R8 ;  /* 0x0000000109090824 */ /* 0x000fe400078e0a08 */
[----:B------:R-:W-:-:S03]  /*11d0*/  @P0 VIADD R10, R10, 0x1 ;  /* 0x000000010a0a0836 */ /* 0x000fc60000000000 */
[----:B------:R-:W-:-:S13]  /*11e0*/  ISETP.GE.U32.AND P1, PT, R9, R8, PT ;  /* 0x000000080900720c */ /* 0x000fda0003f26070 */
[----:B------:R-:W-:Y:S01]  /*11f0*/  @P1 VIADD R10, R10, 0x1 ;  /* 0x000000010a0a1836 */ /* 0x000fe20000000000 */
[----:B------:R-:W-:Y:S01]  /*1200*/  @!P2 LOP3.LUT R10, RZ, R8, RZ, 0x33, !PT ;  /* 0x00000008ff0aa212 */ /* 0x000fe200078e33ff */
[----:B------:R-:W-:Y:S06]  /*1210*/  BRA `(.L_x_301) ;  /* 0x00000000000c7947 */ /* 0x000fec0003800000 */
.L_x_300:
[----:B------:R-:W-:Y:S01]  /*1220*/  IMAD.MOV.U32 R9, RZ, RZ, R12 ;  /* 0x000000ffff097224 */ /* 0x000fe200078e000c */
[----:B------:R-:W-:-:S07]  /*1230*/  MOV R14, 0x1250 ;  /* 0x00001250000e7802 */ /* 0x000fce0000000f00 */
[----:B------:R-:W-:Y:S05]  /*1240*/  CALL.REL.NOINC `($__internal_0_$__cuda_sm20_div_u64) ;  /* 0x0000000800f47944 */ /* 0x000fea0003c00000 */
.L_x_301:
[----:B------:R-:W-:Y:S05]  /*1250*/  BSYNC.RECONVERGENT B1 ;  /* 0x0000000000017941 */ /* 0x000fea0003800200 */
.L_x_299:
[----:B------:R-:W-:Y:S01]  /*1260*/  IADD3 R7, P0, PT, R10, R7, RZ ;  /* 0x000000070a077210 */ /* 0x000fe20007f1e0ff */
[----:B------:R-:W1:Y:S01]  /*1270*/  LDC R12, c[0x0][0x3b0] ;  /* 0x0000ec00ff0c7b82 */ /* 0x000e620000000800 */
[----:B------:R-:W-:Y:S02]  /*1280*/  BSSY.RECONVERGENT B1, `(.L_x_302) ;  /* 0x0000031000017945 */ /* 0x000fe40003800200 */
[C---:B------:R-:W-:Y:S01]  /*1290*/  LOP3.LUT R9, R7.reuse, 0x3, RZ, 0xc0, !PT ;  /* 0x0000000307097812 */ /* 0x040fe200078ec0ff */
[----:B------:R-:W-:Y:S01]  /*12a0*/  IMAD.X R10, RZ, RZ, R11, P0 ;  /* 0x000000ffff0a7224 */ /* 0x000fe200000e060b */
[----:B------:R-:W-:Y:S02]  /*12b0*/  ISETP.GE.U32.AND P0, PT, R7, 0x3, PT ;  /* 0x000000030700780c */ /* 0x000fe40003f06070 */
[----:B------:R-:W-:Y:S02]  /*12c0*/  ISETP.NE.U32.AND P1, PT, R9, 0x3, PT ;  /* 0x000000030900780c */ /* 0x000fe40003f25070 */
[----:B------:R-:W-:-:S02]  /*12d0*/  ISETP.GE.U32.AND.EX P0, PT, R10, RZ, PT, P0 ;  /* 0x000000ff0a00720c */ /* 0x000fc40003f06100 */
[----:B------:R-:W-:Y:S02]  /*12e0*/  ISETP.NE.AND.EX P1, PT, RZ, RZ, PT, P1 ;  /* 0x000000ffff00720c */ /* 0x000fe40003f25310 */
[----:B-1----:R-:W-:-:S11]  /*12f0*/  SHF.R.S32.HI R13, RZ, 0x1f, R12 ;  /* 0x0000001fff0d7819 */ /* 0x002fd6000001140c */
[----:B------:R-:W-:Y:S05]  /*1300*/  @!P1 BRA `(.L_x_303) ;  /* 0x0000000000a09947 */ /* 0x000fea0003800000 */
[----:B------:R-:W1:Y:S01]  /*1310*/  S2UR UR7, SR_CgaCtaId ;  /* 0x00000000000779c3 */ /* 0x000e620000008800 */
[----:B------:R-:W2:Y:S01]  /*1320*/  LDCU.64 UR12, c[0x0][0x3a8] ;  /* 0x00007500ff0c77ac */ /* 0x000ea20008000a00 */
[----:B------:R-:W-:Y:S01]  /*1330*/  IMAD.U32 R10, RZ, RZ, UR20 ;  /* 0x00000014ff0a7e24 */ /* 0x000fe2000f8e00ff */
[----:B------:R-:W-:Y:S01]  /*1340*/  SHF.L.U32 R15, R3, 0x2, RZ ;  /* 0x00000002030f7819 */ /* 0x000fe200000006ff */
[----:B------:R-:W-:Y:S01]  /*1350*/  VIADD R9, R7, 0x1 ;  /* 0x0000000107097836 */ /* 0x000fe20000000000 */
[----:B------:R-:W-:Y:S01]  /*1360*/  UMOV UR5, 0x400 ;  /* 0x0000040000057882 */ /* 0x000fe20000000000 */
[----:B------:R-:W-:Y:S01]  /*1370*/  IMAD.U32 R16, RZ, RZ, UR6 ;  /* 0x00000006ff107e24 */ /* 0x000fe2000f8e00ff */
[----:B------:R-:W-:Y:S01]  /*1380*/  UIADD3 UR5, UPT, UPT, UR5, 0x80, URZ ;  /* 0x0000008005057890 */ /* 0x000fe2000fffe0ff */
[----:B------:R-:W3:Y:S01]  /*1390*/  LDC R14, c[0x0][0x388] ;  /* 0x0000e200ff0e7b82 */ /* 0x000ee20000000800 */
[----:B------:R-:W-:Y:S01]  /*13a0*/  SHF.L.U64.HI R7, R3, 0x2, R6 ;  /* 0x0000000203077819 */ /* 0x000fe20000010206 */
[----:B------:R-:W-:Y:S01]  /*13b0*/  IMAD.U32 R11, RZ, RZ, UR21 ;  /* 0x00000015ff0b7e24 */ /* 0x000fe2000f8e00ff */
[----:B------:R-:W-:Y:S01]  /*13c0*/  LEA R15, P1, R10, R15, 0x2 ;  /* 0x0000000f0a0f7211 */ /* 0x000fe200078210ff */
[----:B------:R-:W-:Y:S01]  /*13d0*/  IMAD R11, R2, UR10, RZ ;  /* 0x0000000a020b7c24 */ /* 0x000fe2000f8e02ff */
[----:B------:R-:W-:-:S02]  /*13e0*/  LOP3.LUT R9, R9, 0x3, RZ, 0xc0, !PT ;  /* 0x0000000309097812 */ /* 0x000fc400078ec0ff */
[----:B------:R-:W-:Y:S01]  /*13f0*/  LEA.HI.X R16, R10, R7, R16, 0x2, P1 ;  /* 0x000000070a107211 */ /* 0x000fe200008f1410 */
[----:B------:R-:W-:Y:S01]  /*1400*/  IMAD R18, R11, UR9, RZ ;  /* 0x000000090b127c24 */ /* 0x000fe2000f8e02ff */
[----:B------:R-:W-:Y:S02]  /*1410*/  IADD3 R9, P3, PT, RZ, -R9, RZ ;  /* 0x80000009ff097210 */ /* 0x000fe40007f7e0ff */
[----:B--2---:R-:W-:-:S04]  /*1420*/  IADD3 R15, P1, P2, R15, UR12, R12 ;  /* 0x0000000c0f0f7c10 */ /* 0x004fc8000fa3e00c */
[----:B------:R-:W-:Y:S01]  /*1430*/  IADD3.X R16, PT, PT, R16, UR13, R13, P1, P2 ;  /* 0x0000000d10107c10 */ /* 0x000fe20008fe440d */
[----:B-1----:R-:W-:-:S06]  /*1440*/  ULEA UR5, UR7, UR5, 0x18 ;  /* 0x0000000507057291 */ /* 0x002fcc000f8ec0ff */
[----:B------:R-:W-:-:S04]  /*1450*/  VIADD R7, R12, UR5 ;  /* 0x000000050c077c36 */ /* 0x000fc80008000000 */
[----:B---3--:R-:W-:Y:S02]  /*1460*/  IMAD R10, R14, 0x200, R7 ;  /* 0x000002000e0a7824 */ /* 0x008fe400078e0207 */
[----:B------:R-:W-:Y:S02]  /*1470*/  IMAD.X R14, RZ, RZ, -0x1, P3 ;  /* 0xffffffffff0e7424 */ /* 0x000fe400018e06ff */
[----:B------:R-:W-:-:S07]  /*1480*/  IMAD R7, R3, 0x4, R10 ;  /* 0x0000000403077824 */ /* 0x000fce00078e020a */
.L_x_304:
[----:B------:R-:W-:Y:S01]  /*1490*/  IADD3 R9, P1, PT, R9, 0x1, RZ ;  /* 0x0000000109097810 */ /* 0x000fe20007f3e0ff */
[----:B------:R-:W-:Y:S01]  /*14a0*/  IMAD.MOV.U32 R10, RZ, RZ, R15 ;  /* 0x000000ffff0a7224 */ /* 0x000fe200078e000f */
[C---:B------:R-:W-:Y:S01]  /*14b0*/  IADD3 R3, P2, PT, R8.reuse, R3, RZ ;  /* 0x0000000308037210 */ /* 0x040fe20007f5e0ff */
[----:B------:R-:W-:Y:S01]  /*14c0*/  IMAD.MOV.U32 R11, RZ, RZ, R16 ;  /* 0x000000ffff0b7224 */ /* 0x000fe200078e0010 */
[----:B------:R-:W-:Y:S01]  /*14d0*/  LEA R15, P3, R8, R15, 0x2 ;  /* 0x0000000f080f7211 */ /* 0x000fe200078610ff */
[----:B------:R-:W-:Y:S01]  /*14e0*/  IMAD.X R14, RZ, RZ, R14, P1 ;  /* 0x000000ffff0e7224 */ /* 0x000fe200008e060e */
[----:B------:R-:W-:Y:S02]  /*14f0*/  ISETP.NE.U32.AND P1, PT, R9, RZ, PT ;  /* 0x000000ff0900720c */ /* 0x000fe40003f25070 */
[----:B------:R-:W-:Y:S01]  /*1500*/  @!PT LDS RZ, [RZ] ;  /* 0x00000000fffff984 */ /* 0x000fe20000000800 */
[----:B------:R-:W-:Y:S01]  /*1510*/  @!PT LDS RZ, [RZ] ;  /* 0x00000000fffff984 */ /* 0x000fe20000000800 */
[----:B------:R-:W-:Y:S01]  /*1520*/  @!PT LDS RZ, [RZ] ;  /* 0x00000000fffff984 */ /* 0x000fe20000000800 */
[----:B------:R1:W-:Y:S01]  /*1530*/  LDGSTS.E [R7+0x80], desc[UR22][R10.64] ;  /* 0x000800000a077fae */ /* 0x0003e2000b9a1016 */
[----:B------:R-:W-:Y:S02]  /*1540*/  IADD3.X R6, PT, PT, RZ, R6, RZ, P2, !PT ;  /* 0x00000006ff067210 */ /* 0x000fe400017fe4ff */
[----:B------:R-:W-:-:S02]  /*1550*/  ISETP.NE.AND.EX P1, PT, R14, RZ, PT, P1 ;  /* 0x000000ff0e00720c */ /* 0x000fc40003f25310 */
[----:B------:R-:W-:Y:S01]  /*1560*/  LEA.HI.X R16, R8, R16, RZ, 0x2, P3 ;  /* 0x0000001008107211 */ /* 0x000fe200018f14ff */
[----:B-1----:R-:W-:-:S10]  /*1570*/  IMAD R7, R18, 0x4, R7 ;  /* 0x0000000412077824 */ /* 0x002fd400078e0207 */
[----:B------:R-:W-:Y:S05]  /*1580*/  @P1 BRA `(.L_x_304) ;  /* 0xfffffffc00c01947 */ /* 0x000fea000383ffff */
.L_x_303:
[----:B------:R-:W-:Y:S05]  /*1590*/  BSYNC.RECONVERGENT B1 ;  /* 0x0000000000017941 */ /* 0x000fea0003800200 */
.L_x_302:
[----:B------:R-:W-:Y:S05]  /*15a0*/  @!P0 BRA `(.L_x_298) ;  /* 0x0000000000f88947 */ /* 0x000fea0003800000 */
[----:B------:R-:W1:Y:S01]  /*15b0*/  S2UR UR7, SR_CgaCtaId ;  /* 0x00000000000779c3 */ /* 0x000e620000008800 */
[----:B------:R-:W-:Y:S01]  /*15c0*/  UMOV UR5, 0x400 ;  /* 0x0000040000057882 */ /* 0x000fe20000000000 */
[----:B------:R-:W2:Y:S01]  /*15d0*/  LDCU.64 UR12, c[0x0][0x3a8] ;  /* 0x00007500ff0c77ac */ /* 0x000ea20008000a00 */
[C---:B------:R-:W-:Y:S01]  /*15e0*/  IADD3 R14, P0, PT, R3.reuse, UR20, RZ ;  /* 0x00000014030e7c10 */ /* 0x040fe2000ff1e0ff */
[C---:B------:R-:W-:Y:S01]  /*15f0*/  IMAD.SHL.U32 R9, R3.reuse, 0x4, RZ ;  /* 0x0000000403097824 */ /* 0x040fe200078e00ff */
[----:B------:R-:W-:Y:S01]  /*1600*/  UIADD3 UR5, UPT, UPT, UR5, 0x80, URZ ;  /* 0x0000008005057890 */ /* 0x000fe2000fffe0ff */
[----:B------:R-:W-:Y:S02]  /*1610*/  IMAD.U32 R10, RZ, RZ, UR20 ;  /* 0x00000014ff0a7e24 */ /* 0x000fe4000f8e00ff */
[----:B------:R-:W3:Y:S01]  /*1620*/  LDC R16, c[0x0][0x388] ;  /* 0x0000e200ff107b82 */ /* 0x000ee20000000800 */
[----:B------:R-:W-:Y:S01]  /*1630*/  IMAD.U32 R11, RZ, RZ, UR21 ;  /* 0x00000015ff0b7e24 */ /* 0x000fe2000f8e00ff */
[----:B------:R-:W-:Y:S01]  /*1640*/  SHF.L.U64.HI R11, R3, 0x2, R6 ;  /* 0x00000002030b7819 */ /* 0x000fe20000010206 */
[----:B------:R-:W-:Y:S01]  /*1650*/  IMAD.U32 R17, RZ, RZ, UR6 ;  /* 0x00000006ff117e24 */ /* 0x000fe2000f8e00ff */
[----:B------:R-:W-:Y:S01]  /*1660*/  LEA R9, P2, R10, R9, 0x2 ;  /* 0x000000090a097211 */ /* 0x000fe200078410ff */
[----:B------:R-:W-:-:S03]  /*1670*/  IMAD R21, R2, UR10, RZ ;  /* 0x0000000a02157c24 */ /* 0x000fc6000f8e02ff */
[----:B------:R-:W-:Y:S01]  /*1680*/  LEA.HI.X R10, R10, R11, R17, 0x2, P2 ;  /* 0x0000000b0a0a7211 */ /* 0x000fe200010f1411 */
[----:B------:R-:W-:Y:S01]  /*1690*/  IMAD R21, R21, UR9, RZ ;  /* 0x0000000915157c24 */ /* 0x000fe2000f8e02ff */
[----:B--2---:R-:W-:Y:S01]  /*16a0*/  IADD3 R7, P1, PT, R12, UR12, RZ ;  /* 0x0000000c0c077c10 */ /* 0x004fe2000ff3e0ff */
[----:B-1----:R-:W-:-:S03]  /*16b0*/  ULEA UR5, UR7, UR5, 0x18 ;  /* 0x0000000507057291 */ /* 0x002fc6000f8ec0ff */
[----:B------:R-:W-:Y:S02]  /*16c0*/  IADD3.X R11, PT, PT, R13, UR13, RZ, P1, !PT ;  /* 0x0000000d0d0b7c10 */ /* 0x000fe40008ffe4ff */
[----:B------:R-:W-:Y:S02]  /*16d0*/  SHF.R.U32.HI R13, RZ, 0x1e, R8 ;  /* 0x0000001eff0d7819 */ /* 0x000fe40000011608 */
[----:B------:R-:W-:Y:S01]  /*16e0*/  LEA R22, P1, R8, R9, 0x3 ;  /* 0x0000000908167211 */ /* 0x000fe200078218ff */
[----:B------:R-:W-:Y:S01]  /*16f0*/  VIADD R15, R12, UR5 ;  /* 0x000000050c0f7c36 */ /* 0x000fe20008000000 */
[----:B------:R-:W-:Y:S01]  /*1700*/  UMOV UR5, URZ ;  /* 0x000000ff00057c82 */ /* 0x000fe20008000000 */
[C---:B------:R-:W-:Y:S01]  /*1710*/  IMAD.SHL.U32 R12, R8.reuse, 0x4, RZ ;  /* 0x00000004080c7824 */ /* 0x040fe200078e00ff */
[----:B------:R-:W-:Y:S01]  /*1720*/  LEA.HI.X R28, R8, R10, RZ, 0x3, P1 ;  /* 0x0000000a081c7211 */ /* 0x000fe200008f1cff */
[----:B---3--:R-:W-:Y:S01]  /*1730*/  IMAD R16, R16, 0x200, R15 ;  /* 0x0000020010107824 */ /* 0x008fe200078e020f */
[----:B------:R-:W-:-:S02]  /*1740*/  IADD3.X R15, PT, PT, R6, UR6, RZ, P0, !PT ;  /* 0x00000006060f7c10 */ /* 0x000fc400087fe4ff */
[----:B------:R-:W-:Y:S01]  /*1750*/  IADD3 R20, P0, PT, R12, R9, RZ ;  /* 0x000000090c147210 */ /* 0x000fe20007f1e0ff */
[----:B------:R-:W-:Y:S01]  /*1760*/  IMAD R2, R3, 0x4, R16 ;  /* 0x0000000403027824 */ /* 0x000fe200078e0210 */
[C---:B------:R-:W-:Y:S01]  /*1770*/  SHF.L.U64.HI R15, R14.reuse, 0x2, R15 ;  /* 0x000000020e0f7819 */ /* 0x040fe2000001020f */
[----:B------:R-:W-:Y:S01]  /*1780*/  IMAD.SHL.U32 R14, R14, 0x4, RZ ;  /* 0x000000040e0e7824 */ /* 0x000fe200078e00ff */
[----:B------:R-:W-:Y:S01]  /*1790*/  IADD3.X R26, PT, PT, R13, R10, RZ, P0, !PT ;  /* 0x0000000a0d1a7210 */ /* 0x000fe200007fe4ff */
[----:B------:R-:W-:Y:S02]  /*17a0*/  IMAD R24, R21, 0x4, R2 ;  /* 0x0000000415187824 */ /* 0x000fe400078e0202 */
[----:B------:R-:W-:-:S04]  /*17b0*/  IMAD.WIDE.U32 R14, R8, 0xc, R14 ;  /* 0x0000000c080e7825 */ /* 0x000fc800078e000e */
[----:B------:R-:W-:Y:S02]  /*17c0*/  VIADD R23, R15, UR5 ;  /* 0x000000050f177c36 */ /* 0x000fe40008000000 */
[C-C-:B------:R-:W-:Y:S02]  /*17d0*/  IMAD R25, R21.reuse, 0x8, R2.reuse ;  /* 0x0000000815197824 */ /* 0x140fe400078e0202 */
[----:B------:R-:W-:-:S07]  /*17e0*/  IMAD R27, R21, 0xc, R2 ;  /* 0x0000000c151b7824 */ /* 0x000fce00078e0202 */
.L_x_305:
[----:B------:R-:W-:-:S05]  /*17f0*/  IADD3 R18, P0, PT, R7, R9, RZ ;  /* 0x0000000907127210 */ /* 0x000fca0007f1e0ff */
[----:B------:R-:W-:Y:S01]  /*1800*/  IMAD.X R19, R11, 0x1, R10, P0 ;  /* 0x000000010b137824 */ /* 0x000fe200000e060a */
[----:B------:R-:W-:-:S04]  /*1810*/  IADD3 R16, P0, PT, R7, R20, RZ ;  /* 0x0000001407107210 */ /* 0x000fc80007f1e0ff */
[----:B------:R-:W-:Y:S01]  /*1820*/  @!PT LDS RZ, [RZ] ;  /* 0x00000000fffff984 */ /* 0x000fe20000000800 */
[----:B------:R-:W-:Y:S01]  /*1830*/  @!PT LDS RZ, [RZ] ;  /* 0x00000000fffff984 */ /* 0x000fe20000000800 */
[----:B------:R-:W-:Y:S01]  /*1840*/  @!PT LDS RZ, [RZ] ;  /* 0x00000000fffff984 */ /* 0x000fe20000000800 */
[----:B------:R1:W-:Y:S01]  /*1850*/  LDGSTS.E [R2+0x80], desc[UR22][R18.64] ;  /* 0x0008000012027fae */ /* 0x0003e2000b9a1016 */
[----:B------:R-:W-:-:S05]  /*1860*/  IMAD.X R17, R11, 0x1, R26, P0 ;  /* 0x000000010b117824 */ /* 0x000fca00000e061a */
[----:B------:R2:W-:Y:S01]  /*1870*/  LDGSTS.E [R24+0x80], desc[UR22][R16.64] ;  /* 0x0008000010187fae */ /* 0x0005e2000b9a1016 */
[----:B-1----:R-:W-:Y:S01]  /*1880*/  IMAD R2, R21, 0x10, R2 ;  /* 0x0000001015027824 */ /* 0x002fe200078e0202 */
[----:B--2---:R-:W-:Y:S01]  /*1890*/  IADD3 R16, P0, PT, R7, R22, RZ ;  /* 0x0000001607107210 */ /* 0x004fe20007f1e0ff */
[----:B------:R-:W-:-:S04]  /*18a0*/  IMAD R24, R21, 0x10, R24 ;  /* 0x0000001015187824 */ /* 0x000fc800078e0218 */
[----:B------:R-:W-:Y:S01]  /*18b0*/  IMAD.X R17, R11, 0x1, R28, P0 ;  /* 0x000000010b117824 */ /* 0x000fe200000e061c */
[----:B------:R-:W-:Y:S02]  /*18c0*/  IADD3 R18, P0, PT, R7, R14, RZ ;  /* 0x0000000e07127210 */ /* 0x000fe40007f1e0ff */
[----:B------:R-:W-:Y:S02]  /*18d0*/  LEA R7, P1, R8, R7, 0x4 ;  /* 0x0000000708077211 */ /* 0x000fe400078220ff */
[----:B------:R1:W-:Y:S01]  /*18e0*/  LDGSTS.E [R25+0x80], desc[UR22][R16.64] ;  /* 0x0008000010197fae */ /* 0x0003e2000b9a1016 */
[----:B------:R-:W-:Y:S01]  /*18f0*/  IMAD.X R19, R11, 0x1, R23, P0 ;  /* 0x000000010b137824 */ /* 0x000fe200000e0617 */
[----:B------:R-:W-:Y:S02]  /*1900*/  IADD3 R3, P0, PT, R12, R3, RZ ;  /* 0x000000030c037210 */ /* 0x000fe40007f1e0ff */
[----:B------:R-:W-:Y:S02]  /*1910*/  LEA.HI.X R11, R8, R11, RZ, 0x4, P1 ;  /* 0x0000000b080b7211 */ /* 0x000fe400008f24ff */
[----:B------:R2:W-:Y:S01]  /*1920*/  LDGSTS.E [R27+0x80], desc[UR22][R18.64] ;  /* 0x00080000121b7fae */ /* 0x0005e2000b9a1016 */
[----:B------:R-:W-:Y:S01]  /*1930*/  IMAD.X R6, R13, 0x1, R6, P0 ;  /* 0x000000010d067824 */ /* 0x000fe200000e0606 */
[----:B------:R-:W-:-:S04]  /*1940*/  ISETP.GE.U32.AND P0, PT, R3, R4, PT ;  /* 0x000000040300720c */ /* 0x000fc80003f06070 */
[----:B------:R-:W-:Y:S02]  /*1950*/  ISETP.GE.U32.AND.EX P0, PT, R6, R5, PT, P0 ;  /* 0x000000050600720c */ /* 0x000fe40003f06100 */
[C---:B-1----:R-:W-:Y:S01]  /*1960*/  LEA R25, R21.reuse, R25, 0x4 ;  /* 0x0000001915197211 */ /* 0x042fe200078e20ff */
[----:B--2---:R-:W-:-:S10]  /*1970*/  IMAD R27, R21, 0x10, R27 ;  /* 0x00000010151b7824 */ /* 0x004fd400078e021b */
[----:B------:R-:W-:Y:S05]  /*1980*/  @!P0 BRA `(.L_x_305) ;  /* 0xfffffffc00988947 */ /* 0x000fea000383ffff */
.L_x_298:
[----:B------:R-:W-:Y:S05]  /*1990*/  BSYNC.RECONVERGENT B0 ;  /* 0x0000000000007941 */ /* 0x000fea0003800200 */
.L_x_297:
[----:B------:R-:W0:Y:S01]  /*19a0*/  LDGDEPBAR ;  /* 0x00000000000079af */ /* 0x000e220000000000 */
[----:B------:R-:W-:-:S04]  /*19b0*/  DEPBAR.LE SB0, 0x0 ;  /* 0x000080000000791a */ /* 0x000fc80000000000 */
[----:B------:R-:W-:Y:S06]  /*19c0*/  BAR.SYNC.DEFER_BLOCKING 0x0 ;  /* 0x0000000000007b1d */ /* 0x000fec0000010000 */
.L_x_287:
[----:B------:R-:W-:-:S13]  /*19d0*/  ISETP.NE.AND P0, PT, R0, UR19, PT ;  /* 0x0000001300007c0c */ /* 0x000fda000bf05270 */
[----:B------:R-:W-:Y:S05]  /*19e0*/  @!P0 BRA `(.L_x_306) ;  /* 0x0000000000888947 */ /* 0x000fea0003800000 */
[----:B------:R-:W1:Y:S02]  /*19f0*/  LDC R4, c[0x0][0x388] ;  /* 0x0000e200ff047b82 */ /* 0x000e640000000800 */
[----:B-1----:R-:W-:-:S13]  /*1a00*/  ISETP.GE.AND P0, PT, R4, 0x1, PT ;  /* 0x000000010400780c */ /* 0x002fda0003f06270 */
[----:B------:R-:W-:Y:S05]  /*1a10*/  @!P0 EXIT ;  /* 0x000000000000894d */ /* 0x000fea0003800000 */
[----:B------:R-:W1:Y:S01]  /*1a20*/  S2R R7, SR_CgaCtaId ;  /* 0x0000000000077919 */ /* 0x000e620000008800 */
[----:B------:R-:W2:Y:S01]  /*1a30*/  LDC R3, c[0x0][0x3b0] ;  /* 0x0000ec00ff037b82 */ /* 0x000ea20000000800 */
[----:B------:R-:W3:Y:S01]  /*1a40*/  LDCU UR7, c[0x0][0x3a0] ;  /* 0x00007400ff0777ac */ /* 0x000ee20008000800 */
[----:B------:R-:W-:Y:S01]  /*1a50*/  MOV R2, 0x400 ;  /* 0x0000040000027802 */ /* 0x000fe20000000f00 */
[----:B------:R-:W3:Y:S01]  /*1a60*/  S2R R5, SR_TID.X ;  /* 0x0000000000057919 */ /* 0x000ee20000002100 */
[----:B------:R-:W4:Y:S03]  /*1a70*/  LDCU.64 UR4, c[0x0][0x390] ;  /* 0x00007200ff0477ac */ /* 0x000f260008000a00 */
[----:B------:R-:W-:Y:S01]  /*1a80*/  VIADD R6, R2, 0x80 ;  /* 0x0000008002067836 */ /* 0x000fe20000000000 */
[----:B----4-:R-:W-:Y:S01]  /*1a90*/  ULEA UR4, UP0, UR20, UR4, 0x2 ;  /* 0x0000000414047291 */ /* 0x010fe2000f8010ff */
[----:B--2---:R-:W-:-:S02]  /*1aa0*/  IMAD R2, R4, 0x200, R3 ;  /* 0x0000020004027824 */ /* 0x004fc400078e0203 */
[----:B------:R-:W-:Y:S01]  /*1ab0*/  IMAD.MOV R4, RZ, RZ, -R4 ;  /* 0x000000ffff047224 */ /* 0x000fe200078e0a04 */
[----:B------:R-:W-:Y:S01]  /*1ac0*/  ULEA.HI.X UR5, UR20, UR5, UR6, 0x2, UP0 ;  /* 0x0000000514057291 */ /* 0x000fe200080f1406 */
[----:B-1----:R-:W-:Y:S02]  /*1ad0*/  LEA R6, R7, R6, 0x18 ;  /* 0x0000000607067211 */ /* 0x002fe400078ec0ff */
[C---:B---3--:R-:W-:Y:S01]  /*1ae0*/  LEA R3, R5.reuse, UR7, 0x2 ;  /* 0x0000000705037c11 */ /* 0x048fe2000f8e10ff */
[----:B------:R-:W-:-:S04]  /*1af0*/  IMAD R2, R5, 0x4, R2 ;  /* 0x0000000405027824 */ /* 0x000fc800078e0202 */
[----:B------:R-:W-:Y:S01]  /*1b00*/  IMAD.IADD R7, R6, 0x1, R3 ;  /* 0x0000000106077824 */ /* 0x000fe200078e0203 */
[----:B------:R-:W-:-:S07]  /*1b10*/  IADD3 R6, PT, PT, R2, 0x80, R6 ;  /* 0x0000008002067810 */ /* 0x000fce0007ffe006 */
.L_x_307:
[----:B------:R-:W-:Y:S01]  /*1b20*/  ISETP.GE.AND P0, PT, R5, R0, PT ;  /* 0x000000000500720c */ /* 0x000fe20003f06270 */
[----:B------:R-:W-:Y:S02]  /*1b30*/  IMAD.U32 R2, RZ, RZ, UR4 ;  /* 0x00000004ff027e24 */ /* 0x000fe4000f8e00ff */
[----:B------:R-:W-:Y:S02]  /*1b40*/  IMAD.U32 R3, RZ, RZ, UR5 ;  /* 0x00000005ff037e24 */ /* 0x000fe4000f8e00ff */
[----:B------:R-:W-:-:S08]  /*1b50*/  VIADD R4, R4, 0x1 ;  /* 0x0000000104047836 */ /* 0x000fd00000000000 */
[----:B------:R1:W-:Y:S01]  /*1b60*/  @!P0 LDS R8, [R7] ;  /* 0x0000000007088984 */ /* 0x0003e20000000800 */
[----:B------:R-:W-:-:S03]  /*1b70*/  @!P0 IMAD.WIDE R2, R5, 0x4, R2 ;  /* 0x0000000405028825 */ /* 0x000fc600078e0202 */
[----:B------:R2:W3:Y:S01]  /*1b80*/  @!P0 LDS R9, [R6] ;  /* 0x0000000006098984 */ /* 0x0004e20000000800 */
[----:B------:R-:W-:Y:S01]  /*1b90*/  VIADD R5, R5, 0x80 ;  /* 0x0000008005057836 */ /* 0x000fe20000000000 */
[----:B-1----:R-:W-:Y:S01]  /*1ba0*/  IADD3 R7, PT, PT, R7, 0x200, RZ ;  /* 0x0000020007077810 */ /* 0x002fe20007ffe0ff */
[----:B--2---:R-:W-:Y:S02]  /*1bb0*/  VIADD R6, R6, 0x200 ;  /* 0x0000020006067836 */ /* 0x004fe40000000000 */
[----:B---3--:R-:W-:-:S05]  /*1bc0*/  @!P0 FADD R9, R8, -R9 ;  /* 0x8000000908098221 */ /* 0x008fca0000000000 */
[----:B------:R1:W-:Y:S01]  /*1bd0*/  @!P0 STG.E desc[UR22][R2.64], R9 ;  /* 0x0000000902008986 */ /* 0x0003e2000c101916 */
[----:B------:R-:W-:-:S13]  /*1be0*/  ISETP.NE.AND P0, PT, R4, RZ, PT ;  /* 0x000000ff0400720c */ /* 0x000fda0003f05270 */
[----:B-1----:R-:W-:Y:S05]  /*1bf0*/  @P0 BRA `(.L_x_307) ;  /* 0xfffffffc00c80947 */ /* 0x002fea000383ffff */
[----:B------:R-:W-:Y:S05]  /*1c00*/  EXIT ;  /* 0x000000000000794d */ /* 0x000fea0003800000 */
.L_x_306:
        /* <DEDUP_REMOVED lines=19> */
.L_x_308:
[----:B-1----:R-:W-:Y:S01]  /*1d40*/  LDS R7, [R6] ;  /* 0x0000000006077984 */ /* 0x002fe20000000800 */
[----:B------:R-:W-:Y:S01]  /*1d50*/  IADD3 R0, PT, PT, R0, 0x1, RZ ;  /* 0x0000000100007810 */ /* 0x000fe20007ffe0ff */
[----:B------:R-:W-:Y:S02]  /*1d60*/  IMAD.U32 R2, RZ, RZ, UR4 ;  /* 0x00000004ff027e24 */ /* 0x000fe4000f8e00ff */
[----:B------:R-:W1:Y:S01]  /*1d70*/  LDS R8, [R4] ;  /* 0x0000000004087984 */ /* 0x000e620000000800 */
[----:B------:R-:W-:Y:S01]  /*1d80*/  ISETP.NE.AND P0, PT, R0, RZ, PT ;  /* 0x000000ff0000720c */ /* 0x000fe20003f05270 */
[----:B------:R-:W-:Y:S02]  /*1d90*/  IMAD.U32 R3, RZ, RZ, UR5 ;  /* 0x00000005ff037e24 */ /* 0x000fe4000f8e00ff */
[----:B------:R-:W-:-:S04]  /*1da0*/  IMAD.WIDE R2, R5, 0x4, R2 ;  /* 0x0000000405027825 */ /* 0x000fc800078e0202 */
[----:B-1----:R-:W-:-:S05]  /*1db0*/  FADD R7, R7, -R8 ;  /* 0x8000000807077221 */ /* 0x002fca0000000000 */
[----:B------:R1:W-:Y:S01]  /*1dc0*/  STG.E desc[UR22][R2.64], R7 ;  /* 0x0000000702007986 */ /* 0x0003e2000c101916 */
[----:B------:R-:W-:Y:S05]  /*1dd0*/  @!P0 EXIT ;  /* 0x000000000000894d */ /* 0x000fea0003800000 */
[----:B------:R-:W-:Y:S02]  /*1de0*/  VIADD R4, R4, 0x200 ;  /* 0x0000020004047836 */ /* 0x000fe40000000000 */
[----:B------:R-:W-:Y:S02]  /*1df0*/  VIADD R6, R6, 0x200 ;  /* 0x0000020006067836 */ /* 0x000fe40000000000 */
[----:B------:R-:W-:Y:S01]  /*1e00*/  VIADD R5, R5, 0x80 ;  /* 0x0000008005057836 */ /* 0x000fe20000000000 */
[----:B------:R-:W-:Y:S06]  /*1e10*/  BRA `(.L_x_308) ;  /* 0xfffffffc00c87947 */ /* 0x000fec000383ffff */
        .weak           $__internal_0_$__cuda_sm20_div_u64
        .type           $__internal_0_$__cuda_sm20_div_u64,@function
        .size           $__internal_0_$__cuda_sm20_div_u64,(.L_x_344 - $__internal_0_$__cuda_sm20_div_u64)
$__internal_0_$__cuda_sm20_div_u64:
[----:B------:R-:W-:Y:S02]  /*1e20*/  IMAD.MOV.U32 R16, RZ, RZ, R8 ;  /* 0x000000ffff107224 */ /* 0x000fe400078e0008 */
[----:B------:R-:W-:-:S04]  /*1e30*/  IMAD.U32 R17, RZ, RZ, UR4 ;  /* 0x00000004ff117e24 */ /* 0x000fc8000f8e00ff */
[----:B------:R-:W1:Y:S08]  /*1e40*/  I2F.U64.RP R16, R16 ;  /* 0x0000001000107312 */ /* 0x000e700000309000 */
[----:B-1----:R-:W1:Y:S02]  /*1e50*/  MUFU.RCP R10, R16 ;  /* 0x00000010000a7308 */ /* 0x002e640000001000 */
[----:B-1----:R-:W-:-:S06]  /*1e60*/  VIADD R10, R10, 0x1ffffffe ;  /* 0x1ffffffe0a0a7836 */ /* 0x002fcc0000000000 */
[----:B------:R-:W1:Y:S02]  /*1e70*/  F2I.U64.TRUNC R10, R10 ;  /* 0x0000000a000a7311 */ /* 0x000e64000020d800 */
[----:B-1----:R-:W-:-:S04]  /*1e80*/  IMAD.WIDE.U32 R12, R10, R8, RZ ;  /* 0x000000080a0c7225 */ /* 0x002fc800078e00ff */
[----:B------:R-:W-:Y:S01]  /*1e90*/  IMAD R13, R10, UR4, R13 ;  /* 0x000000040a0d7c24 */ /* 0x000fe2000f8e020d */
[----:B------:R-:W-:-:S03]  /*1ea0*/  IADD3 R19, P0, PT, RZ, -R12, RZ ;  /* 0x8000000cff137210 */ /* 0x000fc60007f1e0ff */
[----:B------:R-:W-:Y:S02]  /*1eb0*/  IMAD R13, R11, R8, R13 ;  /* 0x000000080b0d7224 */ /* 0x000fe400078e020d */
[----:B------:R-:W-:-:S04]  /*1ec0*/  IMAD.HI.U32 R12, R10, R19, RZ ;  /* 0x000000130a0c7227 */ /* 0x000fc800078e00ff */
[----:B------:R-:W-:Y:S02]  /*1ed0*/  IMAD.X R21, RZ, RZ, ~R13, P0 ;  /* 0x000000ffff157224 */ /* 0x000fe400000e0e0d */
[----:B------:R-:W-:Y:S02]  /*1ee0*/  IMAD.MOV.U32 R13, RZ, RZ, R10 ;  /* 0x000000ffff0d7224 */ /* 0x000fe400078e000a */
[-C--:B------:R-:W-:Y:S02]  /*1ef0*/  IMAD R17, R11, R21.reuse, RZ ;  /* 0x000000150b117224 */ /* 0x080fe400078e02ff */
[----:B------:R-:W-:-:S04]  /*1f00*/  IMAD.WIDE.U32 R12, P0, R10, R21, R12 ;  /* 0x000000150a0c7225 */ /* 0x000fc8000780000c */
[----:B------:R-:W-:-:S04]  /*1f10*/  IMAD.HI.U32 R21, R11, R21, RZ ;  /* 0x000000150b157227 */ /* 0x000fc800078e00ff */
[----:B------:R-:W-:-:S05]  /*1f20*/  IMAD.HI.U32 R12, P1, R11, R19, R12 ;  /* 0x000000130b0c7227 */ /* 0x000fca000782000c */
[----:B------:R-:W-:Y:S01]  /*1f30*/  IADD3 R13, P2, PT, R17, R12, RZ ;  /* 0x0000000c110d7210 */ /* 0x000fe20007f5e0ff */
[----:B------:R-:W-:-:S04]  /*1f40*/  IMAD.X R12, R21, 0x1, R11, P0 ;  /* 0x00000001150c7824 */ /* 0x000fc800000e060b */
[----:B------:R-:W-:Y:S01]  /*1f50*/  IMAD.WIDE.U32 R10, R13, R8, RZ ;  /* 0x000000080d0a7225 */ /* 0x000fe200078e00ff */
[----:B------:R-:W-:-:S03]  /*1f60*/  IADD3.X R17, PT, PT, RZ, RZ, R12, P2, P1 ;  /* 0x000000ffff117210 */ /* 0x000fc600017e240c */
[----:B------:R-:W-:Y:S01]  /*1f70*/  IMAD R11, R13, UR4, R11 ;  /* 0x000000040d0b7c24 */ /* 0x000fe2000f8e020b */
[----:B------:R-:W-:-:S03]  /*1f80*/  IADD3 R19, P0, PT, RZ, -R10, RZ ;  /* 0x8000000aff137210 */ /* 0x000fc60007f1e0ff */
[----:B------:R-:W-:Y:S02]  /*1f90*/  IMAD R11, R17, R8, R11 ;  /* 0x00000008110b7224 */ /* 0x000fe400078e020b */
[----:B------:R-:W-:-:S03]  /*1fa0*/  IMAD.HI.U32 R12, R13, R19, RZ ;  /* 0x000000130d0c7227 */ /* 0x000fc600078e00ff */
[----:B------:R-:W-:-:S05]  /*1fb0*/  IADD3.X R10, PT, PT, RZ, ~R11, RZ, P0, !PT ;  /* 0x8000000bff0a7210 */ /* 0x000fca00007fe4ff */
[----:B------:R-:W-:-:S04]  /*1fc0*/  IMAD.WIDE.U32 R12, P0, R13, R10, R12 ;  /* 0x0000000a0d0c7225 */ /* 0x000fc8000780000c */
[C---:B------:R-:W-:Y:S02]  /*1fd0*/  IMAD R11, R17.reuse, R10, RZ ;  /* 0x0000000a110b7224 */ /* 0x040fe400078e02ff */
[----:B------:R-:W-:-:S04]  /*1fe0*/  IMAD.HI.U32 R12, P1, R17, R19, R12 ;  /* 0x00000013110c7227 */ /* 0x000fc8000782000c */
[----:B------:R-:W-:Y:S01]  /*1ff0*/  IMAD.HI.U32 R10, R17, R10, RZ ;  /* 0x0000000a110a7227 */ /* 0x000fe200078e00ff */
[----:B------:R-:W-:-:S03]  /*2000*/  IADD3 R12, P2, PT, R11, R12, RZ ;  /* 0x0000000c0b0c7210 */ /* 0x000fc60007f5e0ff */
[----:B------:R-:W-:Y:S02]  /*2010*/  IMAD.X R17, R10, 0x1, R17, P0 ;  /* 0x000000010a117824 */ /* 0x000fe400000e0611 */
[----:B------:R-:W-:-:S03]  /*2020*/  IMAD.HI.U32 R10, R12, R9, RZ ;  /* 0x000000090c0a7227 */ /* 0x000fc600078e00ff */
[----:B------:R-:W-:Y:S01]  /*2030*/  IADD3.X R16, PT, PT, RZ, RZ, R17, P2, P1 ;  /* 0x000000ffff107210 */ /* 0x000fe200017e2411 */
[----:B------:R-:W-:Y:S02]  /*2040*/  IMAD.MOV.U32 R11, RZ, RZ, RZ ;  /* 0x000000ffff0b7224 */ /* 0x000fe400078e00ff */
[----:B------:R-:W-:-:S04]  /*2050*/  IMAD.WIDE.U32 R10, R12, R15, R10 ;  /* 0x0000000f0c0a7225 */ /* 0x000fc800078e000a */
[C---:B------:R-:W-:Y:S02]  /*2060*/  IMAD R13, R16.reuse, R15, RZ ;  /* 0x0000000f100d7224 */ /* 0x040fe400078e02ff */
[----:B------:R-:W-:-:S04]  /*2070*/  IMAD.HI.U32 R10, P0, R16, R9, R10 ;  /* 0x00000009100a7227 */ /* 0x000fc8000780000a */
[----:B------:R-:W-:Y:S01]  /*2080*/  IMAD.HI.U32 R12, R16, R15, RZ ;  /* 0x0000000f100c7227 */ /* 0x000fe200078e00ff */
[----:B------:R-:W-:-:S03]  /*2090*/  IADD3 R13, P1, PT, R13, R10, RZ ;  /* 0x0000000a0d0d7210 */ /* 0x000fc60007f3e0ff */
[----:B------:R-:W-:Y:S02]  /*20a0*/  IMAD.X R12, RZ, RZ, R12, P0 ;  /* 0x000000ffff0c7224 */ /* 0x000fe400000e060c */
[----:B------:R-:W-:-:S04]  /*20b0*/  IMAD.WIDE.U32 R10, R13, R8, RZ ;  /* 0x000000080d0a7225 */ /* 0x000fc800078e00ff */
[----:B------:R-:W-:Y:S01]  /*20c0*/  IMAD.X R17, RZ, RZ, R12, P1 ;  /* 0x000000ffff117224 */ /* 0x000fe200008e060c */
[----:B------:R-:W-:Y:S01]  /*20d0*/  IADD3 R19, P1, PT, -R10, R9, RZ ;  /* 0x000000090a137210 */ /* 0x000fe20007f3e1ff */
[----:B------:R-:W-:-:S03]  /*20e0*/  IMAD R11, R13, UR4, R11 ;  /* 0x000000040d0b7c24 */ /* 0x000fc6000f8e020b */
[-C--:B------:R-:W-:Y:S01]  /*20f0*/  ISETP.GE.U32.AND P0, PT, R19, R8.reuse, PT ;  /* 0x000000081300720c */ /* 0x080fe20003f06070 */
[----:B------:R-:W-:-:S04]  /*2100*/  IMAD R10, R17, R8, R11 ;  /* 0x00000008110a7224 */ /* 0x000fc800078e020b */
[----:B------:R-:W-:Y:S01]  /*2110*/  IMAD.X R16, R15, 0x1, ~R10, P1 ;  /* 0x000000010f107824 */ /* 0x000fe200008e0e0a */
[----:B------:R-:W-:Y:S01]  /*2120*/  IADD3 R10, P2, PT, R13, 0x1, RZ ;  /* 0x000000010d0a7810 */ /* 0x000fe20007f5e0ff */
[----:B------:R-:W-:Y:S01]  /*2130*/  IMAD.MOV.U32 R15, RZ, RZ, 0x0 ;  /* 0x00000000ff0f7424 */ /* 0x000fe200078e00ff */
[-C--:B------:R-:W-:Y:S02]  /*2140*/  IADD3 R9, P1, PT, -R8, R19.reuse, RZ ;  /* 0x0000001308097210 */ /* 0x080fe40007f3e1ff */
[C---:B------:R-:W-:Y:S01]  /*2150*/  ISETP.GE.U32.AND.EX P0, PT, R16.reuse, UR4, PT, P0 ;  /* 0x0000000410007c0c */ /* 0x040fe2000bf06100 */
[----:B------:R-:W-:Y:S01]  /*2160*/  IMAD.X R12, RZ, RZ, R17, P2 ;  /* 0x000000ffff0c7224 */ /* 0x000fe200010e0611 */
[----:B------:R-:W-:Y:S02]  /*2170*/  IADD3.X R11, PT, PT, R16, ~UR4, RZ, P1, !PT ;  /* 0x80000004100b7c10 */ /* 0x000fe40008ffe4ff */
[----:B------:R-:W-:Y:S02]  /*2180*/  SEL R9, R9, R19, P0 ;  /* 0x0000001309097207 */ /* 0x000fe40000000000 */
[----:B------:R-:W-:-:S02]  /*2190*/  SEL R13, R10, R13, P0 ;  /* 0x0000000d0a0d7207 */ /* 0x000fc40000000000 */
[----:B------:R-:W-:Y:S02]  /*21a0*/  SEL R11, R11, R16, P0 ;  /* 0x000000100b0b7207 */ /* 0x000fe40000000000 */
[----:B------:R-:W-:Y:S02]  /*21b0*/  SEL R12, R12, R17, P0 ;  /* 0x000000110c0c7207 */ /* 0x000fe40000000000 */
[----:B------:R-:W-:Y:S02]  /*21c0*/  ISETP.GE.U32.AND P0, PT, R9, R8, PT ;  /* 0x000000080900720c */ /* 0x000fe40003f06070 */
[----:B------:R-:W-:Y:S02]  /*21d0*/  IADD3 R10, P2, PT, R13, 0x1, RZ ;  /* 0x000000010d0a7810 */ /* 0x000fe40007f5e0ff */
[----:B------:R-:W-:Y:S02]  /*21e0*/  ISETP.GE.U32.AND.EX P0, PT, R11, UR4, PT, P0 ;  /* 0x000000040b007c0c */ /* 0x000fe4000bf06100 */
[----:B------:R-:W-:Y:S01]  /*21f0*/  ISETP.NE.U32.AND P1, PT, R8, RZ, PT ;  /* 0x000000ff0800720c */ /* 0x000fe20003f25070 */
[----:B------:R-:W-:Y:S01]  /*2200*/  IMAD.X R11, RZ, RZ, R12, P2 ;  /* 0x000000ffff0b7224 */ /* 0x000fe200010e060c */
[----:B------:R-:W-:-:S02]  /*2210*/  SEL R10, R10, R13, P0 ;  /* 0x0000000d0a0a7207 */ /* 0x000fc40000000000 */
[----:B------:R-:W-:Y:S02]  /*2220*/  ISETP.NE.AND.EX P1, PT, RZ, UR4, PT, P1 ;  /* 0x00000004ff007c0c */ /* 0x000fe4000bf25310 */
[----:B------:R-:W-:Y:S02]  /*2230*/  SEL R11, R11, R12, P0 ;  /* 0x0000000c0b0b7207 */ /* 0x000fe40000000000 */
[----:B------:R-:W-:Y:S02]  /*2240*/  SEL R10, R10, 0xffffffff, P1 ;  /* 0xffffffff0a0a7807 */ /* 0x000fe40000800000 */
[----:B------:R-:W-:Y:S01]  /*2250*/  SEL R11, R11, 0xffffffff, P1 ;  /* 0xffffffff0b0b7807 */ /* 0x000fe20000800000 */
[----:B------:R-:W-:Y:S06]  /*2260*/  RET.REL.NODEC R14 `(_ZN3cub18CUB_300001_SM_10006detail9transform16transform_kernelINS2_10policy_hubILb0EN4cuda3std3__45tupleIJN6thrust24THRUST_300001_SM_1000_NS6detail15normal_iteratorINSA_10device_ptrIfEEEESF_EEEE10policy1000ElNS7_5minusIfEESF_JPfSL_EEEvT0_iT1_T2_DpNS2_10kernel_argIT3_EE) ;  /* 0xffffffdc0e647950 */ /* 0x000fec0003c3ffff */
.L_x_309:
        /* <DEDUP_REMOVED lines=9> */
.L_x_344:


//--------------------- .text._ZN3cub18CUB_300001_SM_10006detail9transform16transform_kernelINS2_10policy_hubILb0EN4cuda3std3__45tupleIJN6thrust24THRUST_300001_SM_1000_NS6detail15normal_iteratorINSA_10device_ptrIfEEEESF_EEEE10policy1000EiNS7_5minusIfEESF_JPfSL_EEEvT0_iT1_T2_DpNS2_10kernel_argIT3_EE --------------------------
	.section	.text._ZN3cub18CUB_300001_SM_10006detail9transform16transform_kernelINS2_10policy_hubILb0EN4cuda3std3__45tupleIJN6thrust24THRUST_300001_SM_1000_NS6detail15normal_iteratorINSA_10device_ptrIfEEEESF_EEEE10policy1000EiNS7_5minusIfEESF_JPfSL_EEEvT0_iT1_T2_DpNS2_10kernel_argIT3_EE,"ax",@progbits
	.align	128
        .global         _ZN3cub18CUB_300001_SM_10006detail9transform16transform_kernelINS2_10policy_hubILb0EN4cuda3std3__45tupleIJN6thrust24THRUST_300001_SM_1000_NS6detail15normal_iteratorINSA_10device_ptrIfEEEESF_EEEE10policy1000EiNS7_5minusIfEESF_JPfSL_EEEvT0_iT1_T2_DpNS2_10kernel_argIT3_EE
        .type           _ZN3cub18CUB_300001_SM_10006detail9transform16transform_kernelINS2_10policy_hubILb0EN4cuda3std3__45tupleIJN6thrust24THRUST_300001_SM_1000_NS6detail15normal_iteratorINSA_10device_ptrIfEEEESF_EEEE10policy1000EiNS7_5minusIfEESF_JPfSL_EEEvT0_iT1_T2_DpNS2_10kernel_argIT3_EE,@function
        .size           _ZN3cub18CUB_300001_SM_10006detail9transform16transform_kernelINS2_10policy_hubILb0EN4cuda3std3__45tupleIJN6thrust24THRUST_300001_SM_1000_NS6detail15normal_iteratorINSA_10device_ptrIfEEEESF_EEEE10policy1000EiNS7_5minusIfEESF_JPfSL_EEEvT0_iT1_T2_DpNS2_10kernel_argIT3_EE,(.L_x_345 - _ZN3cub18CUB_300001_SM_10006detail9transform16transform_kernelINS2_10policy_hubILb0EN4cuda3std3__45tupleIJN6thrust24THRUST_300001_SM_1000_NS6detail15normal_iteratorINSA_10device_ptrIfEEEESF_EEEE10policy1000EiNS7_5minusIfEESF_JPfSL_EEEvT0_iT1_T2_DpNS2_10kernel_argIT3_EE)
        .other          _ZN3cub18CUB_300001_SM_10006detail9transform16transform_kernelINS2_10policy_hubILb0EN4cuda3std3__45tupleIJN6thrust24THRUST_300001_SM_1000_NS6detail15normal_iteratorINSA_10device_ptrIfEEEESF_EEEE10policy1000EiNS7_5minusIfEESF_JPfSL_EEEvT0_iT1_T2_DpNS2_10kernel_argIT3_EE,@"STO_CUDA_ENTRY STV_DEFAULT"
_ZN3cub18CUB_300001_SM_10006detail9transform16transform_kernelINS2_10policy_hubILb0EN4cuda3std3__45tupleIJN6thrust24THRUST_300001_SM_1000_NS6detail15normal_iteratorINSA_10device_ptrIfEEEESF_EEEE10policy1000EiNS7_5minusIfEESF_JPfSL_EEEvT0_iT1_T2_DpNS2_10kernel_argIT3_EE:
.text._ZN3cub18CUB_300001_SM_10006detail9transform16transform_kernelINS2_10policy_hubILb0EN4cuda3std3__45tupleIJN6thrust24THRUST_300001_SM_1000_NS6detail15normal_iteratorINSA_10device_ptrIfEEEESF_EEEE10policy1000EiNS7_5minusIfEESF_JPfSL_EEEvT0_iT1_T2_DpNS2_10kernel_argIT3_EE:
[----:B------:R-:W-:Y:S08]  /*0000*/  LDC R1, c[0x0][0x37c] ;  /* 0x0000df00ff017b82 */ /* 0x000ff00000000800 */
[----:B------:R-:W1:Y:S01]  /*0010*/  S2UR UR5, SR_CTAID.X ;  /* 0x00000000000579c3 */ /* 0x000e620000002500 */
[----:B------:R-:W2:Y:S01]  /*0020*/  LDCU UR7, c[0x0][0x370] ;  /* 0x00006e00ff0777ac */ /* 0x000ea20008000800 */
[----:B------:R-:W3:Y:S01]  /*0030*/  LDCU.64 UR16, c[0x0][0x380] ;  /* 0x00007000ff1077ac */ /* 0x000ee20008000a00 */
[----:B------:R-:W4:Y:S01]  /*0040*/  LDCU.64 UR20, c[0x0][0x358] ;  /* 0x00006b00ff1477ac */ /* 0x000f220008000a00 */
[----:B---3--:R-:W-:-:S02]  /*0050*/  USHF.L.U32 UR24, UR17, 0x7, URZ ;  /* 0x0000000711187899 */ /* 0x008fc400080006ff */
[----:B-1----:R-:W-:Y:S02]  /*0060*/  UIADD3 UR4, UPT, UPT, UR5, 0x2, URZ ;  /* 0x0000000205047890 */ /* 0x002fe4000fffe0ff */
[----:B------:R-:W-:Y:S02]  /*0070*/  UIMAD UR22, UR24, UR5, URZ ;  /* 0x00000005181672a4 */ /* 0x000fe4000f8e02ff */
[----:B--2---:R-:W-:Y:S02]  /*0080*/  UISETP.GE.U32.AND UP0, UPT, UR4, UR7, UPT ;  /* 0x000000070400728c */ /* 0x004fe4000bf06070 */
[----:B------:R-:W-:Y:S02]  /*0090*/  UIADD3 UR6, UPT, UPT, -UR22, UR16, URZ ;  /* 0x0000001016067290 */ /* 0x000fe4000fffe1ff */
[----:B------:R-:W-:Y:S02]  /*00a0*/  UISETP.EQ.OR UP0, UPT, UR5, URZ, UP0 ;  /* 0x000000ff0500728c */ /* 0x000fe40008702670 */
[----:B------:R-:W-:-:S04]  /*00b0*/  UISETP.LT.AND UP1, UPT, UR24, UR6, UPT ;  /* 0x000000061800728c */ /* 0x000fc8000bf21270 */
[----:B------:R-:W-:-:S03]  /*00c0*/  USEL UR23, UR24, UR6, UP1 ;  /* 0x0000000618177287 */ /* 0x000fc60008800000 */
[----:B----4-:R-:W-:Y:S09]  /*00d0*/  BRA.U UP0, `(.L_x_310) ;  /* 0x0000000100dc7547 */ /* 0x010ff2000b800000 */
        /* <DEDUP_REMOVED lines=20> */
[----:B------:R-:W-:Y:S02]  /*0220*/  ULOP3.LUT UR13, UR13, 0xfffffff0, URZ, 0xc0, !UPT ;  /* 0xfffffff00d0d7892 */ /* 0x000fe4000f8ec0ff */
[----:B------:R-:W-:Y:S02]  /*0230*/  ULOP3.LUT UR12, UR12, 0xfffffff0, URZ, 0xc0, !UPT ;  /* 0xfffffff00c0c7892 */ /* 0x000fe4000f8ec0ff */
[----:B------:R-:W-:Y:S02]  /*0240*/  ULEA UR14, UR16, UR14, 0x18 ;  /* 0x0000000e100e7291 */ /* 0x000fe4000f8ec0ff */
[----:B------:R-:W-:Y:S01]  /*0250*/  USHF.R.U32.HI UR7, URZ, 0x4, UR13 ;  /* 0x00000004ff077899 */ /* 0x000fe2000801160d */
        /* <DEDUP_REMOVED lines=8> */
[----:B------:R-:W-:-:S02]  /*02e0*/  UIADD3 UR13, UPT, UPT, UR13, UR12, URZ ;  /* 0x0000000c0d0d7290 */ /* 0x000fc4000fffe0ff */
[----:B------:R-:W-:Y:S02]  /*02f0*/  ULEA UR16, UR17, UR14, 0x9 ;  /* 0x0000000e11107291 */ /* 0x000fe4000f8e48ff */
[----:B------:R-:W-:Y:S02]  /*0300*/  USHF.R.U32.HI UR12, URZ, 0x4, UR12 ;  /* 0x00000004ff0c7899 */ /* 0x000fe4000801160c */
[----:B----4-:R-:W-:Y:S01]  /*0310*/  UIMAD.WIDE UR4, UR22, 0x4, UR4 ;  /* 0x00000004160478a5 */ /* 0x010fe2000f8e0204 */
[----:B------:R-:W-:Y:S01]  /*0320*/  IMAD.U32 R0, RZ, RZ, UR13 ;  /* 0x0000000dff007e24 */ /* 0x000fe2000f8e00ff */
[----:B------:R-:W-:Y:S02]  /*0330*/  UPRMT UR7, UR7, 0x5410, URZ ;  /* 0x0000541007077896 */ /* 0x000fe400080000ff */
[----:B--2---:R-:W-:Y:S02]  /*0340*/  UIMAD.WIDE UR8, UR22, 0x4, UR8 ;  /* 0x00000004160878a5 */ /* 0x004fe4000f8e0208 */
[----:B------:R-:W-:-:S02]  /*0350*/  UIADD3 UR18, UPT, UPT, UR16, 0x80, URZ ;  /* 0x0000008010127890 */ /* 0x000fc4000fffe0ff */
[----:B------:R-:W-:Y:S01]  /*0360*/  UPRMT UR12, UR12, 0x5410, URZ ;  /* 0x000054100c0c7896 */ /* 0x000fe200080000ff */
[----:B------:R-:W-:Y:S02]  /*0370*/  UMOV UR19, UR15 ;  /* 0x0000000f00137c82 */ /* 0x000fe40008000000 */
[----:B---3--:R1:W-:Y:S06]  /*0380*/  UBLKCP.S.G [UR14], [UR4], UR7 ;  /* 0x0000000e040073ba */ /* 0x0083ec0008000207 */
[----:B------:R1:W-:Y:S01]  /*0390*/  UBLKCP.S.G [UR18], [UR8], UR12 ;  /* 0x00000012080073ba */ /* 0x0003e2000800020c */
[----:B------:R1:W-:Y:S01]  /*03a0*/  SYNCS.ARRIVE.TRANS64 RZ, [UR15], R0 ;  /* 0x00000000ffff79a7 */ /* 0x0003e2000800000f */
[----:B------:R-:W-:Y:S01]  /*03b0*/  NOP ;  /* 0x0000000000007918 */ /* 0x000fe20000000000 */
.L_x_312:
[----:B-1----:R-:W-:Y:S05]  /*03c0*/  BSYNC.RECONVERGENT B0 ;  /* 0x0000000000007941 */ /* 0x002fea0003800200 */
.L_x_311:
[----:B------:R-:W1:Y:S08]  /*03d0*/  S2UR UR5, SR_CgaCtaId ;  /* 0x00000000000579c3 */ /* 0x000e700000008800 */
[----:B------:R-:W-:Y:S01]  /*03e0*/  BAR.SYNC.DEFER_BLOCKING 0x0 ;  /* 0x0000000000007b1d */ /* 0x000fe20000010000 */
[----:B------:R-:W-:-:S05]  /*03f0*/  SHF.L.U32 R0, RZ, 0x1f, RZ ;  /* 0x0000001fff007819 */ /* 0x000fca00000006ff */
[----:B------:R-:W-:Y:S02]  /*0400*/  UMOV UR4, 0x400 ;  /* 0x0000040000047882 */ /* 0x000fe40000000000 */
[----:B-1----:R-:W-:-:S12]  /*0410*/  ULEA UR4, UR5, UR4, 0x18 ;  /* 0x0000000405047291 */ /* 0x002fd8000f8ec0ff */
.L_x_313:
[----:B------:R-:W1:Y:S02]  /*0420*/  SYNCS.PHASECHK.TRANS64.TRYWAIT P0, [UR4], R0 ;  /* 0x00000000ff0075a7 */ /* 0x000e640008001104 */
[----:B-1----:R-:W-:Y:S05]  /*0430*/  @!P0 BRA `(.L_x_313) ;  /* 0xfffffffc00f88947 */ /* 0x002fea000383ffff */
[----:B------:R-:W-:Y:S05]  /*0440*/  BRA `(.L_x_314) ;  /* 0x0000001400687947 */ /* 0x000fea0003800000 */
.L_x_310:
[----:B------:R-:W1:Y:S01]  /*0450*/  S2R R2, SR_TID.Y ;  /* 0x0000000000027919 */ /* 0x000e620000002200 */
[----:B------:R-:W2:Y:S01]  /*0460*/  LDCU UR10, c[0x0][0x360] ;  /* 0x00006c00ff0a77ac */ /* 0x000ea20008000800 */
[----:B------:R-:W-:Y:S01]  /*0470*/  BSSY.RECONVERGENT B0, `(.L_x_315) ;  /* 0x00000b1000007945 */ /* 0x000fe20003800200 */
[----:B------:R-:W1:Y:S01]  /*0480*/  S2R R3, SR_TID.Z ;  /* 0x0000000000037919 */ /* 0x000e620000002300 */
[----:B------:R-:W2:Y:S01]  /*0490*/  LDCU UR11, c[0x0][0x364] ;  /* 0x00006c80ff0b77ac */ /* 0x000ea20008000800 */
[----:B------:R-:W3:Y:S01]  /*04a0*/  LDC R0, c[0x0][0x368] ;  /* 0x0000da00ff007b82 */ /* 0x000ee20000000800 */
[----:B------:R-:W4:Y:S01]  /*04b0*/  S2R R5, SR_TID.X ;  /* 0x0000000000057919 */ /* 0x000f220000002100 */
[----:B------:R-:W-:Y:S02]  /*04c0*/  USHF.L.U32 UR4, UR23, 0x2, URZ ;  /* 0x0000000217047899 */ /* 0x000fe400080006ff */
[----:B------:R-:W-:Y:S02]  /*04d0*/  USHF.R.S32.HI UR12, URZ, 0x1f, UR22 ;  /* 0x0000001fff0c7899 */ /* 0x000fe40008011416 */
[----:B------:R-:W-:-:S04]  /*04e0*/  USHF.R.S32.HI UR5, URZ, 0x1f, UR4 ;  /* 0x0000001fff057899 */ /* 0x000fc80008011404 */
[----:B------:R-:W-:Y:S02]  /*04f0*/  USHF.R.U32.HI UR13, URZ, 0x2, UR5 ;  /* 0x00000002ff0d7899 */ /* 0x000fe40008011605 */
[----:B------:R-:W-:Y:S02]  /*0500*/  USHF.R.U64 UR7, UR4, 0x2, UR5 ;  /* 0x0000000204077899 */ /* 0x000fe40008001205 */
[----:B--2---:R-:W-:Y:S02]  /*0510*/  UIMAD UR4, UR10, UR11, URZ ;  /* 0x0000000b0a0472a4 */ /* 0x004fe4000f8e02ff */
[----:B-1----:R-:W-:Y:S02]  /*0520*/  IMAD R2, R3, UR11, R2 ;  /* 0x0000000b03027c24 */ /* 0x002fe4000f8e0202 */
[----:B------:R-:W-:Y:S02]  /*0530*/  IMAD.U32 R3, RZ, RZ, UR13 ;  /* 0x0000000dff037e24 */ /* 0x000fe4000f8e00ff */
[----:B----4-:R-:W-:-:S02]  /*0540*/  IMAD R2, R2, UR10, R5 ;  /* 0x0000000a02027c24 */ /* 0x010fc4000f8e0205 */
[----:B---3--:R-:W-:Y:S01]  /*0550*/  IMAD R5, R0, UR4, RZ ;  /* 0x0000000400057c24 */ /* 0x008fe2000f8e02ff */
[----:B------:R-:W-:Y:S02]  /*0560*/  UMOV UR4, URZ ;  /* 0x000000ff00047c82 */ /* 0x000fe40008000000 */
[----:B------:R-:W-:-:S04]  /*0570*/  ISETP.LT.U32.AND P0, PT, R2, UR7, PT ;  /* 0x0000000702007c0c */ /* 0x000fc8000bf01070 */
[----:B------:R-:W-:Y:S01]  /*0580*/  ISETP.GT.U32.AND.EX P0, PT, R3, RZ, PT, P0 ;  /* 0x000000ff0300720c */ /* 0x000fe20003f04100 */
[----:B------:R-:W-:-:S12]  /*0590*/  IMAD.MOV.U32 R3, RZ, RZ, RZ ;  /* 0x000000ffff037224 */ /* 0x000fd800078e00ff */
[----:B------:R-:W-:Y:S05]  /*05a0*/  @!P0 BRA `(.L_x_316) ;  /* 0x0000000800748947 */ /* 0x000fea0003800000 */
[----:B------:R-:W-:Y:S01]  /*05b0*/  IMAD.IADD R7, R5, 0x1, R2 ;  /* 0x0000000105077824 */ /* 0x000fe200078e0202 */
[----:B------:R-:W-:Y:S01]  /*05c0*/  MOV R6, UR7 ;  /* 0x0000000700067c02 */ /* 0x000fe20008000f00 */
[----:B------:R-:W-:Y:S01]  /*05d0*/  IMAD.U32 R4, RZ, RZ, UR13 ;  /* 0x0000000dff047e24 */ /* 0x000fe2000f8e00ff */
[----:B------:R-:W-:Y:S01]  /*05e0*/  BSSY.RECONVERGENT B1, `(.L_x_317) ;  /* 0x0000029000017945 */ /* 0x000fe20003800200 */
[----:B------:R-:W-:Y:S01]  /*05f0*/  IMAD.U32 R8, RZ, RZ, UR13 ;  /* 0x0000000dff087e24 */ /* 0x000fe2000f8e00ff */
[C---:B------:R-:W-:Y:S01]  /*0600*/  ISETP.LT.U32.AND P1, PT, R7.reuse, UR7, PT ;  /* 0x0000000707007c0c */ /* 0x040fe2000bf21070 */
[----:B------:R-:W-:Y:S01]  /*0610*/  IMAD.MOV.U32 R9, RZ, RZ, -0x1 ;  /* 0xffffffffff097424 */ /* 0x000fe200078e00ff */
[----:B------:R-:W-:Y:S02]  /*0620*/  ISETP.LT.U32.AND P0, PT, R7, UR7, PT ;  /* 0x0000000707007c0c */ /* 0x000fe4000bf01070 */
[----:B------:R-:W-:Y:S02]  /*0630*/  ISETP.GT.U32.AND.EX P1, PT, R4, RZ, PT, P1 ;  /* 0x000000ff0400720c */ /* 0x000fe40003f24110 */
[----:B------:R-:W-:Y:S01]  /*0640*/  ISETP.GT.U32.AND.EX P0, PT, R8, RZ, PT, P0 ;  /* 0x000000ff0800720c */ /* 0x000fe20003f04100 */
[----:B------:R-:W-:Y:S01]  /*0650*/  IMAD.U32 R8, RZ, RZ, UR13 ;  /* 0x0000000dff087e24 */ /* 0x000fe2000f8e00ff */
[----:B------:R-:W-:-:S02]  /*0660*/  SEL R6, R6, R7, P1 ;  /* 0x0000000706067207 */ /* 0x000fc40000800000 */
[----:B------:R-:W-:Y:S02]  /*0670*/  SEL R4, RZ, 0x1, !P0 ;  /* 0x00000001ff047807 */ /* 0x000fe40004000000 */
        /* <DEDUP_REMOVED lines=13> */
[----:B------:R-:W-:-:S04]  /*0750*/  IMAD.HI.U32 R7, R7, R9, R6 ;  /* 0x0000000907077227 */ /* 0x000fc800078e0006 */
[----:B------:R-:W-:Y:S02]  /*0760*/  IMAD.MOV.U32 R9, RZ, RZ, RZ ;  /* 0x000000ffff097224 */ /* 0x000fe400078e00ff */
[----:B------:R-:W-:-:S04]  /*0770*/  IMAD.HI.U32 R7, R7, R12, RZ ;  /* 0x0000000c07077227 */ /* 0x000fc800078e00ff */
[----:B------:R-:W-:-:S04]  /*0780*/  IMAD.MOV R10, RZ, RZ, -R7 ;  /* 0x000000ffff0a7224 */ /* 0x000fc800078e0a07 */
[----:B------:R-:W-:-:S05]  /*0790*/  IMAD R10, R5, R10, R12 ;  /* 0x0000000a050a7224 */ /* 0x000fca00078e020c */
[----:B------:R-:W-:-:S13]  /*07a0*/  ISETP.GE.U32.AND P0, PT, R10, R5, PT ;  /* 0x000000050a00720c */ /* 0x000fda0003f06070 */
[----:B------:R-:W-:Y:S01]  /*07b0*/  @P0 IADD3 R10, PT, PT, -R5, R10, RZ ;  /* 0x0000000a050a0210 */ /* 0x000fe20007ffe1ff */
[----:B------:R-:W-:-:S03]  /*07c0*/  @P0 VIADD R7, R7, 0x1 ;  /* 0x0000000107070836 */ /* 0x000fc60000000000 */
[----:B------:R-:W-:-:S13]  /*07d0*/  ISETP.GE.U32.AND P1, PT, R10, R5, PT ;  /* 0x000000050a00720c */ /* 0x000fda0003f26070 */
[----:B------:R-:W-:Y:S01]  /*07e0*/  @P1 VIADD R7, R7, 0x1 ;  /* 0x0000000107071836 */ /* 0x000fe20000000000 */
[----:B------:R-:W-:-:S05]  /*07f0*/  @!P2 LOP3.LUT R7, RZ, R5, RZ, 0x33, !PT ;  /* 0x00000005ff07a212 */ /* 0x000fca00078e33ff */
[----:B------:R-:W-:Y:S01]  /*0800*/  IMAD.MOV.U32 R8, RZ, RZ, R7 ;  /* 0x000000ffff087224 */ /* 0x000fe200078e0007 */
[----:B------:R-:W-:Y:S06]  /*0810*/  BRA `(.L_x_319) ;  /* 0x0000000000147947 */ /* 0x000fec0003800000 */
.L_x_318:
[----:B------:R-:W-:Y:S01]  /*0820*/  IMAD.MOV.U32 R9, RZ, RZ, R12 ;  /* 0x000000ffff097224 */ /* 0x000fe200078e000c */
[----:B------:R-:W-:-:S07]  /*0830*/  MOV R8, 0x850 ;  /* 0x0000085000087802 */ /* 0x000fce0000000f00 */
[----:B------:R-:W-:Y:S05]  /*0840*/  CALL.REL.NOINC `($__internal_1_$__cuda_sm20_div_u64) ;  /* 0x0000001400747944 */ /* 0x000fea0003c00000 */
[----:B------:R-:W-:Y:S01]  /*0850*/  IMAD.MOV.U32 R8, RZ, RZ, R6 ;  /* 0x000000ffff087224 */ /* 0x000fe200078e0006 */
[----:B------:R-:W-:-:S07]  /*0860*/  MOV R9, R7 ;  /* 0x0000000700097202 */ /* 0x000fce0000000f00 */
.L_x_319:
[----:B------:R-:W-:Y:S05]  /*0870*/  BSYNC.RECONVERGENT B1 ;  /* 0x0000000000017941 */ /* 0x000fea0003800200 */
.L_x_317:
[----:B------:R-:W-:Y:S01]  /*0880*/  IADD3 R12, P0, PT, R8, R4, RZ ;  /* 0x00000004080c7210 */ /* 0x000fe20007f1e0ff */
[----:B------:R-:W1:Y:S01]  /*0890*/  LDC R6, c[0x0][0x3a0] ;  /* 0x0000e800ff067b82 */ /* 0x000e620000000800 */
[----:B------:R-:W-:Y:S01]  /*08a0*/  BSSY.RECONVERGENT B1, `(.L_x_320) ;  /* 0x0000030000017945 */ /* 0x000fe20003800200 */
[----:B------:R-:W-:Y:S01]  /*08b0*/  IMAD.MOV.U32 R27, RZ, RZ, R2 ;  /* 0x000000ffff1b7224 */ /* 0x000fe200078e0002 */
[C---:B------:R-:W-:Y:S01]  /*08c0*/  LOP3.LUT R4, R12.reuse, 0x3, RZ, 0xc0, !PT ;  /* 0x000000030c047812 */ /* 0x040fe200078ec0ff */
[----:B------:R-:W-:Y:S01]  /*08d0*/  IMAD.X R8, RZ, RZ, R9, P0 ;  /* 0x000000ffff087224 */ /* 0x000fe200000e0609 */
[----:B------:R-:W-:Y:S02]  /*08e0*/  ISETP.GE.U32.AND P0, PT, R12, 0x3, PT ;  /* 0x000000030c00780c */ /* 0x000fe40003f06070 */
[----:B------:R-:W-:Y:S01]  /*08f0*/  ISETP.NE.U32.AND P1, PT, R4, 0x3, PT ;  /* 0x000000030400780c */ /* 0x000fe20003f25070 */
[----:B------:R-:W-:Y:S01]  /*0900*/  IMAD.MOV.U32 R4, RZ, RZ, R3 ;  /* 0x000000ffff047224 */ /* 0x000fe200078e0003 */
[----:B------:R-:W-:-:S02]  /*0910*/  ISETP.GE.U32.AND.EX P0, PT, R8, RZ, PT, P0 ;  /* 0x000000ff0800720c */ /* 0x000fc40003f06100 */
[----:B------:R-:W-:Y:S02]  /*0920*/  ISETP.NE.AND.EX P1, PT, RZ, RZ, PT, P1 ;  /* 0x000000ffff00720c */ /* 0x000fe40003f25310 */
[----:B-1----:R-:W-:-:S11]  /*0930*/  SHF.R.S32.HI R11, RZ, 0x1f, R6 ;  /* 0x0000001fff0b7819 */ /* 0x002fd60000011406 */
[----:B------:R-:W-:Y:S05]  /*0940*/  @!P1 BRA `(.L_x_321) ;  /* 0x0000000000949947 */ /* 0x000fea0003800000 */
[----:B------:R-:W1:Y:S01]  /*0950*/  S2UR UR8, SR_CgaCtaId ;  /* 0x00000000000879c3 */ /* 0x000e620000008800 */
[----:B------:R-:W2:Y:S01]  /*0960*/  LDCU.64 UR14, c[0x0][0x398] ;  /* 0x00007300ff0e77ac */ /* 0x000ea20008000a00 */
[----:B------:R-:W-:Y:S02]  /*0970*/  VIADD R12, R12, 0x1 ;  /* 0x000000010c0c7836 */ /* 0x000fe40000000000 */
[----:B------:R-:W-:Y:S01]  /*0980*/  IMAD R8, R0, UR11, RZ ;  /* 0x0000000b00087c24 */ /* 0x000fe2000f8e02ff */
[----:B------:R-:W-:Y:S01]  /*0990*/  USHF.L.U32 UR5, UR22, 0x2, URZ ;  /* 0x0000000216057899 */ /* 0x000fe200080006ff */
[----:B------:R-:W-:Y:S01]  /*09a0*/  IMAD.MOV.U32 R27, RZ, RZ, R2 ;  /* 0x000000ffff1b7224 */ /* 0x000fe200078e0002 */
[----:B------:R-:W-:Y:S01]  /*09b0*/  USHF.L.U64.HI UR9, UR22, 0x2, UR12 ;  /* 0x0000000216097899 */ /* 0x000fe2000801020c */
[----:B------:R-:W-:Y:S01]  /*09c0*/  LOP3.LUT R12, R12, 0x3, RZ, 0xc0, !PT ;  /* 0x000000030c0c7812 */ /* 0x000fe200078ec0ff */
[----:B------:R-:W-:Y:S02]  /*09d0*/  IMAD R10, R8, UR10, RZ ;  /* 0x0000000a080a7c24 */ /* 0x000fe4000f8e02ff */
[----:B------:R-:W-:Y:S01]  /*09e0*/  LEA R7, P1, R2, UR5, 0x2 ;  /* 0x0000000502077c11 */ /* 0x000fe2000f8210ff */
[----:B------:R-:W-:-:S02]  /*09f0*/  UMOV UR5, 0x400 ;  /* 0x0000040000057882 */ /* 0x000fc40000000000 */
[----:B------:R-:W-:Y:S01]  /*0a00*/  UIADD3 UR5, UPT, UPT, UR5, 0x80, URZ ;  /* 0x0000008005057890 */ /* 0x000fe2000fffe0ff */
[----:B------:R-:W-:Y:S02]  /*0a10*/  LEA.HI.X R4, R2, UR9, R3, 0x2, P1 ;  /* 0x0000000902047c11 */ /* 0x000fe400088f1403 */
[----:B------:R-:W-:Y:S02]  /*0a20*/  IADD3 R12, P1, PT, RZ, -R12, RZ ;  /* 0x8000000cff0c7210 */ /* 0x000fe40007f3e0ff */
[----:B--2---:R-:W-:-:S03]  /*0a30*/  IADD3 R14, P2, P3, R7, UR14, R6 ;  /* 0x0000000e070e7c10 */ /* 0x004fc6000fb5e006 */
[----:B------:R-:W-:Y:S01]  /*0a40*/  IMAD.X R13, RZ, RZ, -0x1, P1 ;  /* 0xffffffffff0d7424 */ /* 0x000fe200008e06ff */
[----:B------:R-:W-:Y:S01]  /*0a50*/  IADD3.X R15, PT, PT, R4, UR15, R11, P2, P3 ;  /* 0x0000000f040f7c10 */ /* 0x000fe200097e640b */
[----:B-1----:R-:W-:Y:S01]  /*0a60*/  ULEA UR5, UR8, UR5, 0x18 ;  /* 0x0000000508057291 */ /* 0x002fe2000f8ec0ff */
[----:B------:R-:W-:-:S05]  /*0a70*/  MOV R4, R3 ;  /* 0x0000000300047202 */ /* 0x000fca0000000f00 */
[----:B------:R-:W-:-:S04]  /*0a80*/  VIADD R7, R6, UR5 ;  /* 0x0000000506077c36 */ /* 0x000fc80008000000 */
[----:B------:R-:W-:-:S07]  /*0a90*/  IMAD R7, R2, 0x4, R7 ;  /* 0x0000000402077824 */ /* 0x000fce00078e0207 */
.L_x_322:
        /* <DEDUP_REMOVED lines=13> */
[----:B------:R-:W-:-:S02]  /*0b70*/  ISETP.NE.AND.EX P1, PT, R13, RZ, PT, P1 ;  /* 0x000000ff0d00720c */ /* 0x000fc40003f25310 */
[----:B-1----:R-:W-:-:S11]  /*0b80*/  LEA R7, R10, R7, 0x2 ;  /* 0x000000070a077211 */ /* 0x002fd600078e10ff */
[----:B------:R-:W-:Y:S05]  /*0b90*/  @P1 BRA `(.L_x_322) ;  /* 0xfffffffc00c01947 */ /* 0x000fea000383ffff */
.L_x_321:
[----:B------:R-:W-:Y:S05]  /*0ba0*/  BSYNC.RECONVERGENT B1 ;  /* 0x0000000000017941 */ /* 0x000fea0003800200 */
.L_x_320:
[----:B------:R-:W-:Y:S05]  /*0bb0*/  @!P0 BRA `(.L_x_316) ;  /* 0x0000000000f08947 */ /* 0x000fea0003800000 */
[----:B------:R-:W1:Y:S01]  /*0bc0*/  LDCU.64 UR14, c[0x0][0x398] ;  /* 0x00007300ff0e77ac */ /* 0x000e620008000a00 */
[----:B------:R-:W2:Y:S01]  /*0bd0*/  S2UR UR9, SR_CgaCtaId ;  /* 0x00000000000979c3 */ /* 0x000ea20000008800 */
[----:B------:R-:W-:Y:S01]  /*0be0*/  IMAD.SHL.U32 R9, R5, 0x4, RZ ;  /* 0x0000000405097824 */ /* 0x000fe200078e00ff */
[----:B------:R-:W-:Y:S01]  /*0bf0*/  UMOV UR8, 0x400 ;  /* 0x0000040000087882 */ /* 0x000fe20000000000 */
[----:B------:R-:W-:Y:S01]  /*0c00*/  IMAD R21, R0, UR11, RZ ;  /* 0x0000000b00157c24 */ /* 0x000fe2000f8e02ff */
[----:B------:R-:W-:Y:S01]  /*0c10*/  UIADD3 UR8, UPT, UPT, UR8, 0x80, URZ ;  /* 0x0000008008087890 */ /* 0x000fe2000fffe0ff */
[----:B------:R-:W-:Y:S02]  /*0c20*/  UMOV UR5, URZ ;  /* 0x000000ff00057c82 */ /* 0x000fe40008000000 */
[----:B------:R-:W-:Y:S01]  /*0c30*/  IMAD R21, R21, UR10, RZ ;  /* 0x0000000a15157c24 */ /* 0x000fe2000f8e02ff */
[----:B-1----:R-:W-:Y:S01]  /*0c40*/  IADD3 R25, P0, PT, R6, UR14, RZ ;  /* 0x0000000e06197c10 */ /* 0x002fe2000ff1e0ff */
[----:B------:R-:W-:-:S03]  /*0c50*/  USHF.L.U64.HI UR14, UR22, 0x2, UR12 ;  /* 0x00000002160e7899 */ /* 0x000fc6000801020c */
[----:B------:R-:W-:Y:S01]  /*0c60*/  IADD3.X R7, PT, PT, R11, UR15, RZ, P0, !PT ;  /* 0x0000000f0b077c10 */ /* 0x000fe200087fe4ff */
[----:B------:R-:W-:Y:S02]  /*0c70*/  USHF.L.U32 UR15, UR22, 0x2, URZ ;  /* 0x00000002160f7899 */ /* 0x000fe400080006ff */
[C---:B------:R-:W-:Y:S01]  /*0c80*/  IADD3 R8, P0, PT, R27.reuse, UR22, RZ ;  /* 0x000000161b087c10 */ /* 0x040fe2000ff1e0ff */
[----:B--2---:R-:W-:Y:S01]  /*0c90*/  ULEA UR8, UR9, UR8, 0x18 ;  /* 0x0000000809087291 */ /* 0x004fe2000f8ec0ff */
[----:B------:R-:W-:Y:S02]  /*0ca0*/  SHF.R.U32.HI R11, RZ, 0x1e, R5 ;  /* 0x0000001eff0b7819 */ /* 0x000fe40000011605 */
[----:B------:R-:W-:Y:S01]  /*0cb0*/  IADD3.X R15, PT, PT, R4, UR12, RZ, P0, !PT ;  /* 0x0000000c040f7c10 */ /* 0x000fe200087fe4ff */
[----:B------:R-:W-:Y:S01]  /*0cc0*/  IMAD.SHL.U32 R14, R8, 0x4, RZ ;  /* 0x00000004080e7824 */ /* 0x000fe200078e00ff */
[----:B------:R-:W-:Y:S01]  /*0cd0*/  LEA R10, P0, R27, UR15, 0x2 ;  /* 0x0000000f1b0a7c11 */ /* 0x000fe2000f8010ff */
[----:B------:R-:W-:Y:S01]  /*0ce0*/  VIADD R6, R6, UR8 ;  /* 0x0000000806067c36 */ /* 0x000fe20008000000 */
[----:B------:R-:W-:-:S02]  /*0cf0*/  SHF.L.U64.HI R15, R8, 0x2, R15 ;  /* 0x00000002080f7819 */ /* 0x000fc4000001020f */
[C---:B------:R-:W-:Y:S01]  /*0d00*/  LEA.HI.X R12, R27.reuse, UR14, R4, 0x2, P0 ;  /* 0x0000000e1b0c7c11 */ /* 0x040fe200080f1404 */
[----:B------:R-:W-:Y:S01]  /*0d10*/  IMAD R8, R27, 0x4, R6 ;  /* 0x000000041b087824 */ /* 0x000fe200078e0206 */
[-C--:B------:R-:W-:Y:S01]  /*0d20*/  IADD3 R20, P1, PT, R9, R10.reuse, RZ ;  /* 0x0000000a09147210 */ /* 0x080fe20007f3e0ff */
[C---:B------:R-:W-:Y:S01]  /*0d30*/  IMAD.WIDE.U32 R14, R5.reuse, 0xc, R14 ;  /* 0x0000000c050e7825 */ /* 0x040fe200078e000e */
[----:B------:R-:W-:Y:S02]  /*0d40*/  LEA R13, P0, R5, R10, 0x3 ;  /* 0x0000000a050d7211 */ /* 0x000fe400078018ff */
[----:B------:R-:W-:Y:S01]  /*0d50*/  LEA R22, R21, R8, 0x2 ;  /* 0x0000000815167211 */ /* 0x000fe200078e10ff */
[----:B------:R-:W-:Y:S01]  /*0d60*/  IMAD.X R26, R11, 0x1, R12, P1 ;  /* 0x000000010b1a7824 */ /* 0x000fe200008e060c */
[----:B------:R-:W-:Y:S01]  /*0d70*/  LEA.HI.X R24, R5, R12, RZ, 0x3, P0 ;  /* 0x0000000c05187211 */ /* 0x000fe200000f1cff */
[----:B------:R-:W-:Y:S02]  /*0d80*/  VIADD R28, R15, UR5 ;  /* 0x000000050f1c7c36 */ /* 0x000fe40008000000 */
[----:B------:R-:W-:-:S02]  /*0d90*/  IMAD R23, R21, 0x8, R8 ;  /* 0x0000000815177824 */ /* 0x000fc400078e0208 */
[----:B------:R-:W-:-:S07]  /*0da0*/  IMAD R6, R21, 0xc, R8 ;  /* 0x0000000c15067824 */ /* 0x000fce00078e0208 */
.L_x_323:
[----:B------:R-:W-:-:S05]  /*0db0*/  IADD3 R18, P0, PT, R25, R10, RZ ;  /* 0x0000000a19127210 */ /* 0x000fca0007f1e0ff */
[----:B------:R-:W-:Y:S01]  /*0dc0*/  IMAD.X R19, R7, 0x1, R12, P0 ;  /* 0x0000000107137824 */ /* 0x000fe200000e060c */
[----:B------:R-:W-:-:S04]  /*0dd0*/  IADD3 R16, P0, PT, R25, R20, RZ ;  /* 0x0000001419107210 */ /* 0x000fc80007f1e0ff */
[----:B------:R-:W-:Y:S01]  /*0de0*/  @!PT LDS RZ, [RZ] ;  /* 0x00000000fffff984 */ /* 0x000fe20000000800 */
[----:B------:R-:W-:Y:S01]  /*0df0*/  @!PT LDS RZ, [RZ] ;  /* 0x00000000fffff984 */ /* 0x000fe20000000800 */
[----:B------:R-:W-:Y:S01]  /*0e00*/  @!PT LDS RZ, [RZ] ;  /* 0x00000000fffff984 */ /* 0x000fe20000000800 */
[----:B------:R1:W-:Y:S01]  /*0e10*/  LDGSTS.E [R8], desc[UR20][R18.64] ;  /* 0x0000000012087fae */ /* 0x0003e2000b9a1014 */
[----:B------:R-:W-:-:S05]  /*0e20*/  IMAD.X R17, R7, 0x1, R26, P0 ;  /* 0x0000000107117824 */ /* 0x000fca00000e061a */
[----:B------:R2:W-:Y:S01]  /*0e30*/  LDGSTS.E [R22], desc[UR20][R16.64] ;  /* 0x0000000010167fae */ /* 0x0005e2000b9a1014 */
[----:B-1----:R-:W-:Y:S01]  /*0e40*/  IMAD R8, R21, 0x10, R8 ;  /* 0x0000001015087824 */ /* 0x002fe200078e0208 */
[----:B--2---:R-:W-:Y:S01]  /*0e50*/  IADD3 R16, P0, PT, R25, R13, RZ ;  /* 0x0000000d19107210 */ /* 0x004fe20007f1e0ff */
[----:B------:R-:W-:-:S04]  /*0e60*/  IMAD R22, R21, 0x10, R22 ;  /* 0x0000001015167824 */ /* 0x000fc800078e0216 */
[----:B------:R-:W-:Y:S01]  /*0e70*/  IMAD.X R17, R7, 0x1, R24, P0 ;  /* 0x0000000107117824 */ /* 0x000fe200000e0618 */
[----:B------:R-:W-:-:S04]  /*0e80*/  IADD3 R18, P0, PT, R25, R14, RZ ;  /* 0x0000000e19127210 */ /* 0x000fc80007f1e0ff */
[----:B------:R1:W-:Y:S01]  /*0e90*/  LDGSTS.E [R23], desc[UR20][R16.64] ;  /* 0x0000000010177fae */ /* 0x0003e2000b9a1014 */
[----:B------:R-:W-:Y:S01]  /*0ea0*/  IMAD.X R19, R7, 0x1, R28, P0 ;  /* 0x0000000107137824 */ /* 0x000fe200000e061c */
[----:B------:R-:W-:-:S04]  /*0eb0*/  IADD3 R27, P0, PT, R9, R27, RZ ;  /* 0x0000001b091b7210 */ /* 0x000fc80007f1e0ff */
[----:B------:R2:W-:Y:S01]  /*0ec0*/  LDGSTS.E [R6], desc[UR20][R18.64] ;  /* 0x0000000012067fae */ /* 0x0005e2000b9a1014 */
[----:B------:R-:W-:Y:S01]  /*0ed0*/  IMAD.X R4, R11, 0x1, R4, P0 ;  /* 0x000000010b047824 */ /* 0x000fe200000e0604 */
[----:B------:R-:W-:-:S04]  /*0ee0*/  ISETP.GE.U32.AND P0, PT, R27, UR7, PT ;  /* 0x000000071b007c0c */ /* 0x000fc8000bf06070 */
[----:B------:R-:W-:Y:S01]  /*0ef0*/  ISETP.GE.U32.AND.EX P0, PT, R4, UR13, PT, P0 ;  /* 0x0000000d04007c0c */ /* 0x000fe2000bf06100 */
[----:B-1----:R-:W-:Y:S01]  /*0f00*/  IMAD.MOV.U32 R16, RZ, RZ, R25 ;  /* 0x000000ffff107224 */ /* 0x002fe200078e0019 */
[----:B------:R-:W-:Y:S02]  /*0f10*/  MOV R17, R7 ;  /* 0x0000000700117202 */ /* 0x000fe40000000f00 */
[C---:B------:R-:W-:Y:S01]  /*0f20*/  LEA R23, R21.reuse, R23, 0x4 ;  /* 0x0000001715177211 */ /* 0x040fe200078e20ff */
[----:B--2---:R-:W-:Y:S02]  /*0f30*/  IMAD R6, R21, 0x10, R6 ;  /* 0x0000001015067824 */ /* 0x004fe400078e0206 */
[----:B------:R-:W-:-:S04]  /*0f40*/  IMAD.WIDE.U32 R16, R5, 0x10, R16 ;  /* 0x0000001005107825 */ /* 0x000fc800078e0010 */
[----:B------:R-:W-:Y:S02]  /*0f50*/  IMAD.MOV.U32 R25, RZ, RZ, R16 ;  /* 0x000000ffff197224 */ /* 0x000fe400078e0010 */
[----:B------:R-:W-:Y:S01]  /*0f60*/  IMAD.MOV.U32 R7, RZ, RZ, R17 ;  /* 0x000000ffff077224 */ /* 0x000fe200078e0011 */
[----:B------:R-:W-:Y:S06]  /*0f70*/  @!P0 BRA `(.L_x_323) ;  /* 0xfffffffc008c8947 */ /* 0x000fec000383ffff */
.L_x_316:
[----:B------:R-:W-:Y:S05]  /*0f80*/  BSYNC.RECONVERGENT B0 ;  /* 0x0000000000007941 */ /* 0x000fea0003800200 */
.L_x_315:
[----:B------:R-:W-:Y:S01]  /*0f90*/  IMAD.U32 R4, RZ, RZ, UR13 ;  /* 0x0000000dff047e24 */ /* 0x000fe2000f8e00ff */
[----:B------:R-:W-:Y:S01]  /*0fa0*/  ISETP.LT.U32.AND P0, PT, R2, UR7, PT ;  /* 0x0000000702007c0c */ /* 0x000fe2000bf01070 */
[----:B------:R-:W0:Y:S01]  /*0fb0*/  LDGDEPBAR ;  /* 0x00000000000079af */ /* 0x000e220000000000 */
[----:B------:R-:W-:Y:S02]  /*0fc0*/  BSSY.RECONVERGENT B0, `(.L_x_324) ;  /* 0x000009f000007945 */ /* 0x000fe40003800200 */
[----:B------:R-:W-:-:S13]  /*0fd0*/  ISETP.GT.U32.AND.EX P0, PT, R4, R3, PT, P0 ;  /* 0x000000030400720c */ /* 0x000fda0003f04100 */
[----:B------:R-:W-:Y:S05]  /*0fe0*/  @!P0 BRA `(.L_x_325) ;  /* 0x0000000800708947 */ /* 0x000fea0003800000 */
[----:B------:R-:W-:Y:S01]  /*0ff0*/  IMAD.IADD R9, R5, 0x1, R2 ;  /* 0x0000000105097824 */ /* 0x000fe200078e0202 */
[----:B------:R-:W-:Y:S01]  /*1000*/  MOV R6, UR7 ;  /* 0x0000000700067c02 */ /* 0x000fe20008000f00 */
[----:B------:R-:W-:Y:S01]  /*1010*/  IMAD.U32 R4, RZ, RZ, UR13 ;  /* 0x0000000dff047e24 */ /* 0x000fe2000f8e00ff */
[----:B------:R-:W-:Y:S01]  /*1020*/  BSSY.RECONVERGENT B1, `(.L_x_326) ;  /* 0x0000027000017945 */ /* 0x000fe20003800200 */
[----:B------:R-:W-:Y:S01]  /*1030*/  IMAD.U32 R7, RZ, RZ, UR13 ;  /* 0x0000000dff077e24 */ /* 0x000fe2000f8e00ff */
[C---:B------:R-:W-:Y:S01]  /*1040*/  ISETP.LT.U32.AND P0, PT, R9.reuse, UR7, PT ;  /* 0x0000000709007c0c */ /* 0x040fe2000bf01070 */
[----:B------:R-:W-:Y:S01]  /*1050*/  IMAD.U32 R10, RZ, RZ, UR13 ;  /* 0x0000000dff0a7e24 */ /* 0x000fe2000f8e00ff */
[----:B------:R-:W-:Y:S02]  /*1060*/  ISETP.LT.U32.AND P1, PT, R9, UR7, PT ;  /* 0x0000000709007c0c */ /* 0x000fe4000bf21070 */
[----:B------:R-:W-:Y:S02]  /*1070*/  ISETP.GT.U32.AND.EX P0, PT, R4, RZ, PT, P0 ;  /* 0x000000ff0400720c */ /* 0x000fe40003f04100 */
[----:B------:R-:W-:Y:S01]  /*1080*/  ISETP.GT.U32.AND.EX P1, PT, R7, RZ, PT, P1 ;  /* 0x000000ff0700720c */ /* 0x000fe20003f24110 */
[----:B------:R-:W-:Y:S01]  /*1090*/  IMAD.MOV.U32 R7, RZ, RZ, -0x1 ;  /* 0xffffffffff077424 */ /* 0x000fe200078e00ff */
        /* <DEDUP_REMOVED lines=12> */
[----:B-1----:R-:W-:-:S06]  /*1160*/  VIADD R7, R10, 0xffffffe ;  /* 0x0ffffffe0a077836 */ /* 0x002fcc0000000000 */
[----:B------:R-:W1:Y:S02]  /*1170*/  F2I.FTZ.U32.TRUNC.NTZ R7, R7 ;  /* 0x0000000700077305 */ /* 0x000e64000021f000 */
[----:B-1----:R-:W-:-:S04]  /*1180*/  IMAD R11, R11, R7, RZ ;  /* 0x000000070b0b7224 */ /* 0x002fc800078e02ff */
[----:B------:R-:W-:-:S06]  /*1190*/  IMAD.HI.U32 R6, R7, R11, R6 ;  /* 0x0000000b07067227 */ /* 0x000fcc00078e0006 */
[----:B------:R-:W-:-:S05]  /*11a0*/  IMAD.HI.U32 R8, R6, R9, RZ ;  /* 0x0000000906087227 */ /* 0x000fca00078e00ff */
[----:B------:R-:W-:-:S05]  /*11b0*/  IADD3 R6, PT, PT, -R8, RZ, RZ ;  /* 0x000000ff08067210 */ /* 0x000fca0007ffe1ff */
[----:B------:R-:W-:Y:S02]  /*11c0*/  IMAD R6, R5, R6, R9 ;  /* 0x0000000605067224 */ /* 0x000fe400078e0209 */
[----:B------:R-:W-:-:S03]  /*11d0*/  IMAD.MOV.U32 R9, RZ, RZ, RZ ;  /* 0x000000ffff097224 */ /* 0x000fc600078e00ff */
[----:B------:R-:W-:-:S13]  /*11e0*/  ISETP.GE.U32.AND P0, PT, R6, R5, PT ;  /* 0x000000050600720c */ /* 0x000fda0003f06070 */
[----:B------:R-:W-:Y:S02]  /*11f0*/  @P0 IMAD.IADD R6, R6, 0x1, -R5 ;  /* 0x0000000106060824 */ /* 0x000fe400078e0a05 */
[----:B------:R-:W-:-:S03]  /*1200*/  @P0 VIADD R8, R8, 0x1 ;  /* 0x0000000108080836 */ /* 0x000fc60000000000 */
[----:B------:R-:W-:-:S13]  /*1210*/  ISETP.GE.U32.AND P1, PT, R6, R5, PT ;  /* 0x000000050600720c */ /* 0x000fda0003f26070 */
[----:B------:R-:W-:Y:S01]  /*1220*/  @P1 VIADD R8, R8, 0x1 ;  /* 0x0000000108081836 */ /* 0x000fe20000000000 */
[----:B------:R-:W-:Y:S01]  /*1230*/  @!P2 LOP3.LUT R8, RZ, R5, RZ, 0x33, !PT ;  /* 0x00000005ff08a212 */ /* 0x000fe200078e33ff */
[----:B------:R-:W-:Y:S06]  /*1240*/  BRA `(.L_x_328) ;  /* 0x0000000000107947 */ /* 0x000fec0003800000 */
.L_x_327:
[----:B------:R-:W-:-:S07]  /*1250*/  MOV R8, 0x1270 ;  /* 0x0000127000087802 */ /* 0x000fce0000000f00 */
[----:B------:R-:W-:Y:S05]  /*1260*/  CALL.REL.NOINC `($__internal_1_$__cuda_sm20_div_u64) ;  /* 0x0000000800ec7944 */ /* 0x000fea0003c00000 */
[----:B------:R-:W-:Y:S01]  /*1270*/  IMAD.MOV.U32 R8, RZ, RZ, R6 ;  /* 0x000000ffff087224 */ /* 0x000fe200078e0006 */
[----:B------:R-:W-:-:S07]  /*1280*/  MOV R9, R7 ;  /* 0x0000000700097202 */ /* 0x000fce0000000f00 */
.L_x_328:
[----:B------:R-:W-:Y:S05]  /*1290*/  BSYNC.RECONVERGENT B1 ;  /* 0x0000000000017941 */ /* 0x000fea0003800200 */
.L_x_326:
[----:B------:R-:W-:Y:S01]  /*12a0*/  IADD3 R4, P0, PT, R8, R4, RZ ;  /* 0x0000000408047210 */ /* 0x000fe20007f1e0ff */
[----:B------:R-:W1:Y:S01]  /*12b0*/  LDC R6, c[0x0][0x3b0] ;  /* 0x0000ec00ff067b82 */ /* 0x000e620000000800 */
[----:B------:R-:W-:Y:S02]  /*12c0*/  BSSY.RECONVERGENT B1, `(.L_x_329) ;  /* 0x0000031000017945 */ /* 0x000fe40003800200 */
[C---:B------:R-:W-:Y:S01]  /*12d0*/  LOP3.LUT R7, R4.reuse, 0x3, RZ, 0xc0, !PT ;  /* 0x0000000304077812 */ /* 0x040fe200078ec0ff */
[----:B------:R-:W-:Y:S01]  /*12e0*/  IMAD.X R8, RZ, RZ, R9, P0 ;  /* 0x000000ffff087224 */ /* 0x000fe200000e0609 */
[----:B------:R-:W-:Y:S02]  /*12f0*/  ISETP.GE.U32.AND P0, PT, R4, 0x3, PT ;  /* 0x000000030400780c */ /* 0x000fe40003f06070 */
[----:B------:R-:W-:Y:S02]  /*1300*/  ISETP.NE.U32.AND P1, PT, R7, 0x3, PT ;  /* 0x000000030700780c */ /* 0x000fe40003f25070 */
[----:B------:R-:W-:Y:S01]  /*1310*/  ISETP.GE.U32.AND.EX P0, PT, R8, RZ, PT, P0 ;  /* 0x000000ff0800720c */ /* 0x000fe20003f06100 */
[----:B------:R-:W-:Y:S01]  /*1320*/  IMAD.U32 R8, RZ, RZ, UR22 ;  /* 0x00000016ff087e24 */ /* 0x000fe2000f8e00ff */
[----:B------:R-:W-:-:S04]  /*1330*/  ISETP.NE.AND.EX P1, PT, RZ, RZ, PT, P1 ;  /* 0x000000ffff00720c */ /* 0x000fc80003f25310 */
[----:B------:R-:W-:Y:S02]  /*1340*/  SHF.R.S32.HI R8, RZ, 0x1f, R8 ;  /* 0x0000001fff087819 */ /* 0x000fe40000011408 */
[----:B-1----:R-:W-:-:S07]  /*1350*/  SHF.R.S32.HI R16, RZ, 0x1f, R6 ;  /* 0x0000001fff107819 */ /* 0x002fce0000011406 */
[----:B------:R-:W-:Y:S05]  /*1360*/  @!P1 BRA `(.L_x_330) ;  /* 0x0000000000989947 */ /* 0x000fea0003800000 */
[----:B------:R-:W1:Y:S01]  /*1370*/  S2UR UR8, SR_CgaCtaId ;  /* 0x00000000000879c3 */ /* 0x000e620000008800 */
[----:B------:R-:W2:Y:S01]  /*1380*/  LDCU.64 UR14, c[0x0][0x3a8] ;  /* 0x00007500ff0e77ac */ /* 0x000ea20008000a00 */
[----:B------:R-:W-:Y:S02]  /*1390*/  IMAD.U32 R7, RZ, RZ, UR22 ;  /* 0x00000016ff077e24 */ /* 0x000fe4000f8e00ff */
[----:B------:R-:W-:Y:S01]  /*13a0*/  VIADD R9, R4, 0x1 ;  /* 0x0000000104097836 */ /* 0x000fe20000000000 */
[----:B------:R-:W-:Y:S01]  /*13b0*/  UMOV UR5, 0x400 ;  /* 0x0000040000057882 */ /* 0x000fe20000000000 */
[----:B------:R-:W-:Y:S01]  /*13c0*/  USHF.L.U32 UR9, UR22, 0x2, URZ ;  /* 0x0000000216097899 */ /* 0x000fe200080006ff */
[----:B------:R-:W-:Y:S01]  /*13d0*/  SHF.L.U64.HI R4, R7, 0x2, R8 ;  /* 0x0000000207047819 */ /* 0x000fe20000010208 */
[----:B------:R-:W3:Y:S01]  /*13e0*/  LDC R11, c[0x0][0x384] ;  /* 0x0000e100ff0b7b82 */ /* 0x000ee20000000800 */
[----:B------:R-:W-:Y:S01]  /*13f0*/  UIADD3 UR5, UPT, UPT, UR5, 0x80, URZ ;  /* 0x0000008005057890 */ /* 0x000fe2000fffe0ff */
[----:B------:R-:W-:Y:S01]  /*1400*/  LOP3.LUT R9, R9, 0x3, RZ, 0xc0, !PT ;  /* 0x0000000309097812 */ /* 0x000fe200078ec0ff */
[----:B------:R-:W-:Y:S01]  /*1410*/  IMAD R10, R0, UR11, RZ ;  /* 0x0000000b000a7c24 */ /* 0x000fe2000f8e02ff */
[----:B------:R-:W-:-:S02]  /*1420*/  LEA R7, P1, R2, UR9, 0x2 ;  /* 0x0000000902077c11 */ /* 0x000fc4000f8210ff */
[----:B------:R-:W-:Y:S01]  /*1430*/  IADD3 R9, P3, PT, RZ, -R9, RZ ;  /* 0x80000009ff097210 */ /* 0x000fe20007f7e0ff */
[----:B------:R-:W-:Y:S01]  /*1440*/  IMAD R14, R10, UR10, RZ ;  /* 0x0000000a0a0e7c24 */ /* 0x000fe2000f8e02ff */
[----:B------:R-:W-:Y:S02]  /*1450*/  LEA.HI.X R13, R2, R4, R3, 0x2, P1 ;  /* 0x00000004020d7211 */ /* 0x000fe400008f1403 */
[----:B--2---:R-:W-:-:S04]  /*1460*/  IADD3 R12, P1, P2, R7, UR14, R6 ;  /* 0x0000000e070c7c10 */ /* 0x004fc8000fa3e006 */
[----:B------:R-:W-:Y:S01]  /*1470*/  IADD3.X R13, PT, PT, R13, UR15, R16, P1, P2 ;  /* 0x0000000f0d0d7c10 */ /* 0x000fe20008fe4410 */
[----:B-1----:R-:W-:-:S06]  /*1480*/  ULEA UR5, UR8, UR5, 0x18 ;  /* 0x0000000508057291 */ /* 0x002fcc000f8ec0ff */
[----:B------:R-:W-:-:S05]  /*1490*/  VIADD R4, R6, UR5 ;  /* 0x0000000506047c36 */ /* 0x000fca0008000000 */
[----:B---3--:R-:W-:Y:S01]  /*14a0*/  LEA R7, R11, R4, 0x9 ;  /* 0x000000040b077211 */ /* 0x008fe200078e48ff */
[----:B------:R-:W-:-:S04]  /*14b0*/  IMAD.X R4, RZ, RZ, -0x1, P3 ;  /* 0xffffffffff047424 */ /* 0x000fc800018e06ff */
[----:B------:R-:W-:-:S07]  /*14c0*/  IMAD R7, R2, 0x4, R7 ;  /* 0x0000000402077824 */ /* 0x000fce00078e0207 */
.L_x_331:
        /* <DEDUP_REMOVED lines=16> */
.L_x_330:
[----:B------:R-:W-:Y:S05]  /*15d0*/  BSYNC.RECONVERGENT B1 ;  /* 0x0000000000017941 */ /* 0x000fea0003800200 */
.L_x_329:
[----:B------:R-:W-:Y:S05]  /*15e0*/  @!P0 BRA `(.L_x_325) ;  /* 0x0000000000f08947 */ /* 0x000fea0003800000 */
[----:B------:R-:W1:Y:S01]  /*15f0*/  S2UR UR8, SR_CgaCtaId ;  /* 0x00000000000879c3 */ /* 0x000e620000008800 */
[----:B------:R-:W2:Y:S01]  /*1600*/  LDCU.64 UR14, c[0x0][0x3a8] ;  /* 0x00007500ff0e77ac */ /* 0x000ea20008000a00 */
[----:B------:R-:W-:Y:S01]  /*1610*/  IMAD.U32 R9, RZ, RZ, UR22 ;  /* 0x00000016ff097e24 */ /* 0x000fe2000f8e00ff */
[----:B------:R-:W-:Y:S01]  /*1620*/  SHF.L.U32 R17, R5, 0x2, RZ ;  /* 0x0000000205117819 */ /* 0x000fe200000006ff */
[----:B------:R-:W-:Y:S01]  /*1630*/  IMAD R22, R0, UR11, RZ ;  /* 0x0000000b00167c24 */ /* 0x000fe2000f8e02ff */
[----:B------:R-:W-:Y:S01]  /*1640*/  UMOV UR5, 0x400 ;  /* 0x0000040000057882 */ /* 0x000fe20000000000 */
[----:B------:R-:W-:Y:S01]  /*1650*/  SHF.R.U32.HI R20, RZ, 0x1e, R5 ;  /* 0x0000001eff147819 */ /* 0x000fe20000011605 */
[----:B------:R-:W-:Y:S01]  /*1660*/  UIADD3 UR5, UPT, UPT, UR5, 0x80, URZ ;  /* 0x0000008005057890 */ /* 0x000fe2000fffe0ff */
[----:B------:R-:W3:Y:S01]  /*1670*/  LDC R7, c[0x0][0x384] ;  /* 0x0000e100ff077b82 */ /* 0x000ee20000000800 */
[----:B------:R-:W-:Y:S01]  /*1680*/  SHF.L.U64.HI R18, R9, 0x2, R8 ;  /* 0x0000000209127819 */ /* 0x000fe20000010208 */
[----:B------:R-:W-:Y:S01]  /*1690*/  IMAD R22, R22, UR10, RZ ;  /* 0x0000000a16167c24 */ /* 0x000fe2000f8e02ff */
[----:B--2---:R-:W-:-:S04]  /*16a0*/  IADD3 R4, P0, PT, R6, UR14, RZ ;  /* 0x0000000e06047c10 */ /* 0x004fc8000ff1e0ff */
[----:B------:R-:W-:Y:S01]  /*16b0*/  IADD3.X R16, PT, PT, R16, UR15, RZ, P0, !PT ;  /* 0x0000000f10107c10 */ /* 0x000fe200087fe4ff */
[----:B-1----:R-:W-:Y:S02]  /*16c0*/  ULEA UR5, UR8, UR5, 0x18 ;  /* 0x0000000508057291 */ /* 0x002fe4000f8ec0ff */
[----:B------:R-:W-:-:S04]  /*16d0*/  USHF.L.U32 UR8, UR22, 0x2, URZ ;  /* 0x0000000216087899 */ /* 0x000fc800080006ff */
[----:B------:R-:W-:Y:S01]  /*16e0*/  VIADD R6, R6, UR5 ;  /* 0x0000000506067c36 */ /* 0x000fe20008000000 */
[----:B------:R-:W-:-:S03]  /*16f0*/  UMOV UR5, URZ ;  /* 0x000000ff00057c82 */ /* 0x000fc60008000000 */
[----:B---3--:R-:W-:Y:S01]  /*1700*/  IMAD R23, R7, 0x200, R6 ;  /* 0x0000020007177824 */ /* 0x008fe200078e0206 */
[----:B------:R-:W-:-:S03]  /*1710*/  IADD3 R6, P0, PT, R2, UR22, RZ ;  /* 0x0000001602067c10 */ /* 0x000fc6000ff1e0ff */
[----:B------:R-:W-:Y:S02]  /*1720*/  IMAD R23, R2, 0x4, R23 ;  /* 0x0000000402177824 */ /* 0x000fe400078e0217 */
[----:B------:R-:W-:Y:S01]  /*1730*/  IMAD.X R7, R8, 0x1, R3, P0 ;  /* 0x0000000108077824 */ /* 0x000fe200000e0603 */
[----:B------:R-:W-:Y:S01]  /*1740*/  LEA R0, P0, R2, UR8, 0x2 ;  /* 0x0000000802007c11 */ /* 0x000fe2000f8010ff */
[C-C-:B------:R-:W-:Y:S01]  /*1750*/  IMAD R25, R22.reuse, 0x4, R23.reuse ;  /* 0x0000000416197824 */ /* 0x140fe200078e0217 */
[C---:B------:R-:W-:Y:S01]  /*1760*/  LEA R27, R22.reuse, R23, 0x3 ;  /* 0x00000017161b7211 */ /* 0x040fe200078e18ff */
[----:B------:R-:W-:Y:S01]  /*1770*/  IMAD R29, R22, 0xc, R23 ;  /* 0x0000000c161d7824 */ /* 0x000fe200078e0217 */
[C---:B------:R-:W-:Y:S01]  /*1780*/  SHF.L.U64.HI R7, R6.reuse, 0x2, R7 ;  /* 0x0000000206077819 */ /* 0x040fe20000010207 */
[----:B------:R-:W-:Y:S01]  /*1790*/  IMAD.SHL.U32 R6, R6, 0x4, RZ ;  /* 0x0000000406067824 */ /* 0x000fe200078e00ff */
[----:B------:R-:W-:Y:S02]  /*17a0*/  LEA.HI.X R18, R2, R18, R3, 0x2, P0 ;  /* 0x0000001202127211 */ /* 0x000fe400000f1403 */
[-C--:B------:R-:W-:Y:S01]  /*17b0*/  IADD3 R21, P0, PT, R17, R0.reuse, RZ ;  /* 0x0000000011157210 */ /* 0x080fe20007f1e0ff */
[C---:B------:R-:W-:Y:S01]  /*17c0*/  IMAD.WIDE.U32 R6, R5.reuse, 0xc, R6 ;  /* 0x0000000c05067825 */ /* 0x040fe200078e0006 */
[----:B------:R-:W-:-:S03]  /*17d0*/  LEA R19, P1, R5, R0, 0x3 ;  /* 0x0000000005137211 */ /* 0x000fc600078218ff */
[----:B------:R-:W-:Y:S01]  /*17e0*/  IMAD.X R24, R20, 0x1, R18, P0 ;  /* 0x0000000114187824 */ /* 0x000fe200000e0612 */
[----:B------:R-:W-:Y:S01]  /*17f0*/  LEA.HI.X R26, R5, R18, RZ, 0x3, P1 ;  /* 0x00000012051a7211 */ /* 0x000fe200008f1cff */
[----:B------:R-:W-:-:S08]  /*1800*/  VIADD R28, R7, UR5 ;  /* 0x00000005071c7c36 */ /* 0x000fd00008000000 */
.L_x_332:
[C---:B------:R-:W-:Y:S02]  /*1810*/  IADD3 R12, P0, PT, R4.reuse, R0, RZ ;  /* 0x00000000040c7210 */ /* 0x040fe40007f1e0ff */
[----:B------:R-:W-:-:S03]  /*1820*/  IADD3 R8, P1, PT, R4, R21, RZ ;  /* 0x0000001504087210 */ /* 0x000fc60007f3e0ff */
[----:B------:R-:W-:Y:S01]  /*1830*/  IMAD.X R13, R16, 0x1, R18, P0 ;  /* 0x00000001100d7824 */ /* 0x000fe200000e0612 */
[----:B------:R-:W-:Y:S01]  /*1840*/  IADD3 R10, P0, PT, R4, R19, RZ ;  /* 0x00000013040a7210 */ /* 0x000fe20007f1e0ff */
[----:B------:R-:W-:Y:S01]  /*1850*/  IMAD.X R9, R16, 0x1, R24, P1 ;  /* 0x0000000110097824 */ /* 0x000fe200008e0618 */
[----:B------:R-:W-:Y:S02]  /*1860*/  IADD3 R14, P1, PT, R4, R6, RZ ;  /* 0x00000006040e7210 */ /* 0x000fe40007f3e0ff */
[----:B------:R-:W-:Y:S01]  /*1870*/  @!PT LDS RZ, [RZ] ;  /* 0x00000000fffff984 */ /* 0x000fe20000000800 */
[----:B------:R-:W-:Y:S01]  /*1880*/  @!PT LDS RZ, [RZ] ;  /* 0x00000000fffff984 */ /* 0x000fe20000000800 */
[----:B------:R-:W-:Y:S01]  /*1890*/  @!PT LDS RZ, [RZ] ;  /* 0x00000000fffff984 */ /* 0x000fe20000000800 */
[----:B------:R1:W-:Y:S01]  /*18a0*/  LDGSTS.E [R23+0x80], desc[UR20][R12.64] ;  /* 0x000800000c177fae */ /* 0x0003e2000b9a1014 */
[C---:B------:R-:W-:Y:S01]  /*18b0*/  IMAD.X R11, R16.reuse, 0x1, R26, P0 ;  /* 0x00000001100b7824 */ /* 0x040fe200000e061a */
[----:B------:R-:W-:Y:S01]  /*18c0*/  IADD3 R2, P0, PT, R17, R2, RZ ;  /* 0x0000000211027210 */ /* 0x000fe20007f1e0ff */
[----:B------:R-:W-:Y:S01]  /*18d0*/  IMAD.X R15, R16, 0x1, R28, P1 ;  /* 0x00000001100f7824 */ /* 0x000fe200008e061c */
[C---:B------:R-:W-:Y:S01]  /*18e0*/  LEA R4, P1, R5.reuse, R4, 0x4 ;  /* 0x0000000405047211 */ /* 0x040fe200078220ff */
[----:B------:R2:W-:Y:S02]  /*18f0*/  LDGSTS.E [R25+0x80], desc[UR20][R8.64] ;  /* 0x0008000008197fae */ /* 0x0005e4000b9a1014 */
[----:B------:R-:W-:Y:S01]  /*1900*/  IMAD.X R3, R20, 0x1, R3, P0 ;  /* 0x0000000114037824 */ /* 0x000fe200000e0603 */
[----:B------:R-:W-:Y:S01]  /*1910*/  ISETP.GE.U32.AND P0, PT, R2, UR7, PT ;  /* 0x0000000702007c0c */ /* 0x000fe2000bf06070 */
[----:B------:R3:W-:Y:S01]  /*1920*/  LDGSTS.E [R27+0x80], desc[UR20][R10.64] ;  /* 0x000800000a1b7fae */ /* 0x0007e2000b9a1014 */
[----:B------:R-:W-:-:S02]  /*1930*/  LEA.HI.X R16, R5, R16, RZ, 0x4, P1 ;  /* 0x0000001005107211 */ /* 0x000fc400008f24ff */
[----:B------:R-:W-:Y:S01]  /*1940*/  ISETP.GE.U32.AND.EX P0, PT, R3, UR13, PT, P0 ;  /* 0x0000000d03007c0c */ /* 0x000fe2000bf06100 */
[----:B------:R4:W-:Y:S01]  /*1950*/  LDGSTS.E [R29+0x80], desc[UR20][R14.64] ;  /* 0x000800000e1d7fae */ /* 0x0009e2000b9a1014 */
[C---:B-1----:R-:W-:Y:S01]  /*1960*/  LEA R23, R22.reuse, R23, 0x4 ;  /* 0x0000001716177211 */ /* 0x042fe200078e20ff */
[C---:B--2---:R-:W-:Y:S02]  /*1970*/  IMAD R25, R22.reuse, 0x10, R25 ;  /* 0x0000001016197824 */ /* 0x044fe400078e0219 */
[C---:B---3--:R-:W-:Y:S02]  /*1980*/  IMAD R27, R22.reuse, 0x10, R27 ;  /* 0x00000010161b7824 */ /* 0x048fe400078e021b */
[----:B----4-:R-:W-:-:S06]  /*1990*/  IMAD R29, R22, 0x10, R29 ;  /* 0x00000010161d7824 */ /* 0x010fcc00078e021d */
[----:B------:R-:W-:Y:S05]  /*19a0*/  @!P0 BRA `(.L_x_332) ;  /* 0xfffffffc00988947 */ /* 0x000fea000383ffff */
.L_x_325:
[----:B------:R-:W-:Y:S05]  /*19b0*/  BSYNC.RECONVERGENT B0 ;  /* 0x0000000000007941 */ /* 0x000fea0003800200 */
.L_x_324:
[----:B------:R-:W0:Y:S01]  /*19c0*/  LDGDEPBAR ;  /* 0x00000000000079af */ /* 0x000e220000000000 */
[----:B------:R-:W-:-:S04]  /*19d0*/  DEPBAR.LE SB0, 0x0 ;  /* 0x000080000000791a */ /* 0x000fc80000000000 */
[----:B------:R-:W-:Y:S06]  /*19e0*/  BAR.SYNC.DEFER_BLOCKING 0x0 ;  /* 0x0000000000007b1d */ /* 0x000fec0000010000 */
.L_x_314:
[----:B------:R-:W-:-:S09]  /*19f0*/  UISETP.GT.AND UP0, UPT, UR24, UR6, UPT ;  /* 0x000000061800728c */ /* 0x000fd2000bf04270 */
[----:B------:R-:W-:Y:S05]  /*1a00*/  BRA.U UP0, `(.L_x_333) ;  /* 0x0000000100807547 */ /* 0x000fea000b800000 */
        /* <DEDUP_REMOVED lines=10> */
[----:B----4-:R-:W-:Y:S01]  /*1ab0*/  UIMAD.WIDE UR4, UR22, 0x4, UR4 ;  /* 0x00000004160478a5 */ /* 0x010fe2000f8e0204 */
[----:B--2---:R-:W-:-:S03]  /*1ac0*/  IMAD R0, R3, 0x200, R0 ;  /* 0x0000020003007824 */ /* 0x004fc600078e0200 */
[----:B-1----:R-:W-:Y:S02]  /*1ad0*/  LEA R7, R7, R2, 0x18 ;  /* 0x0000000207077211 */ /* 0x002fe400078ec0ff */
[C---:B---3--:R-:W-:Y:S02]  /*1ae0*/  LEA R2, R5.reuse, UR6, 0x2 ;  /* 0x0000000605027c11 */ /* 0x048fe4000f8e10ff */
[----:B------:R-:W-:-:S03]  /*1af0*/  LEA R0, R5, R0, 0x2 ;  /* 0x0000000005007211 */ /* 0x000fc600078e10ff */
[----:B------:R-:W-:Y:S01]  /*1b00*/  IMAD.IADD R6, R7, 0x1, R2 ;  /* 0x0000000107067824 */ /* 0x000fe200078e0202 */
[----:B------:R-:W-:Y:S01]  /*1b10*/  IADD3 R4, PT, PT, R0, 0x80, R7 ;  /* 0x0000008000047810 */ /* 0x000fe20007ffe007 */
[----:B------:R-:W-:-:S07]  /*1b20*/  IMAD.MOV R0, RZ, RZ, -R3 ;  /* 0x000000ffff007224 */ /* 0x000fce00078e0a03 */
.L_x_334:
[----:B-1----:R-:W-:Y:S01]  /*1b30*/  LDS R7, [R6] ;  /* 0x0000000006077984 */ /* 0x002fe20000000800 */
[----:B------:R-:W-:Y:S02]  /*1b40*/  VIADD R0, R0, 0x1 ;  /* 0x0000000100007836 */ /* 0x000fe40000000000 */
[----:B------:R-:W-:Y:S01]  /*1b50*/  IMAD.U32 R2, RZ, RZ, UR4 ;  /* 0x00000004ff027e24 */ /* 0x000fe2000f8e00ff */
[----:B------:R-:W1:Y:S01]  /*1b60*/  LDS R8, [R4] ;  /* 0x0000000004087984 */ /* 0x000e620000000800 */
[----:B------:R-:W-:Y:S01]  /*1b70*/  IMAD.U32 R3, RZ, RZ, UR5 ;  /* 0x00000005ff037e24 */ /* 0x000fe2000f8e00ff */
[----:B------:R-:W-:Y:S01]  /*1b80*/  ISETP.NE.AND P0, PT, R0, RZ, PT ;  /* 0x000000ff0000720c */ /* 0x000fe20003f05270 */
[----:B------:R-:W-:-:S04]  /*1b90*/  IMAD.WIDE R2, R5, 0x4, R2 ;  /* 0x0000000405027825 */ /* 0x000fc800078e0202 */
[----:B-1----:R-:W-:-:S05]  /*1ba0*/  FADD R7, R7, -R8 ;  /* 0x8000000807077221 */ /* 0x002fca0000000000 */
[----:B------:R1:W-:Y:S03]  /*1bb0*/  STG.E desc[UR20][R2.64], R7 ;  /* 0x0000000702007986 */ /* 0x0003e6000c101914 */
[----:B------:R-:W-:Y:S05]  /*1bc0*/  @!P0 EXIT ;  /* 0x000000000000894d */ /* 0x000fea0003800000 */
[----:B------:R-:W-:Y:S01]  /*1bd0*/  IADD3 R4, PT, PT, R4, 0x200, RZ ;  /* 0x0000020004047810 */ /* 0x000fe20007ffe0ff */
[----:B------:R-:W-:Y:S02]  /*1be0*/  VIADD R6, R6, 0x200 ;  /* 0x0000020006067836 */ /* 0x000fe40000000000 */
[----:B------:R-:W-:Y:S01]  /*1bf0*/  VIADD R5, R5, 0x80 ;  /* 0x0000008005057836 */ /* 0x000fe20000000000 */
[----:B------:R-:W-:Y:S06]  /*1c00*/  BRA `(.L_x_334) ;  /* 0xfffffffc00c87947 */ /* 0x000fec000383ffff */
.L_x_333:
[----:B------:R-:W1:Y:S02]  /*1c10*/  LDC R0, c[0x0][0x384] ;  /* 0x0000e100ff007b82 */ /* 0x000e640000000800 */
[----:B-1----:R-:W-:-:S13]  /*1c20*/  ISETP.GE.AND P0, PT, R0, 0x1, PT ;  /* 0x000000010000780c */ /* 0x002fda0003f06270 */
[----:B------:R-:W-:Y:S05]  /*1c30*/  @!P0 EXIT ;  /* 0x000000000000894d */ /* 0x000fea0003800000 */
[----:B------:R-:W1:Y:S01]  /*1c40*/  S2R R5, SR_TID.X ;  /* 0x0000000000057919 */ /* 0x000e620000002100 */
[----:B------:R-:W2:Y:S01]  /*1c50*/  LDC R3, c[0x0][0x3b0] ;  /* 0x0000ec00ff037b82 */ /* 0x000ea20000000800 */
[----:B------:R-:W3:Y:S01]  /*1c60*/  LDCU UR6, c[0x0][0x3a0] ;  /* 0x00007400ff0677ac */ /* 0x000ee20008000800 */
[----:B------:R-:W-:Y:S01]  /*1c70*/  MOV R2, 0x400 ;  /* 0x0000040000027802 */ /* 0x000fe20000000f00 */
[----:B------:R-:W4:Y:S01]  /*1c80*/  S2R R7, SR_CgaCtaId ;  /* 0x0000000000077919 */ /* 0x000f220000008800 */
[----:B------:R-:W5:Y:S03]  /*1c90*/  LDCU.64 UR4, c[0x0][0x390] ;  /* 0x00007200ff0477ac */ /* 0x000f660008000a00 */
[----:B------:R-:W-:Y:S01]  /*1ca0*/  VIADD R4, R2, 0x80 ;  /* 0x0000008002047836 */ /* 0x000fe20000000000 */
[----:B-----5:R-:W-:Y:S01]  /*1cb0*/  UIMAD.WIDE UR4, UR22, 0x4, UR4 ;  /* 0x00000004160478a5 */ /* 0x020fe2000f8e0204 */
[----:B--2---:R-:W-:-:S02]  /*1cc0*/  IMAD R2, R0, 0x200, R3 ;  /* 0x0000020000027824 */ /* 0x004fc400078e0203 */
[----:B------:R-:W-:Y:S02]  /*1cd0*/  IMAD.MOV R0, RZ, RZ, -R0 ;  /* 0x000000ffff007224 */ /* 0x000fe400078e0a00 */
[C---:B-1----:R-:W-:Y:S01]  /*1ce0*/  IMAD R2, R5.reuse, 0x4, R2 ;  /* 0x0000000405027824 */ /* 0x042fe200078e0202 */
[----:B---3--:R-:W-:Y:S02]  /*1cf0*/  LEA R6, R5, UR6, 0x2 ;  /* 0x0000000605067c11 */ /* 0x008fe4000f8e10ff */
[----:B----4-:R-:W-:-:S04]  /*1d00*/  LEA R7, R7, R4, 0x18 ;  /* 0x0000000407077211 */ /* 0x010fc800078ec0ff */
[----:B------:R-:W-:Y:S02]  /*1d10*/  IADD3 R6, PT, PT, R7, R6, RZ ;  /* 0x0000000607067210 */ /* 0x000fe40007ffe0ff */
[----:B------:R-:W-:-:S07]  /*1d20*/  IADD3 R4, PT, PT, R2, 0x80, R7 ;  /* 0x0000008002047810 */ /* 0x000fce0007ffe007 */
.L_x_335:
[----:B------:R-:W-:Y:S01]  /*1d30*/  ISETP.GE.AND P0, PT, R5, UR23, PT ;  /* 0x0000001705007c0c */ /* 0x000fe2000bf06270 */
        /* <DEDUP_REMOVED lines=14> */
        .weak           $__internal_1_$__cuda_sm20_div_u64
        .type           $__internal_1_$__cuda_sm20_div_u64,@function
        .size           $__internal_1_$__cuda_sm20_div_u64,(.L_x_345 - $__internal_1_$__cuda_sm20_div_u64)
$__internal_1_$__cuda_sm20_div_u64:
[----:B------:R-:W-:Y:S02]  /*1e20*/  IMAD.U32 R15, RZ, RZ, UR4 ;  /* 0x00000004ff0f7e24 */ /* 0x000fe4000f8e00ff */
[----:B------:R-:W-:-:S04]  /*1e30*/  IMAD.MOV.U32 R14, RZ, RZ, R5 ;  /* 0x000000ffff0e7224 */ /* 0x000fc800078e0005 */
        /* <DEDUP_REMOVED lines=9> */
[----:B------:R-:W-:Y:S01]  /*1ed0*/  IMAD.X R19, RZ, RZ, ~R13, P0 ;  /* 0x000000ffff137224 */ /* 0x000fe200000e0e0d */
[----:B------:R-:W-:-:S03]  /*1ee0*/  MOV R13, R6 ;  /* 0x00000006000d7202 */ /* 0x000fc60000000f00 */
[-C--:B------:R-:W-:Y:S02]  /*1ef0*/  IMAD R15, R7, R19.reuse, RZ ;  /* 0x00000013070f7224 */ /* 0x080fe400078e02ff */
[----:B------:R-:W-:-:S04]  /*1f00*/  IMAD.WIDE.U32 R12, P0, R6, R19, R12 ;  /* 0x00000013060c7225 */ /* 0x000fc8000780000c */
[----:B------:R-:W-:-:S04]  /*1f10*/  IMAD.HI.U32 R11, R7, R19, RZ ;  /* 0x00000013070b7227 */ /* 0x000fc800078e00ff */
[----:B------:R-:W-:-:S04]  /*1f20*/  IMAD.HI.U32 R12, P1, R7, R17, R12 ;  /* 0x00000011070c7227 */ /* 0x000fc8000782000c */
[----:B------:R-:W-:Y:S01]  /*1f30*/  IMAD.X R11, R11, 0x1, R7, P0 ;  /* 0x000000010b0b7824 */ /* 0x000fe200000e0607 */
[----:B------:R-:W-:-:S04]  /*1f40*/  IADD3 R13, P2, PT, R15, R12, RZ ;  /* 0x0000000c0f0d7210 */ /* 0x000fc80007f5e0ff */
[----:B------:R-:W-:Y:S01]  /*1f50*/  IADD3.X R11, PT, PT, RZ, RZ, R11, P2, P1 ;  /* 0x000000ffff0b7210 */ /* 0x000fe200017e240b */
[----:B------:R-:W-:-:S04]  /*1f60*/  IMAD.WIDE.U32 R6, R13, R5, RZ ;  /* 0x000000050d067225 */ /* 0x000fc800078e00ff */
[----:B------:R-:W-:Y:S01]  /*1f70*/  IMAD R12, R13, UR4, R7 ;  /* 0x000000040d0c7c24 */ /* 0x000fe2000f8e0207 */
[----:B------:R-:W-:-:S03]  /*1f80*/  IADD3 R7, P0, PT, RZ, -R6, RZ ;  /* 0x80000006ff077210 */ /* 0x000fc60007f1e0ff */
[----:B------:R-:W-:Y:S02]  /*1f90*/  IMAD R6, R11, R5, R12 ;  /* 0x000000050b067224 */ /* 0x000fe400078e020c */
[----:B------:R-:W-:-:S04]  /*1fa0*/  IMAD.HI.U32 R12, R13, R7, RZ ;  /* 0x000000070d0c7227 */ /* 0x000fc800078e00ff */
[----:B------:R-:W-:-:S04]  /*1fb0*/  IMAD.X R6, RZ, RZ, ~R6, P0 ;  /* 0x000000ffff067224 */ /* 0x000fc800000e0e06 */
        /* <DEDUP_REMOVED lines=15> */
[----:B------:R-:W-:-:S03]  /*20b0*/  IMAD.WIDE.U32 R6, R12, R5, RZ ;  /* 0x000000050c067225 */ /* 0x000fc600078e00ff */
[----:B------:R-:W-:Y:S01]  /*20c0*/  IADD3.X R14, PT, PT, RZ, R11, RZ, P1, !PT ;  /* 0x0000000bff0e7210 */ /* 0x000fe20000ffe4ff */
[----:B------:R-:W-:Y:S01]  /*20d0*/  IMAD R7, R12, UR4, R7 ;  /* 0x000000040c077c24 */ /* 0x000fe2000f8e0207 */
[----:B------:R-:W-:Y:S02]  /*20e0*/  IADD3 R16, P1, PT, -R6, R9, RZ ;  /* 0x0000000906107210 */ /* 0x000fe40007f3e1ff */
[----:B------:R-:W-:Y:S01]  /*20f0*/  IADD3 R9, P2, PT, R12, 0x1, RZ ;  /* 0x000000010c097810 */ /* 0x000fe20007f5e0ff */
[-C--:B------:R-:W-:Y:S01]  /*2100*/  IMAD R7, R14, R5.reuse, R7 ;  /* 0x000000050e077224 */ /* 0x080fe200078e0207 */
[----:B------:R-:W-:-:S03]  /*2110*/  ISETP.GE.U32.AND P0, PT, R16, R5, PT ;  /* 0x000000051000720c */ /* 0x000fc60003f06070 */
[----:B------:R-:W-:Y:S01]  /*2120*/  IMAD.X R11, R10, 0x1, ~R7, P1 ;  /* 0x000000010a0b7824 */ /* 0x000fe200008e0e07 */
[----:B------:R-:W-:Y:S01]  /*2130*/  IADD3 R6, P1, PT, -R5, R16, RZ ;  /* 0x0000001005067210 */ /* 0x000fe20007f3e1ff */
[----:B------:R-:W-:-:S03]  /*2140*/  IMAD.X R7, RZ, RZ, R14, P2 ;  /* 0x000000ffff077224 */ /* 0x000fc600010e060e */
[C---:B------:R-:W-:Y:S02]  /*2150*/  ISETP.GE.U32.AND.EX P0, PT, R11.reuse, UR4, PT, P0 ;  /* 0x000000040b007c0c */ /* 0x040fe4000bf06100 */
[----:B------:R-:W-:Y:S02]  /*2160*/  IADD3.X R10, PT, PT, R11, ~UR4, RZ, P1, !PT ;  /* 0x800000040b0a7c10 */ /* 0x000fe40008ffe4ff */
[----:B------:R-:W-:Y:S02]  /*2170*/  SEL R6, R6, R16, P0 ;  /* 0x0000001006067207 */ /* 0x000fe40000000000 */
[----:B------:R-:W-:Y:S02]  /*2180*/  SEL R9, R9, R12, P0 ;  /* 0x0000000c09097207 */ /* 0x000fe40000000000 */
[----:B------:R-:W-:Y:S02]  /*2190*/  SEL R10, R10, R11, P0 ;  /* 0x0000000b0a0a7207 */ /* 0x000fe40000000000 */
[----:B------:R-:W-:-:S02]  /*21a0*/  SEL R14, R7, R14, P0 ;  /* 0x0000000e070e7207 */ /* 0x000fc40000000000 */
[----:B------:R-:W-:Y:S02]  /*21b0*/  ISETP.GE.U32.AND P0, PT, R6, R5, PT ;  /* 0x000000050600720c */ /* 0x000fe40003f06070 */
[----:B------:R-:W-:Y:S02]  /*21c0*/  IADD3 R6, P2, PT, R9, 0x1, RZ ;  /* 0x0000000109067810 */ /* 0x000fe40007f5e0ff */
[----:B------:R-:W-:Y:S02]  /*21d0*/  ISETP.GE.U32.AND.EX P0, PT, R10, UR4, PT, P0 ;  /* 0x000000040a007c0c */ /* 0x000fe4000bf06100 */
[----:B------:R-:W-:Y:S01]  /*21e0*/  ISETP.NE.U32.AND P1, PT, R5, RZ, PT ;  /* 0x000000ff0500720c */ /* 0x000fe20003f25070 */
[----:B------:R-:W-:Y:S01]  /*21f0*/  IMAD.X R7, RZ, RZ, R14, P2 ;  /* 0x000000ffff077224 */ /* 0x000fe200010e060e */
[----:B------:R-:W-:Y:S01]  /*2200*/  SEL R6, R6, R9, P0 ;  /* 0x0000000906067207 */ /* 0x000fe20000000000 */
[----:B------:R-:W-:Y:S01]  /*2210*/  IMAD.MOV.U32 R9, RZ, RZ, 0x0 ;  /* 0x00000000ff097424 */ /* 0x000fe200078e00ff */
[----:B------:R-:W-:-:S02]  /*2220*/  ISETP.NE.AND.EX P1, PT, RZ, UR4, PT, P1 ;  /* 0x00000004ff007c0c */ /* 0x000fc4000bf25310 */
[----:B------:R-:W-:Y:S02]  /*2230*/  SEL R7, R7, R14, P0 ;  /* 0x0000000e07077207 */ /* 0x000fe40000000000 */
[----:B------:R-:W-:Y:S02]  /*2240*/  SEL R6, R6, 0xffffffff, P1 ;  /* 0xffffffff06067807 */ /* 0x000fe40000800000 */
[----:B------:R-:W-:Y:S01]  /*2250*/  SEL R7, R7, 0xffffffff, P1 ;  /* 0xffffffff07077807 */ /* 0x000fe20000800000 */
[----:B------:R-:W-:Y:S06]  /*2260*/  RET.REL.NODEC R8 `(_ZN3cub18CUB_300001_SM_10006detail9transform16transform_kernelINS2_10policy_hubILb0EN4cuda3std3__45tupleIJN6thrust24THRUST_300001_SM_1000_NS6detail15normal_iteratorINSA_10device_ptrIfEEEESF_EEEE10policy1000EiNS7_5minusIfEESF_JPfSL_EEEvT0_iT1_T2_DpNS2_10kernel_argIT3_EE) ;  /* 0xffffffdc08647950 */ /* 0x000fec0003c3ffff */
.L_x_336:
        /* <DEDUP_REMOVED lines=9> */
.L_x_345:


//--------------------- .text._ZN3cub18CUB_300001_SM_10006detail8for_each13static_kernelINS2_12policy_hub_t12policy_500_tElN6thrust24THRUST_300001_SM_1000_NS8cuda_cub20__uninitialized_copy7functorINS7_6detail15normal_iteratorINS7_10device_ptrIfEEEENS7_7pointerIfNS8_3tagENS7_11use_defaultESI_EEEEEEvT0_T1_ --------------------------
	.section	.text._ZN3cub18CUB_300001_SM_10006detail8for_each13static_kernelINS2_12policy_hub_t12policy_500_tElN6thrust24THRUST_300001_SM_1000_NS8cuda_cub20__uninitialized_copy7functorINS7_6detail15normal_iteratorINS7_10device_ptrIfEEEENS7_7pointerIfNS8_3tagENS7_11use_defaultESI_EEEEEEvT0_T1_,"ax",@progbits
	.align	128
        .global         _ZN3cub18CUB_300001_SM_10006detail8for_each13static_kernelINS2_12policy_hub_t12policy_500_tElN6thrust24THRUST_300001_SM_1000_NS8cuda_cub20__uninitialized_copy7functorINS7_6detail15normal_iteratorINS7_10device_ptrIfEEEENS7_7pointerIfNS8_3tagENS7_11use_defaultESI_EEEEEEvT0_T1_
        .type           _ZN3cub18CUB_300001_SM_10006detail8for_each13static_kernelINS2_12policy_hub_t12policy_500_tElN6thrust24THRUST_300001_SM_1000_NS8cuda_cub20__uninitialized_copy7functorINS7_6detail15normal_iteratorINS7_10device_ptrIfEEEENS7_7pointerIfNS8_3tagENS7_11use_defaultESI_EEEEEEvT0_T1_,@function
        .size           _ZN3cub18CUB_300001_SM_10006detail8for_each13static_kernelINS2_12policy_hub_t12policy_500_tElN6thrust24THRUST_300001_SM_1000_NS8cuda_cub20__uninitialized_copy7functorINS7_6detail15normal_iteratorINS7_10device_ptrIfEEEENS7_7pointerIfNS8_3tagENS7_11use_defaultESI_EEEEEEvT0_T1_,(.L_x_356 - _ZN3cub18CUB_300001_SM_10006detail8for_each13static_kernelINS2_12policy_hub_t12policy_500_tElN6thrust24THRUST_300001_SM_1000_NS8cuda_cub20__uninitialized_copy7functorINS7_6detail15normal_iteratorINS7_10device_ptrIfEEEENS7_7pointerIfNS8_3tagENS7_11use_defaultESI_EEEEEEvT0_T1_)
        .other          _ZN3cub18CUB_300001_SM_10006detail8for_each13static_kernelINS2_12policy_hub_t12policy_500_tElN6thrust24THRUST_300001_SM_1000_NS8cuda_cub20__uninitialized_copy7functorINS7_6detail15normal_iteratorINS7_10device_ptrIfEEEENS7_7pointerIfNS8_3tagENS7_11use_defaultESI_EEEEEEvT0_T1_,@"STO_CUDA_ENTRY STV_DEFAULT"
_ZN3cub18CUB_300001_SM_10006detail8for_each13static_kernelINS2_12policy_hub_t12policy_500_tElN6thrust24THRUST_300001_SM_1000_NS8cuda_cub20__uninitialized_copy7functorINS7_6detail15normal_iteratorINS7_10device_ptrIfEEEENS7_7pointerIfNS8_3tagENS7_11use_defaultESI_EEEEEEvT0_T1_:
.text._ZN3cub18CUB_300001_SM_10006detail8for_each13static_kernelINS2_12policy_hub_t12policy_500_tElN6thrust24THRUST_300001_SM_1000_NS8cuda_cub20__uninitialized_copy7functorINS7_6detail15normal_iteratorINS7_10device_ptrIfEEEENS7_7pointerIfNS8_3tagENS7_11use_defaultESI_EEEEEEvT0_T1_:
[----:B------:R-:W-:Y:S08]  /*0000*/  LDC R1, c[0x0][0x37c] ;  /* 0x0000df00ff017b82 */ /* 0x000ff00000000800 */
[----:B------:R-:W0:Y:S01]  /*0010*/  S2UR UR4, SR_CTAID.X ;  /* 0x00000000000479c3 */ /* 0x000e220000002500 */
[----:B------:R-:W1:Y:S01]  /*0020*/  LDCU.64 UR6, c[0x0][0x380] ;  /* 0x00007000ff0677ac */ /* 0x000e620008000a00 */
[----:B------:R-:W2:Y:S01]  /*0030*/  LDCU.64 UR8, c[0x0][0x358] ;  /* 0x00006b00ff0877ac */ /* 0x000ea20008000a00 */
[----:B0-----:R-:W-:-:S04]  /*0040*/  UIMAD.WIDE.U32 UR4, UR4, 0x200, URZ ;  /* 0x00000200040478a5 */ /* 0x001fc8000f8e00ff */
[----:B-1----:R-:W-:-:S04]  /*0050*/  UIADD3 UR6, UP0, UPT, -UR4, UR6, URZ ;  /* 0x0000000604067290 */ /* 0x002fc8000ff1e1ff */
[----:B------:R-:W-:Y:S02]  /*0060*/  UIADD3.X UR7, UPT, UPT, ~UR5, UR7, URZ, UP0, !UPT ;  /* 0x0000000705077290 */ /* 0x000fe400087fe5ff */
[----:B------:R-:W-:-:S04]  /*0070*/  UISETP.GE.U32.AND UP0, UPT, UR6, 0x200, UPT ;  /* 0x000002000600788c */ /* 0x000fc8000bf06070 */
[----:B------:R-:W-:-:S09]  /*0080*/  UISETP.GE.AND.EX UP0, UPT, UR7, URZ, UPT, UP0 ;  /* 0x000000ff0700728c */ /* 0x000fd2000bf06300 */
[----:B--2---:R-:W-:Y:S05]  /*0090*/  BRA.U !UP0, `(.L_x_337) ;  /* 0x0000000108407547 */ /* 0x004fea000b800000 */
[----:B------:R-:W0:Y:S01]  /*00a0*/  S2R R0, SR_TID.X ;  /* 0x0000000000007919 */ /* 0x000e220000002100 */
[----:B------:R-:W1:Y:S01]  /*00b0*/  LDCU.64 UR10, c[0x0][0x388] ;  /* 0x00007100ff0a77ac */ /* 0x000e620008000a00 */
[----:B0-----:R-:W-:-:S05]  /*00c0*/  IADD3 R0, P0, PT, R0, UR4, RZ ;  /* 0x0000000400007c10 */ /* 0x001fca000ff1e0ff */
[----:B------:R-:W-:Y:S02]  /*00d0*/  IMAD.X R3, RZ, RZ, UR5, P0 ;  /* 0x00000005ff037e24 */ /* 0x000fe400080e06ff */
[----:B------:R-:W-:-:S03]  /*00e0*/  IMAD.SHL.U32 R4, R0, 0x4, RZ ;  /* 0x0000000400047824 */ /* 0x000fc600078e00ff */
[----:B------:R-:W-:Y:S02]  /*00f0*/  SHF.L.U64.HI R0, R0, 0x2, R3 ;  /* 0x0000000200007819 */ /* 0x000fe40000010203 */
[----:B-1----:R-:W-:-:S04]  /*0100*/  IADD3 R2, P0, PT, R4, UR10, RZ ;  /* 0x0000000a04027c10 */ /* 0x002fc8000ff1e0ff */
[----:B------:R-:W-:Y:S01]  /*0110*/  IADD3.X R3, PT, PT, R0, UR11, RZ, P0, !PT ;  /* 0x0000000b00037c10 */ /* 0x000fe200087fe4ff */
[----:B------:R-:W0:Y:S04]  /*0120*/  LDCU.64 UR10, c[0x0][0x390] ;  /* 0x00007200ff0a77ac */ /* 0x000e280008000a00 */
[----:B------:R-:W2:Y:S01]  /*0130*/  LDG.E R7, desc[UR8][R2.64] ;  /* 0x0000000802077981 */ /* 0x000ea2000c1e1900 */
[----:B0-----:R-:W-:-:S04]  /*0140*/  IADD3 R4, P0, PT, R4, UR10, RZ ;  /* 0x0000000a04047c10 */ /* 0x001fc8000ff1e0ff */
[----:B------:R-:W-:-:S05]  /*0150*/  IADD3.X R5, PT, PT, R0, UR11, RZ, P0, !PT ;  /* 0x0000000b00057c10 */ /* 0x000fca00087fe4ff */
[----:B--2---:R-:W-:Y:S04]  /*0160*/  STG.E desc[UR8][R4.64], R7 ;  /* 0x0000000704007986 */ /* 0x004fe8000c101908 */
[----:B------:R-:W2:Y:S04]  /*0170*/  LDG.E R9, desc[UR8][R2.64+0x400] ;  /* 0x0004000802097981 */ /* 0x000ea8000c1e1900 */
[----:B--2---:R-:W-:Y:S01]  /*0180*/  STG.E desc[UR8][R4.64+0x400], R9 ;  /* 0x0004000904007986 */ /* 0x004fe2000c101908 */
[----:B------:R-:W-:Y:S05]  /*0190*/  EXIT ;  /* 0x000000000000794d */ /* 0x000fea0003800000 */
.L_x_337:
[----:B------:R-:W0:Y:S01]  /*01a0*/  S2R R0, SR_TID.X ;  /* 0x0000000000007919 */ /* 0x000e220000002100 */
[----:B------:R-:W-:Y:S01]  /*01b0*/  USHF.R.S32.HI UR7, URZ, 0x1f, UR6 ;  /* 0x0000001fff077899 */ /* 0x000fe20008011406 */
[----:B------:R-:W-:Y:S05]  /*01c0*/  BSSY.RECONVERGENT B0, `(.L_x_338) ;  /* 0x0000015000007945 */ /* 0x000fea0003800200 */
[----:B------:R-:W-:Y:S01]  /*01d0*/  IMAD.U32 R3, RZ, RZ, UR7 ;  /* 0x00000007ff037e24 */ /* 0x000fe2000f8e00ff */
[C---:B0-----:R-:W-:Y:S01]  /*01e0*/  ISETP.LT.U32.AND P0, PT, R0.reuse, UR6, PT ;  /* 0x0000000600007c0c */ /* 0x041fe2000bf01070 */
[----:B------:R-:W-:-:S03]  /*01f0*/  VIADD R2, R0, 0x100 ;  /* 0x0000010000027836 */ /* 0x000fc60000000000 */
[----:B------:R-:W-:Y:S02]  /*0200*/  ISETP.GT.AND.EX P0, PT, R3, RZ, PT, P0 ;  /* 0x000000ff0300720c */ /* 0x000fe40003f04300 */
[----:B------:R-:W-:Y:S01]  /*0210*/  ISETP.LT.U32.AND P1, PT, R2, UR6, PT ;  /* 0x0000000602007c0c */ /* 0x000fe2000bf21070 */
[----:B------:R-:W-:-:S05]  /*0220*/  IMAD.U32 R2, RZ, RZ, UR7 ;  /* 0x00000007ff027e24 */ /* 0x000fca000f8e00ff */
[----:B------:R-:W-:-:S05]  /*0230*/  ISETP.GT.AND.EX P1, PT, R2, RZ, PT, P1 ;  /* 0x000000ff0200720c */ /* 0x000fca0003f24310 */
[----:B------:R-:W-:Y:S08]  /*0240*/  @!P0 BRA `(.L_x_339) ;  /* 0x0000000000308947 */ /* 0x000ff00003800000 */
[----:B------:R-:W0:Y:S01]  /*0250*/  LDCU.64 UR10, c[0x0][0x388] ;  /* 0x00007100ff0a77ac */ /* 0x000e220008000a00 */
[----:B------:R-:W-:-:S05]  /*0260*/  IADD3 R2, P0, PT, R0, UR4, RZ ;  /* 0x0000000400027c10 */ /* 0x000fca000ff1e0ff */
[----:B------:R-:W-:Y:S02]  /*0270*/  IMAD.X R3, RZ, RZ, UR5, P0 ;  /* 0x00000005ff037e24 */ /* 0x000fe400080e06ff */
[----:B------:R-:W-:-:S03]  /*0280*/  IMAD.SHL.U32 R4, R2, 0x4, RZ ;  /* 0x0000000402047824 */ /* 0x000fc600078e00ff */
[----:B------:R-:W-:Y:S02]  /*0290*/  SHF.L.U64.HI R5, R2, 0x2, R3 ;  /* 0x0000000202057819 */ /* 0x000fe40000010203 */
[----:B0-----:R-:W-:-:S04]  /*02a0*/  IADD3 R2, P0, PT, R4, UR10, RZ ;  /* 0x0000000a04027c10 */ /* 0x001fc8000ff1e0ff */
[----:B------:R-:W-:Y:S01]  /*02b0*/  IADD3.X R3, PT, PT, R5, UR11, RZ, P0, !PT ;  /* 0x0000000b05037c10 */ /* 0x000fe200087fe4ff */
[----:B------:R-:W0:Y:S05]  /*02c0*/  LDCU.64 UR10, c[0x0][0x390] ;  /* 0x00007200ff0a77ac */ /* 0x000e2a0008000a00 */
[----:B------:R-:W2:Y:S01]  /*02d0*/  LDG.E R3, desc[UR8][R2.64] ;  /* 0x0000000802037981 */ /* 0x000ea2000c1e1900 */
[----:B0-----:R-:W-:-:S04]  /*02e0*/  IADD3 R4, P0, PT, R4, UR10, RZ ;  /* 0x0000000a04047c10 */ /* 0x001fc8000ff1e0ff */
[----:B------:R-:W-:-:S05]  /*02f0*/  IADD3.X R5, PT, PT, R5, UR11, RZ, P0, !PT ;  /* 0x0000000b05057c10 */ /* 0x000fca00087fe4ff */
[----:B--2---:R0:W-:Y:S04]  /*0300*/  STG.E desc[UR8][R4.64], R3 ;  /* 0x0000000304007986 */ /* 0x0041e8000c101908 */
.L_x_339:
[----:B------:R-:W-:Y:S05]  /*0310*/  BSYNC.RECONVERGENT B0 ;  /* 0x0000000000007941 */ /* 0x000fea0003800200 */
.L_x_338:
[----:B------:R-:W-:Y:S05]  /*0320*/  @!P1 EXIT ;  /* 0x000000000000994d */ /* 0x000fea0003800000 */
[----:B------:R-:W1:Y:S01]  /*0330*/  LDCU.64 UR6, c[0x0][0x388] ;  /* 0x00007100ff0677ac */ /* 0x000e620008000a00 */
[----:B------:R-:W-:-:S05]  /*0340*/  IADD3 R0, P0, PT, R0, UR4, RZ ;  /* 0x0000000400007c10 */ /* 0x000fca000ff1e0ff */
[----:B0-----:R-:W-:Y:S02]  /*0350*/  IMAD.X R3, RZ, RZ, UR5, P0 ;  /* 0x00000005ff037e24 */ /* 0x001fe400080e06ff */
[----:B------:R-:W-:-:S03]  /*0360*/  IMAD.SHL.U32 R4, R0, 0x4, RZ ;  /* 0x0000000400047824 */ /* 0x000fc600078e00ff */
[----:B------:R-:W-:Y:S02]  /*0370*/  SHF.L.U64.HI R0, R0, 0x2, R3 ;  /* 0x0000000200007819 */ /* 0x000fe40000010203 */
[----:B-1----:R-:W-:-:S04]  /*0380*/  IADD3 R2, P0, PT, R4, UR6, RZ ;  /* 0x0000000604027c10 */ /* 0x002fc8000ff1e0ff */
[----:B------:R-:W-:Y:S01]  /*0390*/  IADD3.X R3, PT, PT, R0, UR7, RZ, P0, !PT ;  /* 0x0000000700037c10 */ /* 0x000fe200087fe4ff */
[----:B------:R-:W0:Y:S05]  /*03a0*/  LDCU.64 UR6, c[0x0][0x390] ;  /* 0x00007200ff0677ac */ /* 0x000e2a0008000a00 */
[----:B------:R-:W2:Y:S01]  /*03b0*/  LDG.E R3, desc[UR8][R2.64+0x400] ;  /* 0x0004000802037981 */ /* 0x000ea2000c1e1900 */
[----:B0-----:R-:W-:-:S04]  /*03c0*/  IADD3 R4, P0, PT, R4, UR6, RZ ;  /* 0x0000000604047c10 */ /* 0x001fc8000ff1e0ff */
[----:B------:R-:W-:-:S05]  /*03d0*/  IADD3.X R5, PT, PT, R0, UR7, RZ, P0, !PT ;  /* 0x0000000700057c10 */ /* 0x000fca00087fe4ff */
[----:B--2---:R-:W-:Y:S01]  /*03e0*/  STG.E desc[UR8][R4.64+0x400], R3 ;  /* 0x0004000304007986 */ /* 0x004fe2000c101908 */
[----:B------:R-:W-:Y:S05]  /*03f0*/  EXIT ;  /* 0x000000000000794d */ /* 0x000fea0003800000 */
.L_x_340:
        /* <DEDUP_REMOVED lines=16> */
.L_x_356:


//--------------------- .text._ZN3cub18CUB_300001_SM_10006detail8for_each13static_kernelINS2_12policy_hub_t12policy_500_tEmN6thrust24THRUST_300001_SM_1000_NS8cuda_cub20__uninitialized_fill7functorINS7_10device_ptrIfEEfEEEEvT0_T1_ --------------------------
	.section	.text._ZN3cub18CUB_300001_SM_10006detail8for_each13static_kernelINS2_12policy_hub_t12policy_500_tEmN6thrust24THRUST_300001_SM_1000_NS8cuda_cub20__uninitialized_fill7functorINS7_10device_ptrIfEEfEEEEvT0_T1_,"ax",@progbits
	.align	128
        .global         _ZN3cub18CUB_300001_SM_10006detail8for_each13static_kernelINS2_12policy_hub_t12policy_500_tEmN6thrust24THRUST_300001_SM_1000_NS8cuda_cub20__uninitialized_fill7functorINS7_10device_ptrIfEEfEEEEvT0_T1_
        .type           _ZN3cub18CUB_300001_SM_10006detail8for_each13static_kernelINS2_12policy_hub_t12policy_500_tEmN6thrust24THRUST_300001_SM_1000_NS8cuda_cub20__uninitialized_fill7functorINS7_10device_ptrIfEEfEEEEvT0_T1_,@function
        .size           _ZN3cub18CUB_300001_SM_10006detail8for_each13static_kernelINS2_12policy_hub_t12policy_500_tEmN6thrust24THRUST_300001_SM_1000_NS8cuda_cub20__uninitialized_fill7functorINS7_10device_ptrIfEEfEEEEvT0_T1_,(.L_x_357 - _ZN3cub18CUB_300001_SM_10006detail8for_each13static_kernelINS2_12policy_hub_t12policy_500_tEmN6thrust24THRUST_300001_SM_1000_NS8cuda_cub20__uninitialized_fill7functorINS7_10device_ptrIfEEfEEEEvT0_T1_)
        .other          _ZN3cub18CUB_300001_SM_10006detail8for_each13static_kernelINS2_12policy_hub_t12policy_500_tEmN6thrust24THRUST_300001_SM_1000_NS8cuda_cub20__uninitialized_fill7functorINS7_10device_ptrIfEEfEEEEvT0_T1_,@"STO_CUDA_ENTRY STV_DEFAULT"
_ZN3cub18CUB_300001_SM_10006detail8for_each13static_kernelINS2_12policy_hub_t12policy_500_tEmN6thrust24THRUST_300001_SM_1000_NS8cuda_cub20__uninitialized_fill7functorINS7_10device_ptrIfEEfEEEEvT0_T1_:
.text._ZN3cub18CUB_300001_SM_10006detail8for_each13static_kernelINS2_12policy_hub_t12policy_500_tEmN6thrust24THRUST_300001_SM_1000_NS8cuda_cub20__uninitialized_fill7functorINS7_10device_ptrIfEEfEEEEvT0_T1_:
        /* <DEDUP_REMOVED lines=8> */
[----:B------:R-:W-:-:S09]  /*0080*/  UISETP.GE.U32.AND.EX UP0, UPT, UR7, URZ, UPT, UP0 ;  /* 0x000000ff0700728c */ /* 0x000fd2000bf06100 */
[----:B--2---:R-:W-:Y:S05]  /*0090*/  BRA.U !UP0, `(.L_x_341) ;  /* 0x0000000108287547 */ /* 0x004fea000b800000 */
[----:B------:R-:W0:Y:S01]  /*00a0*/  S2R R0, SR_TID.X ;  /* 0x0000000000007919 */ /* 0x000e220000002100 */
[----:B------:R-:W1:Y:S01]  /*00b0*/  LDCU.64 UR6, c[0x0][0x388] ;  /* 0x00007100ff0677ac */ /* 0x000e620008000a00 */
[----:B------:R-:W2:Y:S01]  /*00c0*/  LDC R5, c[0x0][0x390] ;  /* 0x0000e400ff057b82 */ /* 0x000ea20000000800 */
[----:B0-----:R-:W-:-:S05]  /*00d0*/  IADD3 R0, P0, PT, R0, UR4, RZ ;  /* 0x0000000400007c10 */ /* 0x001fca000ff1e0ff */
[----:B------:R-:W-:Y:S01]  /*00e0*/  IMAD.X R3, RZ, RZ, UR5, P0 ;  /* 0x00000005ff037e24 */ /* 0x000fe200080e06ff */
[----:B-1----:R-:W-:-:S04]  /*00f0*/  LEA R2, P0, R0, UR6, 0x2 ;  /* 0x0000000600027c11 */ /* 0x002fc8000f8010ff */
[----:B------:R-:W-:-:S05]  /*0100*/  LEA.HI.X R3, R0, UR7, R3, 0x2, P0 ;  /* 0x0000000700037c11 */ /* 0x000fca00080f1403 */
[----:B--2---:R-:W-:Y:S04]  /*0110*/  STG.E desc[UR8][R2.64], R5 ;  /* 0x0000000502007986 */ /* 0x004fe8000c101908 */
[----:B------:R-:W-:Y:S01]  /*0120*/  STG.E desc[UR8][R2.64+0x400], R5 ;  /* 0x0004000502007986 */ /* 0x000fe2000c101908 */
[----:B------:R-:W-:Y:S05]  /*0130*/  EXIT ;  /* 0x000000000000794d */ /* 0x000fea0003800000 */
.L_x_341:
[----:B------:R-:W0:Y:S01]  /*0140*/  S2R R0, SR_TID.X ;  /* 0x0000000000007919 */ /* 0x000e220000002100 */
[----:B------:R-:W-:Y:S01]  /*0150*/  IMAD.U32 R2, RZ, RZ, UR7 ;  /* 0x00000007ff027e24 */ /* 0x000fe2000f8e00ff */
[----:B------:R-:W1:Y:S01]  /*0160*/  LDCU.64 UR10, c[0x0][0x388] ;  /* 0x00007100ff0a77ac */ /* 0x000e620008000a00 */
[----:B------:R-:W-:Y:S01]  /*0170*/  IMAD.U32 R4, RZ, RZ, UR7 ;  /* 0x00000007ff047e24 */ /* 0x000fe2000f8e00ff */
[----:B0-----:R-:W-:-:S04]  /*0180*/  ISETP.LT.U32.AND P0, PT, R0, UR6, PT ;  /* 0x0000000600007c0c */ /* 0x001fc8000bf01070 */
[----:B------:R-:W-:Y:S01]  /*0190*/  ISETP.GT.U32.AND.EX P0, PT, R2, RZ, PT, P0 ;  /* 0x000000ff0200720c */ /* 0x000fe20003f04100 */
[C---:B------:R-:W-:Y:S01]  /*01a0*/  VIADD R2, R0.reuse, 0x100 ;  /* 0x0000010000027836 */ /* 0x040fe20000000000 */
[----:B------:R-:W-:-:S04]  /*01b0*/  IADD3 R0, P2, PT, R0, UR4, RZ ;  /* 0x0000000400007c10 */ /* 0x000fc8000ff5e0ff */
[----:B------:R-:W-:Y:S01]  /*01c0*/  ISETP.LT.U32.AND P1, PT, R2, UR6, PT ;  /* 0x0000000602007c0c */ /* 0x000fe2000bf21070 */
[----:B------:R-:W-:Y:S01]  /*01d0*/  IMAD.X R3, RZ, RZ, UR5, P2 ;  /* 0x00000005ff037e24 */ /* 0x000fe200090e06ff */
[----:B-1----:R-:W-:Y:S02]  /*01e0*/  LEA R2, P2, R0, UR10, 0x2 ;  /* 0x0000000a00027c11 */ /* 0x002fe4000f8410ff */
[----:B------:R-:W-:Y:S02]  /*01f0*/  ISETP.GT.U32.AND.EX P1, PT, R4, RZ, PT, P1 ;  /* 0x000000ff0400720c */ /* 0x000fe40003f24110 */
[----:B------:R-:W-:Y:S01]  /*0200*/  LEA.HI.X R3, R0, UR11, R3, 0x2, P2 ;  /* 0x0000000b00037c11 */ /* 0x000fe200090f1403 */
[----:B------:R-:W0:Y:S04]  /*0210*/  @P0 LDC R5, c[0x0][0x390] ;  /* 0x0000e400ff050b82 */ /* 0x000e280000000800 */
[----:B0-----:R0:W-:Y:S06]  /*0220*/  @P0 STG.E desc[UR8][R2.64], R5 ;  /* 0x0000000502000986 */ /* 0x0011ec000c101908 */
[----:B------:R-:W-:Y:S05]  /*0230*/  @!P1 EXIT ;  /* 0x000000000000994d */ /* 0x000fea0003800000 */
[----:B0-----:R-:W0:Y:S02]  /*0240*/  LDC R5, c[0x0][0x390] ;  /* 0x0000e400ff057b82 */ /* 0x001e240000000800 */
[----:B0-----:R-:W-:Y:S01]  /*0250*/  STG.E desc[UR8][R2.64+0x400], R5 ;  /* 0x0004000502007986 */ /* 0x001fe2000c101908 */
[----:B------:R-:W-:Y:S05]  /*0260*/  EXIT ;  /* 0x000000000000794d */ /* 0x000fea0003800000 */
.L_x_342:
        /* <DEDUP_REMOVED lines=9> */
.L_x_357:


//--------------------- .text._ZN3cub18CUB_300001_SM_10006detail11EmptyKernelIvEEvv --------------------------
	.section	.text._ZN3cub18CUB_300001_SM_10006detail11EmptyKernelIvEEvv,"ax",@progbits
	.align	128
        .global         _ZN3cub18CUB_300001_SM_10006detail11EmptyKernelIvEEvv
        .type           _ZN3cub18CUB_300001_SM_10006detail11EmptyKernelIvEEvv,@function
        .size           _ZN3cub18CUB_300001_SM_10006detail11EmptyKernelIvEEvv,(.L_x_358 - _ZN3cub18CUB_300001_SM_10006detail11EmptyKernelIvEEvv)
        .other          _ZN3cub18CUB_300001_SM_10006detail11EmptyKernelIvEEvv,@"STO_CUDA_ENTRY STV_DEFAULT"
_ZN3cub18CUB_300001_SM_10006detail11EmptyKernelIvEEvv:
.text._ZN3cub18CUB_300001_SM_10006detail11EmptyKernelIvEEvv:
[----:B------:R-:W-:Y:S01]  /*0000*/  LDC R1, c[0x0][0x37c] ;  /* 0x0000df00ff017b82 */ /* 0x000fe20000000800 */
[----:B------:R-:W-:Y:S05]  /*0010*/  EXIT ;  /* 0x000000000000794d */ /* 0x000fea0003800000 */
.L_x_343:
        /* <DEDUP_REMOVED lines=14> */
.L_x_358:


//--------------------- .nv.shared._ZN3cub18CUB_300001_SM_10006detail6reduce28DeviceReduceSingleTileKernelINS2_10policy_hubIfyN4cuda3std3__44plusIfEEE10Policy1000EPfSC_iS9_ffNS7_10__identityEEEvT0_T1_T2_T3_T4_T6_ --------------------------
	.section	.nv.shared._ZN3cub18CUB_300001_SM_10006detail6reduce28DeviceReduceSingleTileKernelINS2_10policy_hubIfyN4cuda3std3__44plusIfEEE10Policy1000EPfSC_iS9_ffNS7_10__identityEEEvT0_T1_T2_T3_T4_T6_,"aw",@nobits
	.sectionflags	@""
	.align	128
.nv.shared._ZN3cub18CUB_300001_SM_10006detail6reduce28DeviceReduceSingleTileKernelINS2_10policy_hubIfyN4cuda3std3__44plusIfEEE10Policy1000EPfSC_iS9_ffNS7_10__identityEEEvT0_T1_T2_T3_T4_T6_:
	.zero		1152


//--------------------- .nv.shared.reserved.0     --------------------------
	.section	.nv.shared.reserved.0,"aw",@nobits
	.weak		__nv_reservedSMEM_offset_0_alias
	.size		__nv_reservedSMEM_offset_0_alias, 0, 64
	.other		__nv_reservedSMEM_offset_0_alias,@"STO_CUDA_RESERVED_SHARED STV_DEFAULT"
__nv_reservedSMEM_offset_0_alias:
	.zero		0
	.zero		64


//--------------------- .nv.global                --------------------------
	.section	.nv.global,"aw",@nobits
.nv.global:
	.type		_ZN34_INTERNAL_f91615a5_4_k_cu_6a2798426thrust24THRUST_300001_SM_1000_NS3seqE,@object
	.size		_ZN34_INTERNAL_f91615a5_4_k_cu_6a2798426thrust24THRUST_300001_SM_1000_NS3seqE,(_ZN34_INTERNAL_f91615a5_4_k_cu_6a2798424cuda3std3__48in_placeE - _ZN34_INTERNAL_f91615a5_4_k_cu_6a2798426thrust24THRUST_300001_SM_1000_NS3seqE)
_ZN34_INTERNAL_f91615a5_4_k_cu_6a2798426thrust24THRUST_300001_SM_1000_NS3seqE:
	.zero		1
	.type		_ZN34_INTERNAL_f91615a5_4_k_cu_6a2798424cuda3std3__48in_placeE,@object
	.size		_ZN34_INTERNAL_f91615a5_4_k_cu_6a2798424cuda3std3__48in_placeE,(_ZN34_INTERNAL_f91615a5_4_k_cu_6a2798424cuda3std6ranges3__45__cpo4sizeE - _ZN34_INTERNAL_f91615a5_4_k_cu_6a2798424cuda3std3__48in_placeE)
_ZN34_INTERNAL_f91615a5_4_k_cu_6a2798424cuda3std3__48in_placeE:
	.zero		1
	.type		_ZN34_INTERNAL_f91615a5_4_k_cu_6a2798424cuda3std6ranges3__45__cpo4sizeE,@object
	.size		_ZN34_INTERNAL_f91615a5_4_k_cu_6a2798424cuda3std6ranges3__45__cpo4sizeE,(_ZN34_INTERNAL_f91615a5_4_k_cu_6a2798426thrust24THRUST_300001_SM_1000_NS12placeholders2_3E - _ZN34_INTERNAL_f91615a5_4_k_cu_6a2798424cuda3std6ranges3__45__cpo4sizeE)
_ZN34_INTERNAL_f91615a5_4_k_cu_6a2798424cuda3std6ranges3__45__cpo4sizeE:
	.zero		1
	.type		_ZN34_INTERNAL_f91615a5_4_k_cu_6a2798426thrust24THRUST_300001_SM_1000_NS12placeholders2_3E,@object
	.size		_ZN34_INTERNAL_f91615a5_4_k_cu_6a2798426thrust24THRUST_300001_SM_1000_NS12placeholders2_3E,(_ZN34_INTERNAL_f91615a5_4_k_cu_6a2798424cuda3std3__45__cpo6cbeginE - _ZN34_INTERNAL_f91615a5_4_k_cu_6a2798426thrust24THRUST_300001_SM_1000_NS12placeholders2_3E)
_ZN34_INTERNAL_f91615a5_4_k_cu_6a2798426thrust24THRUST_300001_SM_1000_NS12placeholders2_3E:
	.zero		1
	.type		_ZN34_INTERNAL_f91615a5_4_k_cu_6a2798424cuda3std3__45__cpo6cbeginE,@object
	.size		_ZN34_INTERNAL_f91615a5_4_k_cu_6a2798424cuda3std3__45__cpo6cbeginE,(_ZN34_INTERNAL_f91615a5_4_k_cu_6a2798424cuda3std6ranges3__45__cpo6cbeginE - _ZN34_INTERNAL_f91615a5_4_k_cu_6a2798424cuda3std3__45__cpo6cbeginE)
_ZN34_INTERNAL_f91615a5_4_k_cu_6a2798424cuda3std3__45__cpo6cbeginE:
	.zero		1
	.type		_ZN34_INTERNAL_f91615a5_4_k_cu_6a2798424cuda3std6ranges3__45__cpo6cbeginE,@object
	.size		_ZN34_INTERNAL_f91615a5_4_k_cu_6a2798424cuda3std6ranges3__45__cpo6cbeginE,(_ZN34_INTERNAL_f91615a5_4_k_cu_6a2798426thrust24THRUST_300001_SM_1000_NS12placeholders2_7E - _ZN34_INTERNAL_f91615a5_4_k_cu_6a2798424cuda3std6ranges3__45__cpo6cbeginE)
_ZN34_INTERNAL_f91615a5_4_k_cu_6a2798424cuda3std6ranges3__45__cpo6cbeginE:
	.zero		1
	.type		_ZN34_INTERNAL_f91615a5_4_k_cu_6a2798426thrust24THRUST_300001_SM_1000_NS12placeholders2_7E,@object
	.size		_ZN34_INTERNAL_f91615a5_4_k_cu_6a2798426thrust24THRUST_300001_SM_1000_NS12placeholders2_7E,(_ZN34_INTERNAL_f91615a5_4_k_cu_6a2798424cuda3std3__45__cpo7crbeginE - _ZN34_INTERNAL_f91615a5_4_k_cu_6a2798426thrust24THRUST_300001_SM_1000_NS12placeholders2_7E)
_ZN34_INTERNAL_f91615a5_4_k_cu_6a2798426thrust24THRUST_300001_SM_1000_NS12placeholders2_7E:
	.zero		1
	.type		_ZN34_INTERNAL_f91615a5_4_k_cu_6a2798424cuda3std3__45__cpo7crbeginE,@object
	.size		_ZN34_INTERNAL_f91615a5_4_k_cu_6a2798424cuda3std3__45__cpo7crbeginE,(_ZN34_INTERNAL_f91615a5_4_k_cu_6a2798424cuda3std6ranges3__45__cpo4nextE - _ZN34_INTERNAL_f91615a5_4_k_cu_6a2798424cuda3std3__45__cpo7crbeginE)
_ZN34_INTERNAL_f91615a5_4_k_cu_6a2798424cuda3std3__45__cpo7crbeginE:
	.zero		1
	.type		_ZN34_INTERNAL_f91615a5_4_k_cu_6a2798424cuda3std6ranges3__45__cpo4nextE,@object
	.size		_ZN34_INTERNAL_f91615a5_4_k_cu_6a2798424cuda3std6ranges3__45__cpo4nextE,(_ZN34_INTERNAL_f91615a5_4_k_cu_6a2798424cuda3std6ranges3__45__cpo4swapE - _ZN34_INTERNAL_f91615a5_4_k_cu_6a2798424cuda3std6ranges3__45__cpo4nextE)
_ZN34_INTERNAL_f91615a5_4_k_cu_6a2798424cuda3std6ranges3__45__cpo4nextE:
	.zero		1
	.type		_ZN34_INTERNAL_f91615a5_4_k_cu_6a2798424cuda3std6ranges3__45__cpo4swapE,@object
	.size		_ZN34_INTERNAL_f91615a5_4_k_cu_6a2798424cuda3std6ranges3__45__cpo4swapE,(_ZN34_INTERNAL_f91615a5_4_k_cu_6a2798426thrust24THRUST_300001_SM_1000_NS8cuda_cub10par_nosyncE - _ZN34_INTERNAL_f91615a5_4_k_cu_6a2798424cuda3std6ranges3__45__cpo4swapE)
_ZN34_INTERNAL_f91615a5_4_k_cu_6a2798424cuda3std6ranges3__45__cpo4swapE:
	.zero		1
	.type		_ZN34_INTERNAL_f91615a5_4_k_cu_6a2798426thrust24THRUST_300001_SM_1000_NS8cuda_cub10par_nosyncE,@object
	.size		_ZN34_INTERNAL_f91615a5_4_k_cu_6a2798426thrust24THRUST_300001_SM_1000_NS8cuda_cub10par_nosyncE,(_ZN34_INTERNAL_f91615a5_4_k_cu_6a2798426thrust24THRUST_300001_SM_1000_NS12placeholders2_9E - _ZN34_INTERNAL_f91615a5_4_k_cu_6a2798426thrust24THRUST_300001_SM_1000_NS8cuda_cub10par_nosyncE)
_ZN34_INTERNAL_f91615a5_4_k_cu_6a2798426thrust24THRUST_300001_SM_1000_NS8cuda_cub10par_nosyncE:
	.zero		1
	.type		_ZN34_INTERNAL_f91615a5_4_k_cu_6a2798426thrust24THRUST_300001_SM_1000_NS12placeholders2_9E,@object
	.size		_ZN34_INTERNAL_f91615a5_4_k_cu_6a2798426thrust24THRUST_300001_SM_1000_NS12placeholders2_9E,(_ZN34_INTERNAL_f91615a5_4_k_cu_6a2798424cuda3std3__436_GLOBAL__N__f91615a5_4_k_cu_6a2798426ignoreE - _ZN34_INTERNAL_f91615a5_4_k_cu_6a2798426thrust24THRUST_300001_SM_1000_NS12placeholders2_9E)
_ZN34_INTERNAL_f91615a5_4_k_cu_6a2798426thrust24THRUST_300001_SM_1000_NS12placeholders2_9E:
	.zero		1
	.type		_ZN34_INTERNAL_f91615a5_4_k_cu_6a2798424cuda3std3__436_GLOBAL__N__f91615a5_4_k_cu_6a2798426ignoreE,@object
	.size		_ZN34_INTERNAL_f91615a5_4_k_cu_6a2798424cuda3std3__436_GLOBAL__N__f91615a5_4_k_cu_6a2798426ignoreE,(_ZN34_INTERNAL_f91615a5_4_k_cu_6a2798424cuda3std6ranges3__45__cpo4dataE - _ZN34_INTERNAL_f91615a5_4_k_cu_6a2798424cuda3std3__436_GLOBAL__N__f91615a5_4_k_cu_6a2798426ignoreE)
_ZN34_INTERNAL_f91615a5_4_k_cu_6a2798424cuda3std3__436_GLOBAL__N__f91615a5_4_k_cu_6a2798426ignoreE:
	.zero		1
	.type		_ZN34_INTERNAL_f91615a5_4_k_cu_6a2798424cuda3std6ranges3__45__cpo4dataE,@object
	.size		_ZN34_INTERNAL_f91615a5_4_k_cu_6a2798424cuda3std6ranges3__45__cpo4dataE,(_ZN34_INTERNAL_f91615a5_4_k_cu_6a2798426thrust24THRUST_300001_SM_1000_NS12placeholders2_1E - _ZN34_INTERNAL_f91615a5_4_k_cu_6a2798424cuda3std6ranges3__45__cpo4dataE)
_ZN34_INTERNAL_f91615a5_4_k_cu_6a2798424cuda3std6ranges3__45__cpo4dataE:
	.zero		1
	.type		_ZN34_INTERNAL_f91615a5_4_k_cu_6a2798426thrust24THRUST_300001_SM_1000_NS12placeholders2_1E,@object
	.size		_ZN34_INTERNAL_f91615a5_4_k_cu_6a2798426thrust24THRUST_300001_SM_1000_NS12placeholders2_1E,(_ZN34_INTERNAL_f91615a5_4_k_cu_6a2798424cuda3std3__45__cpo5beginE - _ZN34_INTERNAL_f91615a5_4_k_cu_6a2798426thrust24THRUST_300001_SM_1000_NS12placeholders2_1E)
_ZN34_INTERNAL_f91615a5_4_k_cu_6a2798426thrust24THRUST_300001_SM_1000_NS12placeholders2_1E:
	.zero		1
	.type		_ZN34_INTERNAL_f91615a5_4_k_cu_6a2798424cuda3std3__45__cpo5beginE,@object
	.size		_ZN34_INTERNAL_f91615a5_4_k_cu_6a2798424cuda3std3__45__cpo5beginE,(_ZN34_INTERNAL_f91615a5_4_k_cu_6a2798424cuda3std6ranges3__45__cpo5beginE - _ZN34_INTERNAL_f91615a5_4_k_cu_6a2798424cuda3std3__45__cpo5beginE)
_ZN34_INTERNAL_f91615a5_4_k_cu_6a2798424cuda3std3__45__cpo5beginE:
	.zero		1
	.type		_ZN34_INTERNAL_f91615a5_4_k_cu_6a2798424cuda3std6ranges3__45__cpo5beginE,@object
	.size		_ZN34_INTERNAL_f91615a5_4_k_cu_6a2798424cuda3std6ranges3__45__cpo5beginE,(_ZN34_INTERNAL_f91615a5_4_k_cu_6a2798426thrust24THRUST_300001_SM_1000_NS12placeholders2_5E - _ZN34_INTERNAL_f91615a5_4_k_cu_6a2798424cuda3std6ranges3__45__cpo5beginE)
_ZN34_INTERNAL_f91615a5_4_k_cu_6a2798424cuda3std6ranges3__45__cpo5beginE:
	.zero		1
	.type		_ZN34_INTERNAL_f91615a5_4_k_cu_6a2798426thrust24THRUST_300001_SM_1000_NS12placeholders2_5E,@object
	.size		_ZN34_INTERNAL_f91615a5_4_k_cu_6a2798426thrust24THRUST_300001_SM_1000_NS12placeholders2_5E,(_ZN34_INTERNAL_f91615a5_4_k_cu_6a2798424cuda3std3__45__cpo6rbeginE - _ZN34_INTERNAL_f91615a5_4_k_cu_6a2798426thrust24THRUST_300001_SM_1000_NS12placeholders2_5E)
_ZN34_INTERNAL_f91615a5_4_k_cu_6a2798426thrust24THRUST_300001_SM_1000_NS12placeholders2_5E:
	.zero		1
	.type		_ZN34_INTERNAL_f91615a5_4_k_cu_6a2798424cuda3std3__45__cpo6rbeginE,@object
	.size		_ZN34_INTERNAL_f91615a5_4_k_cu_6a2798424cuda3std3__45__cpo6rbeginE,(_ZN34_INTERNAL_f91615a5_4_k_cu_6a2798424cuda3std6ranges3__45__cpo7advanceE - _ZN34_INTERNAL_f91615a5_4_k_cu_6a2798424cuda3std3__45__cpo6rbeginE)
_ZN34_INTERNAL_f91615a5_4_k_cu_6a2798424cuda3std3__45__cpo6rbeginE:
	.zero		1
	.type		_ZN34_INTERNAL_f91615a5_4_k_cu_6a2798424cuda3std6ranges3__45__cpo7advanceE,@object
	.size		_ZN34_INTERNAL_f91615a5_4_k_cu_6a2798424cuda3std6ranges3__45__cpo7advanceE,(_ZN34_INTERNAL_f91615a5_4_k_cu_6a2798424cuda3std3__47nulloptE - _ZN34_INTERNAL_f91615a5_4_k_cu_6a2798424cuda3std6ranges3__45__cpo7advanceE)
_ZN34_INTERNAL_f91615a5_4_k_cu_6a2798424cuda3std6ranges3__45__cpo7advanceE:
	.zero		1
	.type		_ZN34_INTERNAL_f91615a5_4_k_cu_6a2798424cuda3std3__47nulloptE,@object
	.size		_ZN34_INTERNAL_f91615a5_4_k_cu_6a2798424cuda3std3__47nulloptE,(_ZN34_INTERNAL_f91615a5_4_k_cu_6a2798424cuda3std6ranges3__45__cpo8distanceE - _ZN34_INTERNAL_f91615a5_4_k_cu_6a2798424cuda3std3__47nulloptE)
_ZN34_INTERNAL_f91615a5_4_k_cu_6a2798424cuda3std3__47nulloptE:
	.zero		1
	.type		_ZN34_INTERNAL_f91615a5_4_k_cu_6a2798424cuda3std6ranges3__45__cpo8distanceE,@object
	.size		_ZN34_INTERNAL_f91615a5_4_k_cu_6a2798424cuda3std6ranges3__45__cpo8distanceE,(_ZN34_INTERNAL_f91615a5_4_k_cu_6a2798426thrust24THRUST_300001_SM_1000_NS12placeholders3_10E - _ZN34_INTERNAL_f91615a5_4_k_cu_6a2798424cuda3std6ranges3__45__cpo8distanceE)
_ZN34_INTERNAL_f91615a5_4_k_cu_6a2798424cuda3std6ranges3__45__cpo8distanceE:
	.zero		1
	.type		_ZN34_INTERNAL_f91615a5_4_k_cu_6a2798426thrust24THRUST_300001_SM_1000_NS12placeholders3_10E,@object
	.size		_ZN34_INTERNAL_f91615a5_4_k_cu_6a2798426thrust24THRUST_300001_SM_1000_NS12placeholders3_10E,(_ZN34_INTERNAL_f91615a5_4_k_cu_6a2798424cuda3std3__419piecewise_constructE - _ZN34_INTERNAL_f91615a5_4_k_cu_6a2798426thrust24THRUST_300001_SM_1000_NS12placeholders3_10E)
_ZN34_INTERNAL_f91615a5_4_k_cu_6a2798426thrust24THRUST_300001_SM_1000_NS12placeholders3_10E:
	.zero		1
	.type		_ZN34_INTERNAL_f91615a5_4_k_cu_6a2798424cuda3std3__419piecewise_constructE,@object
	.size		_ZN34_INTERNAL_f91615a5_4_k_cu_6a2798424cuda3std3__419piecewise_constructE,(_ZN34_INTERNAL_f91615a5_4_k_cu_6a2798424cuda3std6ranges3__45__cpo5cdataE - _ZN34_INTERNAL_f91615a5_4_k_cu_6a2798424cuda3std3__419piecewise_constructE)
_ZN34_INTERNAL_f91615a5_4_k_cu_6a2798424cuda3std3__419piecewise_constructE:
	.zero		1
	.type		_ZN34_INTERNAL_f91615a5_4_k_cu_6a2798424cuda3std6ranges3__45__cpo5cdataE,@object
	.size		_ZN34_INTERNAL_f91615a5_4_k_cu_6a2798424cuda3std6ranges3__45__cpo5cdataE,(_ZN34_INTERNAL_f91615a5_4_k_cu_6a2798426thrust24THRUST_300001_SM_1000_NS12placeholders2_2E - _ZN34_INTERNAL_f91615a5_4_k_cu_6a2798424cuda3std6ranges3__45__cpo5cdataE)
_ZN34_INTERNAL_f91615a5_4_k_cu_6a2798424cuda3std6ranges3__45__cpo5cdataE:
	.zero		1
	.type		_ZN34_INTERNAL_f91615a5_4_k_cu_6a2798426thrust24THRUST_300001_SM_1000_NS12placeholders2_2E,@object
	.size		_ZN34_INTERNAL_f91615a5_4_k_cu_6a2798426thrust24THRUST_300001_SM_1000_NS12placeholders2_2E,(_ZN34_INTERNAL_f91615a5_4_k_cu_6a2798424cuda3std3__45__cpo3endE - _ZN34_INTERNAL_f91615a5_4_k_cu_6a2798426thrust24THRUST_300001_SM_1000_NS12placeholders2_2E)
_ZN34_INTERNAL_f91615a5_4_k_cu_6a2798426thrust24THRUST_300001_SM_1000_NS12placeholders2_2E:
	.zero		1
	.type		_ZN34_INTERNAL_f91615a5_4_k_cu_6a2798424cuda3std3__45__cpo3endE,@object
	.size		_ZN34_INTERNAL_f91615a5_4_k_cu_6a2798424cuda3std3__45__cpo3endE,(_ZN34_INTERNAL_f91615a5_4_k_cu_6a2798424cuda3std6ranges3__45__cpo3endE - _ZN34_INTERNAL_f91615a5_4_k_cu_6a2798424cuda3std3__45__cpo3endE)
_ZN34_INTERNAL_f91615a5_4_k_cu_6a2798424cuda3std3__45__cpo3endE:
	.zero		1
	.type		_ZN34_INTERNAL_f91615a5_4_k_cu_6a2798424cuda3std6ranges3__45__cpo3endE,@object
	.size		_ZN34_INTERNAL_f91615a5_4_k_cu_6a2798424cuda3std6ranges3__45__cpo3endE,(_ZN34_INTERNAL_f91615a5_4_k_cu_6a2798426thrust24THRUST_300001_SM_1000_NS12placeholders2_6E - _ZN34_INTERNAL_f91615a5_4_k_cu_6a2798424cuda3std6ranges3__45__cpo3endE)
_ZN34_INTERNAL_f91615a5_4_k_cu_6a2798424cuda3std6ranges3__45__cpo3endE:
	.zero		1
	.type		_ZN34_INTERNAL_f91615a5_4_k_cu_6a2798426thrust24THRUST_300001_SM_1000_NS12placeholders2_6E,@object
	.size		_ZN34_INTERNAL_f91615a5_4_k_cu_6a2798426thrust24THRUST_300001_SM_1000_NS12placeholders2_6E,(_ZN34_INTERNAL_f91615a5_4_k_cu_6a2798424cuda3std3__45__cpo4rendE - _ZN34_INTERNAL_f91615a5_4_k_cu_6a2798426thrust24THRUST_300001_SM_1000_NS12placeholders2_6E)
_ZN34_INTERNAL_f91615a5_4_k_cu_6a2798426thrust24THRUST_300001_SM_1000_NS12placeholders2_6E:
	.zero		1
	.type		_ZN34_INTERNAL_f91615a5_4_k_cu_6a2798424cuda3std3__45__cpo4rendE,@object
	.size		_ZN34_INTERNAL_f91615a5_4_k_cu_6a2798424cuda3std3__45__cpo4rendE,(_ZN34_INTERNAL_f91615a5_4_k_cu_6a2798424cuda3std6ranges3__45__cpo9iter_swapE - _ZN34_INTERNAL_f91615a5_4_k_cu_6a2798424cuda3std3__45__cpo4rendE)
_ZN34_INTERNAL_f91615a5_4_k_cu_6a2798424cuda3std3__45__cpo4rendE:
	.zero		1
	.type		_ZN34_INTERNAL_f91615a5_4_k_cu_6a2798424cuda3std6ranges3__45__cpo9iter_swapE,@object
	.size		_ZN34_INTERNAL_f91615a5_4_k_cu_6a2798424cuda3std6ranges3__45__cpo9iter_swapE,(_ZN34_INTERNAL_f91615a5_4_k_cu_6a2798424cuda3std3__48unexpectE - _ZN34_INTERNAL_f91615a5_4_k_cu_6a2798424cuda3std6ranges3__45__cpo9iter_swapE)
_ZN34_INTERNAL_f91615a5_4_k_cu_6a2798424cuda3std6ranges3__45__cpo9iter_swapE:
	.zero		1
	.type		_ZN34_INTERNAL_f91615a5_4_k_cu_6a2798424cuda3std3__48unexpectE,@object
	.size		_ZN34_INTERNAL_f91615a5_4_k_cu_6a2798424cuda3std3__48unexpectE,(_ZN34_INTERNAL_f91615a5_4_k_cu_6a2798426thrust24THRUST_300001_SM_1000_NS8cuda_cub3parE - _ZN34_INTERNAL_f91615a5_4_k_cu_6a2798424cuda3std3__48unexpectE)
_ZN34_INTERNAL_f91615a5_4_k_cu_6a2798424cuda3std3__48unexpectE:
	.zero		1
	.type		_ZN34_INTERNAL_f91615a5_4_k_cu_6a2798426thrust24THRUST_300001_SM_1000_NS8cuda_cub3parE,@object
	.size		_ZN34_INTERNAL_f91615a5_4_k_cu_6a2798426thrust24THRUST_300001_SM_1000_NS8cuda_cub3parE,(_ZN34_INTERNAL_f91615a5_4_k_cu_6a2798426thrust24THRUST_300001_SM_1000_NS12placeholders2_4E - _ZN34_INTERNAL_f91615a5_4_k_cu_6a2798426thrust24THRUST_300001_SM_1000_NS8cuda_cub3parE)
_ZN34_INTERNAL_f91615a5_4_k_cu_6a2798426thrust24THRUST_300001_SM_1000_NS8cuda_cub3parE:
	.zero		1
	.type		_ZN34_INTERNAL_f91615a5_4_k_cu_6a2798426thrust24THRUST_300001_SM_1000_NS12placeholders2_4E,@object
	.size		_ZN34_INTERNAL_f91615a5_4_k_cu_6a2798426thrust24THRUST_300001_SM_1000_NS12placeholders2_4E,(_ZN34_INTERNAL_f91615a5_4_k_cu_6a2798424cuda3std3__45__cpo4cendE - _ZN34_INTERNAL_f91615a5_4_k_cu_6a2798426thrust24THRUST_300001_SM_1000_NS12placeholders2_4E)
_ZN34_INTERNAL_f91615a5_4_k_cu_6a2798426thrust24THRUST_300001_SM_1000_NS12placeholders2_4E:
	.zero		1
	.type		_ZN34_INTERNAL_f91615a5_4_k_cu_6a2798424cuda3std3__45__cpo4cendE,@object
	.size		_ZN34_INTERNAL_f91615a5_4_k_cu_6a2798424cuda3std3__45__cpo4cendE,(_ZN34_INTERNAL_f91615a5_4_k_cu_6a2798424cuda3std6ranges3__45__cpo4cendE - _ZN34_INTERNAL_f91615a5_4_k_cu_6a2798424cuda3std3__45__cpo4cendE)
_ZN34_INTERNAL_f91615a5_4_k_cu_6a2798424cuda3std3__45__cpo4cendE:
	.zero		1
	.type		_ZN34_INTERNAL_f91615a5_4_k_cu_6a2798424cuda3std6ranges3__45__cpo4cendE,@object
	.size		_ZN34_INTERNAL_f91615a5_4_k_cu_6a2798424cuda3std6ranges3__45__cpo4cendE,(_ZN34_INTERNAL_f91615a5_4_k_cu_6a2798424cuda3std3__420unreachable_sentinelE - _ZN34_INTERNAL_f91615a5_4_k_cu_6a2798424cuda3std6ranges3__45__cpo4cendE)
_ZN34_INTERNAL_f91615a5_4_k_cu_6a2798424cuda3std6ranges3__45__cpo4cendE:
	.zero		1
	.type		_ZN34_INTERNAL_f91615a5_4_k_cu_6a2798424cuda3std3__420unreachable_sentinelE,@object
	.size		_ZN34_INTERNAL_f91615a5_4_k_cu_6a2798424cuda3std3__420unreachable_sentinelE,(_ZN34_INTERNAL_f91615a5_4_k_cu_6a2798424cuda3std6ranges3__45__cpo5ssizeE - _ZN34_INTERNAL_f91615a5_4_k_cu_6a2798424cuda3std3__420unreachable_sentinelE)
_ZN34_INTERNAL_f91615a5_4_k_cu_6a2798424cuda3std3__420unreachable_sentinelE:
	.zero		1
	.type		_ZN34_INTERNAL_f91615a5_4_k_cu_6a2798424cuda3std6ranges3__45__cpo5ssizeE,@object
	.size		_ZN34_INTERNAL_f91615a5_4_k_cu_6a2798424cuda3std6ranges3__45__cpo5ssizeE,(_ZN34_INTERNAL_f91615a5_4_k_cu_6a2798426thrust24THRUST_300001_SM_1000_NS12placeholders2_8E - _ZN34_INTERNAL_f91615a5_4_k_cu_6a2798424cuda3std6ranges3__45__cpo5ssizeE)
_ZN34_INTERNAL_f91615a5_4_k_cu_6a2798424cuda3std6ranges3__45__cpo5ssizeE:
	.zero		1
	.type		_ZN34_INTERNAL_f91615a5_4_k_cu_6a2798426thrust24THRUST_300001_SM_1000_NS12placeholders2_8E,@object
	.size		_ZN34_INTERNAL_f91615a5_4_k_cu_6a2798426thrust24THRUST_300001_SM_1000_NS12placeholders2_8E,(_ZN34_INTERNAL_f91615a5_4_k_cu_6a2798424cuda3std3__45__cpo5crendE - _ZN34_INTERNAL_f91615a5_4_k_cu_6a2798426thrust24THRUST_300001_SM_1000_NS12placeholders2_8E)
_ZN34_INTERNAL_f91615a5_4_k_cu_6a2798426thrust24THRUST_300001_SM_1000_NS12placeholders2_8E:
	.zero		1
	.type		_ZN34_INTERNAL_f91615a5_4_k_cu_6a2798424cuda3std3__45__cpo5crendE,@object
	.size		_ZN34_INTERNAL_f91615a5_4_k_cu_6a2798424cuda3std3__45__cpo5crendE,(_ZN34_INTERNAL_f91615a5_4_k_cu_6a2798424cuda3std6ranges3__45__cpo4prevE - _ZN34_INTERNAL_f91615a5_4_k_cu_6a2798424cuda3std3__45__cpo5crendE)
_ZN34_INTERNAL_f91615a5_4_k_cu_6a2798424cuda3std3__45__cpo5crendE:
	.zero		1
	.type		_ZN34_INTERNAL_f91615a5_4_k_cu_6a2798424cuda3std6ranges3__45__cpo4prevE,@object
	.size		_ZN34_INTERNAL_f91615a5_4_k_cu_6a2798424cuda3std6ranges3__45__cpo4prevE,(_ZN34_INTERNAL_f91615a5_4_k_cu_6a2798424cuda3std6ranges3__45__cpo9iter_moveE - _ZN34_INTERNAL_f91615a5_4_k_cu_6a2798424cuda3std6ranges3__45__cpo4prevE)
_ZN34_INTERNAL_f91615a5_4_k_cu_6a2798424cuda3std6ranges3__45__cpo4prevE:
	.zero		1
	.type		_ZN34_INTERNAL_f91615a5_4_k_cu_6a2798424cuda3std6ranges3__45__cpo9iter_moveE,@object
	.size		_ZN34_INTERNAL_f91615a5_4_k_cu_6a2798424cuda3std6ranges3__45__cpo9iter_moveE,(_ZN34_INTERNAL_f91615a5_4_k_cu_6a2798426thrust24THRUST_300001_SM_1000_NS6system6detail10sequential3seqE - _ZN34_INTERNAL_f91615a5_4_k_cu_6a2798424cuda3std6ranges3__45__cpo9iter_moveE)
_ZN34_INTERNAL_f91615a5_4_k_cu_6a2798424cuda3std6ranges3__45__cpo9iter_moveE:
	.zero		1
	.type		_ZN34_INTERNAL_f91615a5_4_k_cu_6a2798426thrust24THRUST_300001_SM_1000_NS6system6detail10sequential3seqE,@object
	.size		_ZN34_INTERNAL_f91615a5_4_k_cu_6a2798426thrust24THRUST_300001_SM_1000_NS6system6detail10sequential3seqE,(.L_31 - _ZN34_INTERNAL_f91615a5_4_k_cu_6a2798426thrust24THRUST_300001_SM_1000_NS6system6detail10sequential3seqE)
_ZN34_INTERNAL_f91615a5_4_k_cu_6a2798426thrust24THRUST_300001_SM_1000_NS6system6detail10sequential3seqE:
	.zero		1
.L_31:


//--------------------- .nv.shared._ZN3cub18CUB_300001_SM_10006detail6reduce18DeviceReduceKernelINS2_10policy_hubIfyN4cuda3std3__44plusIfEEE10Policy1000EN6thrust24THRUST_300001_SM_1000_NS18transform_iteratorINSD_12zip_functionINS7_10multipliesIfEEEENSD_12zip_iteratorINS7_5tupleIJNSD_6detail15normal_iteratorINSD_10device_ptrIfEEEESP_EEEEENSD_11use_defaultESS_EEyS9_fNS7_10__identityEEEvT0_PT3_T1_NS0_13GridEvenShareISY_EET2_T4_ --------------------------
	.section	.nv.shared._ZN3cub18CUB_300001_SM_10006detail6reduce18DeviceReduceKernelINS2_10policy_hubIfyN4cuda3std3__44plusIfEEE10Policy1000EN6thrust24THRUST_300001_SM_1000_NS18transform_iteratorINSD_12zip_functionINS7_10multipliesIfEEEENSD_12zip_iteratorINS7_5tupleIJNSD_6detail15normal_iteratorINSD_10device_ptrIfEEEESP_EEEEENSD_11use_defaultESS_EEyS9_fNS7_10__identityEEEvT0_PT3_T1_NS0_13GridEvenShareISY_EET2_T4_,"aw",@nobits
	.sectionflags	@""
	.align	128
.nv.shared._ZN3cub18CUB_300001_SM_10006detail6reduce18DeviceReduceKernelINS2_10policy_hubIfyN4cuda3std3__44plusIfEEE10Policy1000EN6thrust24THRUST_300001_SM_1000_NS18transform_iteratorINSD_12zip_functionINS7_10multipliesIfEEEENSD_12zip_iteratorINS7_5tupleIJNSD_6detail15normal_iteratorINSD_10device_ptrIfEEEESP_EEEEENSD_11use_defaultESS_EEyS9_fNS7_10__identityEEEvT0_PT3_T1_NS0_13GridEvenShareISY_EET2_T4_:
	.zero		1152


//--------------------- .nv.shared._ZN3cub18CUB_300001_SM_10006detail6reduce28DeviceReduceSingleTileKernelINS2_10policy_hubIfyN4cuda3std3__44plusIfEEE10Policy1000EN6thrust24THRUST_300001_SM_1000_NS18transform_iteratorINSD_12zip_functionINS7_10multipliesIfEEEENSD_12zip_iteratorINS7_5tupleIJNSD_6detail15normal_iteratorINSD_10device_ptrIfEEEESP_EEEEENSD_11use_defaultESS_EEPfyS9_ffNS7_10__identityEEEvT0_T1_T2_T3_T4_T6_ --------------------------
	.section	.nv.shared._ZN3cub18CUB_300001_SM_10006detail6reduce28DeviceReduceSingleTileKernelINS2_10policy_hubIfyN4cuda3std3__44plusIfEEE10Policy1000EN6thrust24THRUST_300001_SM_1000_NS18transform_iteratorINSD_12zip_functionINS7_10multipliesIfEEEENSD_12zip_iteratorINS7_5tupleIJNSD_6detail15normal_iteratorINSD_10device_ptrIfEEEESP_EEEEENSD_11use_defaultESS_EEPfyS9_ffNS7_10__identityEEEvT0_T1_T2_T3_T4_T6_,"aw",@nobits
	.sectionflags	@""
	.align	128
.nv.shared._ZN3cub18CUB_300001_SM_10006detail6reduce28DeviceReduceSingleTileKernelINS2_10policy_hubIfyN4cuda3std3__44plusIfEEE10Policy1000EN6thrust24THRUST_300001_SM_1000_NS18transform_iteratorINSD_12zip_functionINS7_10multipliesIfEEEENSD_12zip_iteratorINS7_5tupleIJNSD_6detail15normal_iteratorINSD_10device_ptrIfEEEESP_EEEEENSD_11use_defaultESS_EEPfyS9_ffNS7_10__identityEEEvT0_T1_T2_T3_T4_T6_:
	.zero		1152


//--------------------- .nv.shared._ZN3cub18CUB_300001_SM_10006detail6reduce28DeviceReduceSingleTileKernelINS2_10policy_hubIfjN4cuda3std3__44plusIfEEE10Policy1000EPfSC_iS9_ffNS7_10__identityEEEvT0_T1_T2_T3_T4_T6_ --------------------------
	.section	.nv.shared._ZN3cub18CUB_300001_SM_10006detail6reduce28DeviceReduceSingleTileKernelINS2_10policy_hubIfjN4cuda3std3__44plusIfEEE10Policy1000EPfSC_iS9_ffNS7_10__identityEEEvT0_T1_T2_T3_T4_T6_,"aw",@nobits
	.sectionflags	@""
	.align	128
.nv.shared._ZN3cub18CUB_300001_SM_10006detail6reduce28DeviceReduceSingleTileKernelINS2_10policy_hubIfjN4cuda3std3__44plusIfEEE10Policy1000EPfSC_iS9_ffNS7_10__identityEEEvT0_T1_T2_T3_T4_T6_:
	.zero		1152


//--------------------- .nv.shared._ZN3cub18CUB_300001_SM_10006detail6reduce18DeviceReduceKernelINS2_10policy_hubIfjN4cuda3std3__44plusIfEEE10Policy1000EN6thrust24THRUST_300001_SM_1000_NS18transform_iteratorINSD_12zip_functionINS7_10multipliesIfEEEENSD_12zip_iteratorINS7_5tupleIJNSD_6detail15normal_iteratorINSD_10device_ptrIfEEEESP_EEEEENSD_11use_defaultESS_EEjS9_fNS7_10__identityEEEvT0_PT3_T1_NS0_13GridEvenShareISY_EET2_T4_ --------------------------
	.section	.nv.shared._ZN3cub18CUB_300001_SM_10006detail6reduce18DeviceReduceKernelINS2_10policy_hubIfjN4cuda3std3__44plusIfEEE10Policy1000EN6thrust24THRUST_300001_SM_1000_NS18transform_iteratorINSD_12zip_functionINS7_10multipliesIfEEEENSD_12zip_iteratorINS7_5tupleIJNSD_6detail15normal_iteratorINSD_10device_ptrIfEEEESP_EEEEENSD_11use_defaultESS_EEjS9_fNS7_10__identityEEEvT0_PT3_T1_NS0_13GridEvenShareISY_EET2_T4_,"aw",@nobits
	.sectionflags	@""
	.align	128
.nv.shared._ZN3cub18CUB_300001_SM_10006detail6reduce18DeviceReduceKernelINS2_10policy_hubIfjN4cuda3std3__44plusIfEEE10Policy1000EN6thrust24THRUST_300001_SM_1000_NS18transform_iteratorINSD_12zip_functionINS7_10multipliesIfEEEENSD_12zip_iteratorINS7_5tupleIJNSD_6detail15normal_iteratorINSD_10device_ptrIfEEEESP_EEEEENSD_11use_defaultESS_EEjS9_fNS7_10__identityEEEvT0_PT3_T1_NS0_13GridEvenShareISY_EET2_T4_:
	.zero		1152


//--------------------- .nv.shared._ZN3cub18CUB_300001_SM_10006detail6reduce28DeviceReduceSingleTileKernelINS2_10policy_hubIfjN4cuda3std3__44plusIfEEE10Policy1000EN6thrust24THRUST_300001_SM_1000_NS18transform_iteratorINSD_12zip_functionINS7_10multipliesIfEEEENSD_12zip_iteratorINS7_5tupleIJNSD_6detail15normal_iteratorINSD_10device_ptrIfEEEESP_EEEEENSD_11use_defaultESS_EEPfjS9_ffNS7_10__identityEEEvT0_T1_T2_T3_T4_T6_ --------------------------
	.section	.nv.shared._ZN3cub18CUB_300001_SM_10006detail6reduce28DeviceReduceSingleTileKernelINS2_10policy_hubIfjN4cuda3std3__44plusIfEEE10Policy1000EN6thrust24THRUST_300001_SM_1000_NS18transform_iteratorINSD_12zip_functionINS7_10multipliesIfEEEENSD_12zip_iteratorINS7_5tupleIJNSD_6detail15normal_iteratorINSD_10device_ptrIfEEEESP_EEEEENSD_11use_defaultESS_EEPfjS9_ffNS7_10__identityEEEvT0_T1_T2_T3_T4_T6_,"aw",@nobits
	.sectionflags	@""
	.align	128
.nv.shared._ZN3cub18CUB_300001_SM_10006detail6reduce28DeviceReduceSingleTileKernelINS2_10policy_hubIfjN4cuda3std3__44plusIfEEE10Policy1000EN6thrust24THRUST_300001_SM_1000_NS18transform_iteratorINSD_12zip_functionINS7_10multipliesIfEEEENSD_12zip_iteratorINS7_5tupleIJNSD_6detail15normal_iteratorINSD_10device_ptrIfEEEESP_EEEEENSD_11use_defaultESS_EEPfjS9_ffNS7_10__identityEEEvT0_T1_T2_T3_T4_T6_:
	.zero		1152


//--------------------- .nv.shared._ZN3cub18CUB_300001_SM_10006detail9transform16transform_kernelINS2_10policy_hubILb1EN4cuda3std3__45tupleIJN6thrust24THRUST_300001_SM_1000_NS6detail15normal_iteratorINSA_10device_ptrIfEEEESF_EEEE10policy1000El8multiplySF_JPfSK_EEEvT0_iT1_T2_DpNS2_10kernel_argIT3_EE --------------------------
	.section	.nv.shared._ZN3cub18CUB_300001_SM_10006detail9transform16transform_kernelINS2_10policy_hubILb1EN4cuda3std3__45tupleIJN6thrust24THRUST_300001_SM_1000_NS6detail15normal_iteratorINSA_10device_ptrIfEEEESF_EEEE10policy1000El8multiplySF_JPfSK_EEEvT0_iT1_T2_DpNS2_10kernel_argIT3_EE,"aw",@nobits
	.sectionflags	@""
	.align	128
	.zero		1024


//--------------------- .nv.shared._ZN3cub18CUB_300001_SM_10006detail9transform16transform_kernelINS2_10policy_hubILb1EN4cuda3std3__45tupleIJN6thrust24THRUST_300001_SM_1000_NS6detail15normal_iteratorINSA_10device_ptrIfEEEESF_EEEE10policy1000Ei8multiplySF_JPfSK_EEEvT0_iT1_T2_DpNS2_10kernel_argIT3_EE --------------------------
	.section	.nv.shared._ZN3cub18CUB_300001_SM_10006detail9transform16transform_kernelINS2_10policy_hubILb1EN4cuda3std3__45tupleIJN6thrust24THRUST_300001_SM_1000_NS6detail15normal_iteratorINSA_10device_ptrIfEEEESF_EEEE10policy1000Ei8multiplySF_JPfSK_EEEvT0_iT1_T2_DpNS2_10kernel_argIT3_EE,"aw",@nobits
	.sectionflags	@""
	.align	128
	.zero		1024


//--------------------- .nv.shared._ZN3cub18CUB_300001_SM_10006detail9transform16transform_kernelINS2_10policy_hubILb0EN4cuda3std3__45tupleIJN6thrust24THRUST_300001_SM_1000_NS6detail15normal_iteratorINSA_10device_ptrIfEEEESF_EEEE10policy1000ElNS7_5minusIfEESF_JPfSL_EEEvT0_iT1_T2_DpNS2_10kernel_argIT3_EE --------------------------
	.section	.nv.shared._ZN3cub18CUB_300001_SM_10006detail9transform16transform_kernelINS2_10policy_hubILb0EN4cuda3std3__45tupleIJN6thrust24THRUST_300001_SM_1000_NS6detail15normal_iteratorINSA_10device_ptrIfEEEESF_EEEE10policy1000ElNS7_5minusIfEESF_JPfSL_EEEvT0_iT1_T2_DpNS2_10kernel_argIT3_EE,"aw",@nobits
	.sectionflags	@""
	.align	128
.nv.shared._ZN3cub18CUB_300001_SM_10006detail9transform16transform_kernelINS2_10policy_hubILb0EN4cuda3std3__45tupleIJN6thrust24THRUST_300001_SM_1000_NS6detail15normal_iteratorINSA_10device_ptrIfEEEESF_EEEE10policy1000ElNS7_5minusIfEESF_JPfSL_EEEvT0_iT1_T2_DpNS2_10kernel_argIT3_EE:
	.zero		1152


//--------------------- .nv.shared._ZN3cub18CUB_300001_SM_10006detail9transform16transform_kernelINS2_10policy_hubILb0EN4cuda3std3__45tupleIJN6thrust24THRUST_300001_SM_1000_NS6detail15normal_iteratorINSA_10device_ptrIfEEEESF_EEEE10policy1000EiNS7_5minusIfEESF_JPfSL_EEEvT0_iT1_T2_DpNS2_10kernel_argIT3_EE --------------------------
	.section	.nv.shared._ZN3cub18CUB_300001_SM_10006detail9transform16transform_kernelINS2_10policy_hubILb0EN4cuda3std3__45tupleIJN6thrust24THRUST_300001_SM_1000_NS6detail15normal_iteratorINSA_10device_ptrIfEEEESF_EEEE10policy1000EiNS7_5minusIfEESF_JPfSL_EEEvT0_iT1_T2_DpNS2_10kernel_argIT3_EE,"aw",@nobits
	.sectionflags	@""
	.align	128
.nv.shared._ZN3cub18CUB_300001_SM_10006detail9transform16transform_kernelINS2_10policy_hubILb0EN4cuda3std3__45tupleIJN6thrust24THRUST_300001_SM_1000_NS6detail15normal_iteratorINSA_10device_ptrIfEEEESF_EEEE10policy1000EiNS7_5minusIfEESF_JPfSL_EEEvT0_iT1_T2_DpNS2_10kernel_argIT3_EE:
	.zero		1152


//--------------------- .nv.shared._ZN3cub18CUB_300001_SM_10006detail8for_each13static_kernelINS2_12policy_hub_t12policy_500_tElN6thrust24THRUST_300001_SM_1000_NS8cuda_cub20__uninitialized_copy7functorINS7_6detail15normal_iteratorINS7_10device_ptrIfEEEENS7_7pointerIfNS8_3tagENS7_11use_defaultESI_EEEEEEvT0_T1_ --------------------------
	.section	.nv.shared._ZN3cub18CUB_300001_SM_10006detail8for_each13static_kernelINS2_12policy_hub_t12policy_500_tElN6thrust24THRUST_300001_SM_1000_NS8cuda_cub20__uninitialized_copy7functorINS7_6detail15normal_iteratorINS7_10device_ptrIfEEEENS7_7pointerIfNS8_3tagENS7_11use_defaultESI_EEEEEEvT0_T1_,"aw",@nobits
	.sectionflags	@""
	.align	128
	.zero		1024


//--------------------- .nv.shared._ZN3cub18CUB_300001_SM_10006detail8for_each13static_kernelINS2_12policy_hub_t12policy_500_tEmN6thrust24THRUST_300001_SM_1000_NS8cuda_cub20__uninitialized_fill7functorINS7_10device_ptrIfEEfEEEEvT0_T1_ --------------------------
	.section	.nv.shared._ZN3cub18CUB_300001_SM_10006detail8for_each13static_kernelINS2_12policy_hub_t12policy_500_tEmN6thrust24THRUST_300001_SM_1000_NS8cuda_cub20__uninitialized_fill7functorINS7_10device_ptrIfEEfEEEEvT0_T1_,"aw",@nobits
	.sectionflags	@""
	.align	128
	.zero		1024


//--------------------- .nv.shared._ZN3cub18CUB_300001_SM_10006detail11EmptyKernelIvEEvv --------------------------
	.section	.nv.shared._ZN3cub18CUB_300001_SM_10006detail11EmptyKernelIvEEvv,"aw",@nobits
	.sectionflags	@""
	.align	128
	.zero		1024


//--------------------- .nv.constant0._ZN3cub18CUB_300001_SM_10006detail6reduce28DeviceReduceSingleTileKernelINS2_10policy_hubIfyN4cuda3std3__44plusIfEEE10Policy1000EPfSC_iS9_ffNS7_10__identityEEEvT0_T1_T2_T3_T4_T6_ --------------------------
	.section	.nv.constant0._ZN3cub18CUB_300001_SM_10006detail6reduce28DeviceReduceSingleTileKernelINS2_10policy_hubIfyN4cuda3std3__44plusIfEEE10Policy1000EPfSC_iS9_ffNS7_10__identityEEEvT0_T1_T2_T3_T4_T6_,"a",@progbits
	.sectionflags	@""
	.align	4
.nv.constant0._ZN3cub18CUB_300001_SM_10006detail6reduce28DeviceReduceSingleTileKernelINS2_10policy_hubIfyN4cuda3std3__44plusIfEEE10Policy1000EPfSC_iS9_ffNS7_10__identityEEEvT0_T1_T2_T3_T4_T6_:
	.zero		925


//--------------------- .nv.constant0._ZN3cub18CUB_300001_SM_10006detail6reduce18DeviceReduceKernelINS2_10policy_hubIfyN4cuda3std3__44plusIfEEE10Policy1000EN6thrust24THRUST_300001_SM_1000_NS18transform_iteratorINSD_12zip_functionINS7_10multipliesIfEEEENSD_12zip_iteratorINS7_5tupleIJNSD_6detail15normal_iteratorINSD_10device_ptrIfEEEESP_EEEEENSD_11use_defaultESS_EEyS9_fNS7_10__identityEEEvT0_PT3_T1_NS0_13GridEvenShareISY_EET2_T4_ --------------------------
	.section	.nv.constant0._ZN3cub18CUB_300001_SM_10006detail6reduce18DeviceReduceKernelINS2_10policy_hubIfyN4cuda3std3__44plusIfEEE10Policy1000EN6thrust24THRUST_300001_SM_1000_NS18transform_iteratorINSD_12zip_functionINS7_10multipliesIfEEEENSD_12zip_iteratorINS7_5tupleIJNSD_6detail15normal_iteratorINSD_10device_ptrIfEEEESP_EEEEENSD_11use_defaultESS_EEyS9_fNS7_10__identityEEEvT0_PT3_T1_NS0_13GridEvenShareISY_EET2_T4_,"a",@progbits
	.sectionflags	@""
	.align	4
.nv.constant0._ZN3cub18CUB_300001_SM_10006detail6reduce18DeviceReduceKernelINS2_10policy_hubIfyN4cuda3std3__44plusIfEEE10Policy1000EN6thrust24THRUST_300001_SM_1000_NS18transform_iteratorINSD_12zip_functionINS7_10multipliesIfEEEENSD_12zip_iteratorINS7_5tupleIJNSD_6detail15normal_iteratorINSD_10device_ptrIfEEEESP_EEEEENSD_11use_defaultESS_EEyS9_fNS7_10__identityEEEvT0_PT3_T1_NS0_13GridEvenShareISY_EET2_T4_:
	.zero		1010


//--------------------- .nv.constant0._ZN3cub18CUB_300001_SM_10006detail6reduce28DeviceReduceSingleTileKernelINS2_10policy_hubIfyN4cuda3std3__44plusIfEEE10Policy1000EN6thrust24THRUST_300001_SM_1000_NS18transform_iteratorINSD_12zip_functionINS7_10multipliesIfEEEENSD_12zip_iteratorINS7_5tupleIJNSD_6detail15normal_iteratorINSD_10device_ptrIfEEEESP_EEEEENSD_11use_defaultESS_EEPfyS9_ffNS7_10__identityEEEvT0_T1_T2_T3_T4_T6_ --------------------------
	.section	.nv.constant0._ZN3cub18CUB_300001_SM_10006detail6reduce28DeviceReduceSingleTileKernelINS2_10policy_hubIfyN4cuda3std3__44plusIfEEE10Policy1000EN6thrust24THRUST_300001_SM_1000_NS18transform_iteratorINSD_12zip_functionINS7_10multipliesIfEEEENSD_12zip_iteratorINS7_5tupleIJNSD_6detail15normal_iteratorINSD_10device_ptrIfEEEESP_EEEEENSD_11use_defaultESS_EEPfyS9_ffNS7_10__identityEEEvT0_T1_T2_T3_T4_T6_,"a",@progbits
	.sectionflags	@""
	.align	4
.nv.constant0._ZN3cub18CUB_300001_SM_10006detail6reduce28DeviceReduceSingleTileKernelINS2_10policy_hubIfyN4cuda3std3__44plusIfEEE10Policy1000EN6thrust24THRUST_300001_SM_1000_NS18transform_iteratorINSD_12zip_functionINS7_10multipliesIfEEEENSD_12zip_iteratorINS7_5tupleIJNSD_6detail15normal_iteratorINSD_10device_ptrIfEEEESP_EEEEENSD_11use_defaultESS_EEPfyS9_ffNS7_10__identityEEEvT0_T1_T2_T3_T4_T6_:
	.zero		945


//--------------------- .nv.constant0._ZN3cub18CUB_300001_SM_10006detail6reduce28DeviceReduceSingleTileKernelINS2_10policy_hubIfjN4cuda3std3__44plusIfEEE10Policy1000EPfSC_iS9_ffNS7_10__identityEEEvT0_T1_T2_T3_T4_T6_ --------------------------
	.section	.nv.constant0._ZN3cub18CUB_300001_SM_10006detail6reduce28DeviceReduceSingleTileKernelINS2_10policy_hubIfjN4cuda3std3__44plusIfEEE10Policy1000EPfSC_iS9_ffNS7_10__identityEEEvT0_T1_T2_T3_T4_T6_,"a",@progbits
	.sectionflags	@""
	.align	4
.nv.constant0._ZN3cub18CUB_300001_SM_10006detail6reduce28DeviceReduceSingleTileKernelINS2_10policy_hubIfjN4cuda3std3__44plusIfEEE10Policy1000EPfSC_iS9_ffNS7_10__identityEEEvT0_T1_T2_T3_T4_T6_:
	.zero		925


//--------------------- .nv.constant0._ZN3cub18CUB_300001_SM_10006detail6reduce18DeviceReduceKernelINS2_10policy_hubIfjN4cuda3std3__44plusIfEEE10Policy1000EN6thrust24THRUST_300001_SM_1000_NS18transform_iteratorINSD_12zip_functionINS7_10multipliesIfEEEENSD_12zip_iteratorINS7_5tupleIJNSD_6detail15normal_iteratorINSD_10device_ptrIfEEEESP_EEEEENSD_11use_defaultESS_EEjS9_fNS7_10__identityEEEvT0_PT3_T1_NS0_13GridEvenShareISY_EET2_T4_ --------------------------
	.section	.nv.constant0._ZN3cub18CUB_300001_SM_10006detail6reduce18DeviceReduceKernelINS2_10policy_hubIfjN4cuda3std3__44plusIfEEE10Policy1000EN6thrust24THRUST_300001_SM_1000_NS18transform_iteratorINSD_12zip_functionINS7_10multipliesIfEEEENSD_12zip_iteratorINS7_5tupleIJNSD_6detail15normal_iteratorINSD_10device_ptrIfEEEESP_EEEEENSD_11use_defaultESS_EEjS9_fNS7_10__identityEEEvT0_PT3_T1_NS0_13GridEvenShareISY_EET2_T4_,"a",@progbits
	.sectionflags	@""
	.align	4
.nv.constant0._ZN3cub18CUB_300001_SM_10006detail6reduce18DeviceReduceKernelINS2_10policy_hubIfjN4cuda3std3__44plusIfEEE10Policy1000EN6thrust24THRUST_300001_SM_1000_NS18transform_iteratorINSD_12zip_functionINS7_10multipliesIfEEEENSD_12zip_iteratorINS7_5tupleIJNSD_6detail15normal_iteratorINSD_10device_ptrIfEEEESP_EEEEENSD_11use_defaultESS_EEjS9_fNS7_10__identityEEEvT0_PT3_T1_NS0_13GridEvenShareISY_EET2_T4_:
	.zero		974


//--------------------- .nv.constant0._ZN3cub18CUB_300001_SM_10006detail6reduce28DeviceReduceSingleTileKernelINS2_10policy_hubIfjN4cuda3std3__44plusIfEEE10Policy1000EN6thrust24THRUST_300001_SM_1000_NS18transform_iteratorINSD_12zip_functionINS7_10multipliesIfEEEENSD_12zip_iteratorINS7_5tupleIJNSD_6detail15normal_iteratorINSD_10device_ptrIfEEEESP_EEEEENSD_11use_defaultESS_EEPfjS9_ffNS7_10__identityEEEvT0_T1_T2_T3_T4_T6_ --------------------------
	.section	.nv.constant0._ZN3cub18CUB_300001_SM_10006detail6reduce28DeviceReduceSingleTileKernelINS2_10policy_hubIfjN4cuda3std3__44plusIfEEE10Policy1000EN6thrust24THRUST_300001_SM_1000_NS18transform_iteratorINSD_12zip_functionINS7_10multipliesIfEEEENSD_12zip_iteratorINS7_5tupleIJNSD_6detail15normal_iteratorINSD_10device_ptrIfEEEESP_EEEEENSD_11use_defaultESS_EEPfjS9_ffNS7_10__identityEEEvT0_T1_T2_T3_T4_T6_,"a",@progbits
	.sectionflags	@""
	.align	4
.nv.constant0._ZN3cub18CUB_300001_SM_10006detail6reduce28DeviceReduceSingleTileKernelINS2_10policy_hubIfjN4cuda3std3__44plusIfEEE10Policy1000EN6thrust24THRUST_300001_SM_1000_NS18transform_iteratorINSD_12zip_functionINS7_10multipliesIfEEEENSD_12zip_iteratorINS7_5tupleIJNSD_6detail15normal_iteratorINSD_10device_ptrIfEEEESP_EEEEENSD_11use_defaultESS_EEPfjS9_ffNS7_10__identityEEEvT0_T1_T2_T3_T4_T6_:
	.zero		941


//--------------------- .nv.constant0._ZN3cub18CUB_300001_SM_10006detail9transform16transform_kernelINS2_10policy_hubILb1EN4cuda3std3__45tupleIJN6thrust24THRUST_300001_SM_1000_NS6detail15normal_iteratorINSA_10device_ptrIfEEEESF_EEEE10policy1000El8multiplySF_JPfSK_EEEvT0_iT1_T2_DpNS2_10kernel_argIT3_EE --------------------------
	.section	.nv.constant0._ZN3cub18CUB_300001_SM_10006detail9transform16transform_kernelINS2_10policy_hubILb1EN4cuda3std3__45tupleIJN6thrust24THRUST_300001_SM_1000_NS6detail15normal_iteratorINSA_10device_ptrIfEEEESF_EEEE10policy1000El8multiplySF_JPfSK_EEEvT0_iT1_T2_DpNS2_10kernel_argIT3_EE,"a",@progbits
	.sectionflags	@""
	.align	4
.nv.constant0._ZN3cub18CUB_300001_SM_10006detail9transform16transform_kernelINS2_10policy_hubILb1EN4cuda3std3__45tupleIJN6thrust24THRUST_300001_SM_1000_NS6detail15normal_iteratorINSA_10device_ptrIfEEEESF_EEEE10policy1000El8multiplySF_JPfSK_EEEvT0_iT1_T2_DpNS2_10kernel_argIT3_EE:
	.zero		952


//--------------------- .nv.constant0._ZN3cub18CUB_300001_SM_10006detail9transform16transform_kernelINS2_10policy_hubILb1EN4cuda3std3__45tupleIJN6thrust24THRUST_300001_SM_1000_NS6detail15normal_iteratorINSA_10device_ptrIfEEEESF_EEEE10policy1000Ei8multiplySF_JPfSK_EEEvT0_iT1_T2_DpNS2_10kernel_argIT3_EE --------------------------
	.section	.nv.constant0._ZN3cub18CUB_300001_SM_10006detail9transform16transform_kernelINS2_10policy_hubILb1EN4cuda3std3__45tupleIJN6thrust24THRUST_300001_SM_1000_NS6detail15normal_iteratorINSA_10device_ptrIfEEEESF_EEEE10policy1000Ei8multiplySF_JPfSK_EEEvT0_iT1_T2_DpNS2_10kernel_argIT3_EE,"a",@progbits
	.sectionflags	@""
	.align	4
.nv.constant0._ZN3cub18CUB_300001_SM_10006detail9transform16transform_kernelINS2_10policy_hubILb1EN4cuda3std3__45tupleIJN6thrust24THRUST_300001_SM_1000_NS6detail15normal_iteratorINSA_10device_ptrIfEEEESF_EEEE10policy1000Ei8multiplySF_JPfSK_EEEvT0_iT1_T2_DpNS2_10kernel_argIT3_EE:
	.zero		952


//--------------------- .nv.constant0._ZN3cub18CUB_300001_SM_10006detail9transform16transform_kernelINS2_10policy_hubILb0EN4cuda3std3__45tupleIJN6thrust24THRUST_300001_SM_1000_NS6detail15normal_iteratorINSA_10device_ptrIfEEEESF_EEEE10policy1000ElNS7_5minusIfEESF_JPfSL_EEEvT0_iT1_T2_DpNS2_10kernel_argIT3_EE --------------------------
	.section	.nv.constant0._ZN3cub18CUB_300001_SM_10006detail9transform16transform_kernelINS2_10policy_hubILb0EN4cuda3std3__45tupleIJN6thrust24THRUST_300001_SM_1000_NS6detail15normal_iteratorINSA_10device_ptrIfEEEESF_EEEE10policy1000ElNS7_5minusIfEESF_JPfSL_EEEvT0_iT1_T2_DpNS2_10kernel_argIT3_EE,"a",@progbits
	.sectionflags	@""
	.align	4
.nv.constant0._ZN3cub18CUB_300001_SM_10006detail9transform16transform_kernelINS2_10policy_hubILb0EN4cuda3std3__45tupleIJN6thrust24THRUST_300001_SM_1000_NS6detail15normal_iteratorINSA_10device_ptrIfEEEESF_EEEE10policy1000ElNS7_5minusIfEESF_JPfSL_EEEvT0_iT1_T2_DpNS2_10kernel_argIT3_EE:
	.zero		952


//--------------------- .nv.constant0._ZN3cub18CUB_300001_SM_10006detail9transform16transform_kernelINS2_10policy_hubILb0EN4cuda3std3__45tupleIJN6thrust24THRUST_300001_SM_1000_NS6detail15normal_iteratorINSA_10device_ptrIfEEEESF_EEEE10policy1000EiNS7_5minusIfEESF_JPfSL_EEEvT0_iT1_T2_DpNS2_10kernel_argIT3_EE --------------------------
	.section	.nv.constant0._ZN3cub18CUB_300001_SM_10006detail9transform16transform_kernelINS2_10policy_hubILb0EN4cuda3std3__45tupleIJN6thrust24THRUST_300001_SM_1000_NS6detail15normal_iteratorINSA_10device_ptrIfEEEESF_EEEE10policy1000EiNS7_5minusIfEESF_JPfSL_EEEvT0_iT1_T2_DpNS2_10kernel_argIT3_EE,"a",@progbits
	.sectionflags	@""
	.align	4
.nv.constant0._ZN3cub18CUB_300001_SM_10006detail9transform16transform_kernelINS2_10policy_hubILb0EN4cuda3std3__45tupleIJN6thrust24THRUST_300001_SM_1000_NS6detail15normal_iteratorINSA_10device_ptrIfEEEESF_EEEE10policy1000EiNS7_5minusIfEESF_JPfSL_EEEvT0_iT1_T2_DpNS2_10kernel_argIT3_EE:
	.zero		952


//--------------------- .nv.constant0._ZN3cub18CUB_300001_SM_10006detail8for_each13static_kernelINS2_12policy_hub_t12policy_500_tElN6thrust24THRUST_300001_SM_1000_NS8cuda_cub20__uninitialized_copy7functorINS7_6detail15normal_iteratorINS7_10device_ptrIfEEEENS7_7pointerIfNS8_3tagENS7_11use_defaultESI_EEEEEEvT0_T1_ --------------------------
	.section	.nv.constant0._ZN3cub18CUB_300001_SM_10006detail8for_each13static_kernelINS2_12policy_hub_t12policy_500_tElN6thrust24THRUST_300001_SM_1000_NS8cuda_cub20__uninitialized_copy7functorINS7_6detail15normal_iteratorINS7_10device_ptrIfEEEENS7_7pointerIfNS8_3tagENS7_11use_defaultESI_EEEEEEvT0_T1_,"a",@progbits
	.sectionflags	@""
	.align	4
.nv.constant0._ZN3cub18CUB_300001_SM_10006detail8for_each13static_kernelINS2_12policy_hub_t12policy_500_tElN6thrust24THRUST_300001_SM_1000_NS8cuda_cub20__uninitialized_copy7functorINS7_6detail15normal_iteratorINS7_10device_ptrIfEEEENS7_7pointerIfNS8_3tagENS7_11use_defaultESI_EEEEEEvT0_T1_:
	.zero		920


//--------------------- .nv.constant0._ZN3cub18CUB_300001_SM_10006detail8for_each13static_kernelINS2_12policy_hub_t12policy_500_tEmN6thrust24THRUST_300001_SM_1000_NS8cuda_cub20__uninitialized_fill7functorINS7_10device_ptrIfEEfEEEEvT0_T1_ --------------------------
	.section	.nv.constant0._ZN3cub18CUB_300001_SM_10006detail8for_each13static_kernelINS2_12policy_hub_t12policy_500_tEmN6thrust24THRUST_300001_SM_1000_NS8cuda_cub20__uninitialized_fill7functorINS7_10device_ptrIfEEfEEEEvT0_T1_,"a",@progbits
	.sectionflags	@""
	.align	4
.nv.constant0._ZN3cub18CUB_300001_SM_10006detail8for_each13static_kernelINS2_12policy_hub_t12policy_500_tEmN6thrust24THRUST_300001_SM_1000_NS8cuda_cub20__uninitialized_fill7functorINS7_10device_ptrIfEEfEEEEvT0_T1_:
	.zero		920


//--------------------- .nv.constant0._ZN3cub18CUB_300001_SM_10006detail11EmptyKernelIvEEvv --------------------------
	.section	.nv.constant0._ZN3cub18CUB_300001_SM_10006detail11EmptyKernelIvEEvv,"a",@progbits
	.sectionflags	@""
	.align	4
.nv.constant0._ZN3cub18CUB_300001_SM_10006detail11EmptyKernelIvEEvv:
	.zero		896


//--------------------- SYMBOLS --------------------------

	.type		.nv.reservedSmem.offset0,@object
	.size		.nv.reservedSmem.offset0,0x4
	.type		.nv.reservedSmem.cap,@object
	.size		.nv.reservedSmem.cap,0x4
